	.headerflags	@"EF_CUDA_TEXMODE_UNIFIED EF_CUDA_64BIT_ADDRESS EF_CUDA_SM86 EF_CUDA_VIRTUAL_SM(EF_CUDA_SM86)"
	.elftype	@"ET_EXEC"


//--------------------- .nv.info                  --------------------------
	.section	.nv.info,"",@"SHT_CUDA_INFO"
	.align	4


	//----- nvinfo : EIATTR_REGCOUNT
	.align		4
        /*0000*/ 	.byte	0x04, 0x2f
        /*0002*/ 	.short	(.L_1 - .L_0)
	.align		4
.L_0:
        /*0004*/ 	.word	index@(softmax_n_1_to_2048__m_1_to_1024__kernel)
        /*0008*/ 	.word	0x0000001c


	//----- nvinfo : EIATTR_MAX_STACK_SIZE
	.align		4
.L_1:
        /*000c*/ 	.byte	0x04, 0x23
        /*000e*/ 	.short	(.L_3 - .L_2)
	.align		4
.L_2:
        /*0010*/ 	.word	index@($softmax_n_1_to_2048__m_1_to_1024__kernel$__cuda_sm3x_div_rn_noftz_f32_slowpath)
        /*0014*/ 	.word	0x00000000


	//----- nvinfo : EIATTR_MIN_STACK_SIZE
	.align		4
.L_3:
        /*0018*/ 	.byte	0x04, 0x12
        /*001a*/ 	.short	(.L_5 - .L_4)
	.align		4
.L_4:
        /*001c*/ 	.word	index@($softmax_n_1_to_2048__m_1_to_1024__kernel$__cuda_sm3x_div_rn_noftz_f32_slowpath)
        /*0020*/ 	.word	0x00000000


	//----- nvinfo : EIATTR_FRAME_SIZE
	.align		4
.L_5:
        /*0024*/ 	.byte	0x04, 0x11
        /*0026*/ 	.short	(.L_7 - .L_6)
	.align		4
.L_6:
        /*0028*/ 	.word	index@($softmax_n_1_to_2048__m_1_to_1024__kernel$__cuda_sm3x_div_rn_noftz_f32_slowpath)
        /*002c*/ 	.word	0x00000000


	//----- nvinfo : EIATTR_MAX_STACK_SIZE
	.align		4
.L_7:
        /*0030*/ 	.byte	0x04, 0x23
        /*0032*/ 	.short	(.L_9 - .L_8)
	.align		4
.L_8:
        /*0034*/ 	.word	index@(softmax_n_1_to_2048__m_1_to_1024__kernel)
        /*0038*/ 	.word	0x00000000


	//----- nvinfo : EIATTR_MIN_STACK_SIZE
	.align		4
.L_9:
        /*003c*/ 	.byte	0x04, 0x12
        /*003e*/ 	.short	(.L_11 - .L_10)
	.align		4
.L_10:
        /*0040*/ 	.word	index@(softmax_n_1_to_2048__m_1_to_1024__kernel)
        /*0044*/ 	.word	0x00000000


	//----- nvinfo : EIATTR_FRAME_SIZE
	.align		4
.L_11:
        /*0048*/ 	.byte	0x04, 0x11
        /*004a*/ 	.short	(.L_13 - .L_12)
	.align		4
.L_12:
        /*004c*/ 	.word	index@(softmax_n_1_to_2048__m_1_to_1024__kernel)
        /*0050*/ 	.word	0x00000000


	//----- nvinfo : EIATTR_REGCOUNT
	.align		4
.L_13:
        /*0054*/ 	.byte	0x04, 0x2f
        /*0056*/ 	.short	(.L_15 - .L_14)
	.align		4
.L_14:
        /*0058*/ 	.word	index@(softmax_n_1_to_256__m_769_to_1024__kernel)
        /*005c*/ 	.word	0x0000001c


	//----- nvinfo : EIATTR_MAX_STACK_SIZE
	.align		4
.L_15:
        /*0060*/ 	.byte	0x04, 0x23
        /*0062*/ 	.short	(.L_17 - .L_16)
	.align		4
.L_16:
        /*0064*/ 	.word	index@($softmax_n_1_to_256__m_769_to_1024__kernel$__cuda_sm3x_div_rn_noftz_f32_slowpath)
        /*0068*/ 	.word	0x00000000


	//----- nvinfo : EIATTR_MIN_STACK_SIZE
	.align		4
.L_17:
        /*006c*/ 	.byte	0x04, 0x12
        /*006e*/ 	.short	(.L_19 - .L_18)
	.align		4
.L_18:
        /*0070*/ 	.word	index@($softmax_n_1_to_256__m_769_to_1024__kernel$__cuda_sm3x_div_rn_noftz_f32_slowpath)
        /*0074*/ 	.word	0x00000000


	//----- nvinfo : EIATTR_FRAME_SIZE
	.align		4
.L_19:
        /*0078*/ 	.byte	0x04, 0x11
        /*007a*/ 	.short	(.L_21 - .L_20)
	.align		4
.L_20:
        /*007c*/ 	.word	index@($softmax_n_1_to_256__m_769_to_1024__kernel$__cuda_sm3x_div_rn_noftz_f32_slowpath)
        /*0080*/ 	.word	0x00000000


	//----- nvinfo : EIATTR_MAX_STACK_SIZE
	.align		4
.L_21:
        /*0084*/ 	.byte	0x04, 0x23
        /*0086*/ 	.short	(.L_23 - .L_22)
	.align		4
.L_22:
        /*0088*/ 	.word	index@(softmax_n_1_to_256__m_769_to_1024__kernel)
        /*008c*/ 	.word	0x00000000


	//----- nvinfo : EIATTR_MIN_STACK_SIZE
	.align		4
.L_23:
        /*0090*/ 	.byte	0x04, 0x12
        /*0092*/ 	.short	(.L_25 - .L_24)
	.align		4
.L_24:
        /*0094*/ 	.word	index@(softmax_n_1_to_256__m_769_to_1024__kernel)
        /*0098*/ 	.word	0x00000000


	//----- nvinfo : EIATTR_FRAME_SIZE
	.align		4
.L_25:
        /*009c*/ 	.byte	0x04, 0x11
        /*009e*/ 	.short	(.L_27 - .L_26)
	.align		4
.L_26:
        /*00a0*/ 	.word	index@(softmax_n_1_to_256__m_769_to_1024__kernel)
        /*00a4*/ 	.word	0x00000000


	//----- nvinfo : EIATTR_REGCOUNT
	.align		4
.L_27:
        /*00a8*/ 	.byte	0x04, 0x2f
        /*00aa*/ 	.short	(.L_29 - .L_28)
	.align		4
.L_28:
        /*00ac*/ 	.word	index@(softmax_n_1_to_768__m_1025_to_1792__kernel)
        /*00b0*/ 	.word	0x00000026


	//----- nvinfo : EIATTR_MAX_STACK_SIZE
	.align		4
.L_29:
        /*00b4*/ 	.byte	0x04, 0x23
        /*00b6*/ 	.short	(.L_31 - .L_30)
	.align		4
.L_30:
        /*00b8*/ 	.word	index@($softmax_n_1_to_768__m_1025_to_1792__kernel$__cuda_sm3x_div_rn_noftz_f32_slowpath)
        /*00bc*/ 	.word	0x00000000


	//----- nvinfo : EIATTR_MIN_STACK_SIZE
	.align		4
.L_31:
        /*00c0*/ 	.byte	0x04, 0x12
        /*00c2*/ 	.short	(.L_33 - .L_32)
	.align		4
.L_32:
        /*00c4*/ 	.word	index@($softmax_n_1_to_768__m_1025_to_1792__kernel$__cuda_sm3x_div_rn_noftz_f32_slowpath)
        /*00c8*/ 	.word	0x00000000


	//----- nvinfo : EIATTR_FRAME_SIZE
	.align		4
.L_33:
        /*00cc*/ 	.byte	0x04, 0x11
        /*00ce*/ 	.short	(.L_35 - .L_34)
	.align		4
.L_34:
        /*00d0*/ 	.word	index@($softmax_n_1_to_768__m_1025_to_1792__kernel$__cuda_sm3x_div_rn_noftz_f32_slowpath)
        /*00d4*/ 	.word	0x00000000


	//----- nvinfo : EIATTR_MAX_STACK_SIZE
	.align		4
.L_35:
        /*00d8*/ 	.byte	0x04, 0x23
        /*00da*/ 	.short	(.L_37 - .L_36)
	.align		4
.L_36:
        /*00dc*/ 	.word	index@(softmax_n_1_to_768__m_1025_to_1792__kernel)
        /*00e0*/ 	.word	0x00000000


	//----- nvinfo : EIATTR_MIN_STACK_SIZE
	.align		4
.L_37:
        /*00e4*/ 	.byte	0x04, 0x12
        /*00e6*/ 	.short	(.L_39 - .L_38)
	.align		4
.L_38:
        /*00e8*/ 	.word	index@(softmax_n_1_to_768__m_1025_to_1792__kernel)
        /*00ec*/ 	.word	0x00000000


	//----- nvinfo : EIATTR_FRAME_SIZE
	.align		4
.L_39:
        /*00f0*/ 	.byte	0x04, 0x11
        /*00f2*/ 	.short	(.L_41 - .L_40)
	.align		4
.L_40:
        /*00f4*/ 	.word	index@(softmax_n_1_to_768__m_1025_to_1792__kernel)
        /*00f8*/ 	.word	0x00000000


	//----- nvinfo : EIATTR_REGCOUNT
	.align		4
.L_41:
        /*00fc*/ 	.byte	0x04, 0x2f
        /*00fe*/ 	.short	(.L_43 - .L_42)
	.align		4
.L_42:
        /*0100*/ 	.word	index@(softmax_n_1_to_1792__m_1537_to_2048__kernel)
        /*0104*/ 	.word	0x00000028


	//----- nvinfo : EIATTR_MAX_STACK_SIZE
	.align		4
.L_43:
        /*0108*/ 	.byte	0x04, 0x23
        /*010a*/ 	.short	(.L_45 - .L_44)
	.align		4
.L_44:
        /*010c*/ 	.word	index@($softmax_n_1_to_1792__m_1537_to_2048__kernel$__cuda_sm3x_div_rn_noftz_f32_slowpath)
        /*0110*/ 	.word	0x00000000


	//----- nvinfo : EIATTR_MIN_STACK_SIZE
	.align		4
.L_45:
        /*0114*/ 	.byte	0x04, 0x12
        /*0116*/ 	.short	(.L_47 - .L_46)
	.align		4
.L_46:
        /*0118*/ 	.word	index@($softmax_n_1_to_1792__m_1537_to_2048__kernel$__cuda_sm3x_div_rn_noftz_f32_slowpath)
        /*011c*/ 	.word	0x00000000


	//----- nvinfo : EIATTR_FRAME_SIZE
	.align		4
.L_47:
        /*0120*/ 	.byte	0x04, 0x11
        /*0122*/ 	.short	(.L_49 - .L_48)
	.align		4
.L_48:
        /*0124*/ 	.word	index@($softmax_n_1_to_1792__m_1537_to_2048__kernel$__cuda_sm3x_div_rn_noftz_f32_slowpath)
        /*0128*/ 	.word	0x00000000


	//----- nvinfo : EIATTR_MAX_STACK_SIZE
	.align		4
.L_49:
        /*012c*/ 	.byte	0x04, 0x23
        /*012e*/ 	.short	(.L_51 - .L_50)
	.align		4
.L_50:
        /*0130*/ 	.word	index@(softmax_n_1_to_1792__m_1537_to_2048__kernel)
        /*0134*/ 	.word	0x00000000


	//----- nvinfo : EIATTR_MIN_STACK_SIZE
	.align		4
.L_51:
        /*0138*/ 	.byte	0x04, 0x12
        /*013a*/ 	.short	(.L_53 - .L_52)
	.align		4
.L_52:
        /*013c*/ 	.word	index@(softmax_n_1_to_1792__m_1537_to_2048__kernel)
        /*0140*/ 	.word	0x00000000


	//----- nvinfo : EIATTR_FRAME_SIZE
	.align		4
.L_53:
        /*0144*/ 	.byte	0x04, 0x11
        /*0146*/ 	.short	(.L_55 - .L_54)
	.align		4
.L_54:
        /*0148*/ 	.word	index@(softmax_n_1_to_1792__m_1537_to_2048__kernel)
        /*014c*/ 	.word	0x00000000


	//----- nvinfo : EIATTR_REGCOUNT
	.align		4
.L_55:
        /*0150*/ 	.byte	0x04, 0x2f
        /*0152*/ 	.short	(.L_57 - .L_56)
	.align		4
.L_56:
        /*0154*/ 	.word	index@(softmax_n_513_to_768__m_1281_to_2048__kernel)
        /*0158*/ 	.word	0x00000026


	//----- nvinfo : EIATTR_MAX_STACK_SIZE
	.align		4
.L_57:
        /*015c*/ 	.byte	0x04, 0x23
        /*015e*/ 	.short	(.L_59 - .L_58)
	.align		4
.L_58:
        /*0160*/ 	.word	index@($softmax_n_513_to_768__m_1281_to_2048__kernel$__cuda_sm3x_div_rn_noftz_f32_slowpath)
        /*0164*/ 	.word	0x00000000


	//----- nvinfo : EIATTR_MIN_STACK_SIZE
	.align		4
.L_59:
        /*0168*/ 	.byte	0x04, 0x12
        /*016a*/ 	.short	(.L_61 - .L_60)
	.align		4
.L_60:
        /*016c*/ 	.word	index@($softmax_n_513_to_768__m_1281_to_2048__kernel$__cuda_sm3x_div_rn_noftz_f32_slowpath)
        /*0170*/ 	.word	0x00000000


	//----- nvinfo : EIATTR_FRAME_SIZE
	.align		4
.L_61:
        /*0174*/ 	.byte	0x04, 0x11
        /*0176*/ 	.short	(.L_63 - .L_62)
	.align		4
.L_62:
        /*0178*/ 	.word	index@($softmax_n_513_to_768__m_1281_to_2048__kernel$__cuda_sm3x_div_rn_noftz_f32_slowpath)
        /*017c*/ 	.word	0x00000000


	//----- nvinfo : EIATTR_MAX_STACK_SIZE
	.align		4
.L_63:
        /*0180*/ 	.byte	0x04, 0x23
        /*0182*/ 	.short	(.L_65 - .L_64)
	.align		4
.L_64:
        /*0184*/ 	.word	index@(softmax_n_513_to_768__m_1281_to_2048__kernel)
        /*0188*/ 	.word	0x00000000


	//----- nvinfo : EIATTR_MIN_STACK_SIZE
	.align		4
.L_65:
        /*018c*/ 	.byte	0x04, 0x12
        /*018e*/ 	.short	(.L_67 - .L_66)
	.align		4
.L_66:
        /*0190*/ 	.word	index@(softmax_n_513_to_768__m_1281_to_2048__kernel)
        /*0194*/ 	.word	0x00000000


	//----- nvinfo : EIATTR_FRAME_SIZE
	.align		4
.L_67:
        /*0198*/ 	.byte	0x04, 0x11
        /*019a*/ 	.short	(.L_69 - .L_68)
	.align		4
.L_68:
        /*019c*/ 	.word	index@(softmax_n_513_to_768__m_1281_to_2048__kernel)
        /*01a0*/ 	.word	0x00000000


	//----- nvinfo : EIATTR_REGCOUNT
	.align		4
.L_69:
        /*01a4*/ 	.byte	0x04, 0x2f
        /*01a6*/ 	.short	(.L_71 - .L_70)
	.align		4
.L_70:
        /*01a8*/ 	.word	index@(softmax_n_769_to_1280__m_1025_to_1792__kernel)
        /*01ac*/ 	.word	0x00000026


	//----- nvinfo : EIATTR_MAX_STACK_SIZE
	.align		4
.L_71:
        /*01b0*/ 	.byte	0x04, 0x23
        /*01b2*/ 	.short	(.L_73 - .L_72)
	.align		4
.L_72:
        /*01b4*/ 	.word	index@($softmax_n_769_to_1280__m_1025_to_1792__kernel$__cuda_sm3x_div_rn_noftz_f32_slowpath)
        /*01b8*/ 	.word	0x00000000


	//----- nvinfo : EIATTR_MIN_STACK_SIZE
	.align		4
.L_73:
        /*01bc*/ 	.byte	0x04, 0x12
        /*01be*/ 	.short	(.L_75 - .L_74)
	.align		4
.L_74:
        /*01c0*/ 	.word	index@($softmax_n_769_to_1280__m_1025_to_1792__kernel$__cuda_sm3x_div_rn_noftz_f32_slowpath)
        /*01c4*/ 	.word	0x00000000


	//----- nvinfo : EIATTR_FRAME_SIZE
	.align		4
.L_75:
        /*01c8*/ 	.byte	0x04, 0x11
        /*01ca*/ 	.short	(.L_77 - .L_76)
	.align		4
.L_76:
        /*01cc*/ 	.word	index@($softmax_n_769_to_1280__m_1025_to_1792__kernel$__cuda_sm3x_div_rn_noftz_f32_slowpath)
        /*01d0*/ 	.word	0x00000000


	//----- nvinfo : EIATTR_MAX_STACK_SIZE
	.align		4
.L_77:
        /*01d4*/ 	.byte	0x04, 0x23
        /*01d6*/ 	.short	(.L_79 - .L_78)
	.align		4
.L_78:
        /*01d8*/ 	.word	index@(softmax_n_769_to_1280__m_1025_to_1792__kernel)
        /*01dc*/ 	.word	0x00000000


	//----- nvinfo : EIATTR_MIN_STACK_SIZE
	.align		4
.L_79:
        /*01e0*/ 	.byte	0x04, 0x12
        /*01e2*/ 	.short	(.L_81 - .L_80)
	.align		4
.L_80:
        /*01e4*/ 	.word	index@(softmax_n_769_to_1280__m_1025_to_1792__kernel)
        /*01e8*/ 	.word	0x00000000


	//----- nvinfo : EIATTR_FRAME_SIZE
	.align		4
.L_81:
        /*01ec*/ 	.byte	0x04, 0x11
        /*01ee*/ 	.short	(.L_83 - .L_82)
	.align		4
.L_82:
        /*01f0*/ 	.word	index@(softmax_n_769_to_1280__m_1025_to_1792__kernel)
        /*01f4*/ 	.word	0x00000000


	//----- nvinfo : EIATTR_REGCOUNT
	.align		4
.L_83:
        /*01f8*/ 	.byte	0x04, 0x2f
        /*01fa*/ 	.short	(.L_85 - .L_84)
	.align		4
.L_84:
        /*01fc*/ 	.word	index@(softmax_n_1025_to_1280__m_1281_to_2048__kernel)
        /*0200*/ 	.word	0x00000026


	//----- nvinfo : EIATTR_MAX_STACK_SIZE
	.align		4
.L_85:
        /*0204*/ 	.byte	0x04, 0x23
        /*0206*/ 	.short	(.L_87 - .L_86)
	.align		4
.L_86:
        /*0208*/ 	.word	index@($softmax_n_1025_to_1280__m_1281_to_2048__kernel$__cuda_sm3x_div_rn_noftz_f32_slowpath)
        /*020c*/ 	.word	0x00000000


	//----- nvinfo : EIATTR_MIN_STACK_SIZE
	.align		4
.L_87:
        /*0210*/ 	.byte	0x04, 0x12
        /*0212*/ 	.short	(.L_89 - .L_88)
	.align		4
.L_88:
        /*0214*/ 	.word	index@($softmax_n_1025_to_1280__m_1281_to_2048__kernel$__cuda_sm3x_div_rn_noftz_f32_slowpath)
        /*0218*/ 	.word	0x00000000


	//----- nvinfo : EIATTR_FRAME_SIZE
	.align		4
.L_89:
        /*021c*/ 	.byte	0x04, 0x11
        /*021e*/ 	.short	(.L_91 - .L_90)
	.align		4
.L_90:
        /*0220*/ 	.word	index@($softmax_n_1025_to_1280__m_1281_to_2048__kernel$__cuda_sm3x_div_rn_noftz_f32_slowpath)
        /*0224*/ 	.word	0x00000000


	//----- nvinfo : EIATTR_MAX_STACK_SIZE
	.align		4
.L_91:
        /*0228*/ 	.byte	0x04, 0x23
        /*022a*/ 	.short	(.L_93 - .L_92)
	.align		4
.L_92:
        /*022c*/ 	.word	index@(softmax_n_1025_to_1280__m_1281_to_2048__kernel)
        /*0230*/ 	.word	0x00000000


	//----- nvinfo : EIATTR_MIN_STACK_SIZE
	.align		4
.L_93:
        /*0234*/ 	.byte	0x04, 0x12
        /*0236*/ 	.short	(.L_95 - .L_94)
	.align		4
.L_94:
        /*0238*/ 	.word	index@(softmax_n_1025_to_1280__m_1281_to_2048__kernel)
        /*023c*/ 	.word	0x00000000


	//----- nvinfo : EIATTR_FRAME_SIZE
	.align		4
.L_95:
        /*0240*/ 	.byte	0x04, 0x11
        /*0242*/ 	.short	(.L_97 - .L_96)
	.align		4
.L_96:
        /*0244*/ 	.word	index@(softmax_n_1025_to_1280__m_1281_to_2048__kernel)
        /*0248*/ 	.word	0x00000000


	//----- nvinfo : EIATTR_REGCOUNT
	.align		4
.L_97:
        /*024c*/ 	.byte	0x04, 0x2f
        /*024e*/ 	.short	(.L_99 - .L_98)
	.align		4
.L_98:
        /*0250*/ 	.word	index@(softmax_n_1281_to_1792__m_1025_to_1792__kernel)
        /*0254*/ 	.word	0x00000026


	//----- nvinfo : EIATTR_MAX_STACK_SIZE
	.align		4
.L_99:
        /*0258*/ 	.byte	0x04, 0x23
        /*025a*/ 	.short	(.L_101 - .L_100)
	.align		4
.L_100:
        /*025c*/ 	.word	index@($softmax_n_1281_to_1792__m_1025_to_1792__kernel$__cuda_sm3x_div_rn_noftz_f32_slowpath)
        /*0260*/ 	.word	0x00000000


	//----- nvinfo : EIATTR_MIN_STACK_SIZE
	.align		4
.L_101:
        /*0264*/ 	.byte	0x04, 0x12
        /*0266*/ 	.short	(.L_103 - .L_102)
	.align		4
.L_102:
        /*0268*/ 	.word	index@($softmax_n_1281_to_1792__m_1025_to_1792__kernel$__cuda_sm3x_div_rn_noftz_f32_slowpath)
        /*026c*/ 	.word	0x00000000


	//----- nvinfo : EIATTR_FRAME_SIZE
	.align		4
.L_103:
        /*0270*/ 	.byte	0x04, 0x11
        /*0272*/ 	.short	(.L_105 - .L_104)
	.align		4
.L_104:
        /*0274*/ 	.word	index@($softmax_n_1281_to_1792__m_1025_to_1792__kernel$__cuda_sm3x_div_rn_noftz_f32_slowpath)
        /*0278*/ 	.word	0x00000000


	//----- nvinfo : EIATTR_MAX_STACK_SIZE
	.align		4
.L_105:
        /*027c*/ 	.byte	0x04, 0x23
        /*027e*/ 	.short	(.L_107 - .L_106)
	.align		4
.L_106:
        /*0280*/ 	.word	index@(softmax_n_1281_to_1792__m_1025_to_1792__kernel)
        /*0284*/ 	.word	0x00000000


	//----- nvinfo : EIATTR_MIN_STACK_SIZE
	.align		4
.L_107:
        /*0288*/ 	.byte	0x04, 0x12
        /*028a*/ 	.short	(.L_109 - .L_108)
	.align		4
.L_108:
        /*028c*/ 	.word	index@(softmax_n_1281_to_1792__m_1025_to_1792__kernel)
        /*0290*/ 	.word	0x00000000


	//----- nvinfo : EIATTR_FRAME_SIZE
	.align		4
.L_109:
        /*0294*/ 	.byte	0x04, 0x11
        /*0296*/ 	.short	(.L_111 - .L_110)
	.align		4
.L_110:
        /*0298*/ 	.word	index@(softmax_n_1281_to_1792__m_1025_to_1792__kernel)
        /*029c*/ 	.word	0x00000000


	//----- nvinfo : EIATTR_REGCOUNT
	.align		4
.L_111:
        /*02a0*/ 	.byte	0x04, 0x2f
        /*02a2*/ 	.short	(.L_113 - .L_112)
	.align		4
.L_112:
        /*02a4*/ 	.word	index@(softmax_n_1793_to_2048__m_1025_to_1536__kernel)
        /*02a8*/ 	.word	0x00000026


	//----- nvinfo : EIATTR_MAX_STACK_SIZE
	.align		4
.L_113:
        /*02ac*/ 	.byte	0x04, 0x23
        /*02ae*/ 	.short	(.L_115 - .L_114)
	.align		4
.L_114:
        /*02b0*/ 	.word	index@($softmax_n_1793_to_2048__m_1025_to_1536__kernel$__cuda_sm3x_div_rn_noftz_f32_slowpath)
        /*02b4*/ 	.word	0x00000000


	//----- nvinfo : EIATTR_MIN_STACK_SIZE
	.align		4
.L_115:
        /*02b8*/ 	.byte	0x04, 0x12
        /*02ba*/ 	.short	(.L_117 - .L_116)
	.align		4
.L_116:
        /*02bc*/ 	.word	index@($softmax_n_1793_to_2048__m_1025_to_1536__kernel$__cuda_sm3x_div_rn_noftz_f32_slowpath)
        /*02c0*/ 	.word	0x00000000


	//----- nvinfo : EIATTR_FRAME_SIZE
	.align		4
.L_117:
        /*02c4*/ 	.byte	0x04, 0x11
        /*02c6*/ 	.short	(.L_119 - .L_118)
	.align		4
.L_118:
        /*02c8*/ 	.word	index@($softmax_n_1793_to_2048__m_1025_to_1536__kernel$__cuda_sm3x_div_rn_noftz_f32_slowpath)
        /*02cc*/ 	.word	0x00000000


	//----- nvinfo : EIATTR_MAX_STACK_SIZE
	.align		4
.L_119:
        /*02d0*/ 	.byte	0x04, 0x23
        /*02d2*/ 	.short	(.L_121 - .L_120)
	.align		4
.L_120:
        /*02d4*/ 	.word	index@(softmax_n_1793_to_2048__m_1025_to_1536__kernel)
        /*02d8*/ 	.word	0x00000000


	//----- nvinfo : EIATTR_MIN_STACK_SIZE
	.align		4
.L_121:
        /*02dc*/ 	.byte	0x04, 0x12
        /*02de*/ 	.short	(.L_123 - .L_122)
	.align		4
.L_122:
        /*02e0*/ 	.word	index@(softmax_n_1793_to_2048__m_1025_to_1536__kernel)
        /*02e4*/ 	.word	0x00000000


	//----- nvinfo : EIATTR_FRAME_SIZE
	.align		4
.L_123:
        /*02e8*/ 	.byte	0x04, 0x11
        /*02ea*/ 	.short	(.L_125 - .L_124)
	.align		4
.L_124:
        /*02ec*/ 	.word	index@(softmax_n_1793_to_2048__m_1025_to_1536__kernel)
        /*02f0*/ 	.word	0x00000000


	//----- nvinfo : EIATTR_REGCOUNT
	.align		4
.L_125:
        /*02f4*/ 	.byte	0x04, 0x2f
        /*02f6*/ 	.short	(.L_127 - .L_126)
	.align		4
.L_126:
        /*02f8*/ 	.word	index@(softmax_n_1793_to_2048__m_1793_to_2048__kernel)
        /*02fc*/ 	.word	0x00000028


	//----- nvinfo : EIATTR_MAX_STACK_SIZE
	.align		4
.L_127:
        /*0300*/ 	.byte	0x04, 0x23
        /*0302*/ 	.short	(.L_129 - .L_128)
	.align		4
.L_128:
        /*0304*/ 	.word	index@($softmax_n_1793_to_2048__m_1793_to_2048__kernel$__cuda_sm3x_div_rn_noftz_f32_slowpath)
        /*0308*/ 	.word	0x00000000


	//----- nvinfo : EIATTR_MIN_STACK_SIZE
	.align		4
.L_129:
        /*030c*/ 	.byte	0x04, 0x12
        /*030e*/ 	.short	(.L_131 - .L_130)
	.align		4
.L_130:
        /*0310*/ 	.word	index@($softmax_n_1793_to_2048__m_1793_to_2048__kernel$__cuda_sm3x_div_rn_noftz_f32_slowpath)
        /*0314*/ 	.word	0x00000000


	//----- nvinfo : EIATTR_FRAME_SIZE
	.align		4
.L_131:
        /*0318*/ 	.byte	0x04, 0x11
        /*031a*/ 	.short	(.L_133 - .L_132)
	.align		4
.L_132:
        /*031c*/ 	.word	index@($softmax_n_1793_to_2048__m_1793_to_2048__kernel$__cuda_sm3x_div_rn_noftz_f32_slowpath)
        /*0320*/ 	.word	0x00000000


	//----- nvinfo : EIATTR_MAX_STACK_SIZE
	.align		4
.L_133:
        /*0324*/ 	.byte	0x04, 0x23
        /*0326*/ 	.short	(.L_135 - .L_134)
	.align		4
.L_134:
        /*0328*/ 	.word	index@(softmax_n_1793_to_2048__m_1793_to_2048__kernel)
        /*032c*/ 	.word	0x00000000


	//----- nvinfo : EIATTR_MIN_STACK_SIZE
	.align		4
.L_135:
        /*0330*/ 	.byte	0x04, 0x12
        /*0332*/ 	.short	(.L_137 - .L_136)
	.align		4
.L_136:
        /*0334*/ 	.word	index@(softmax_n_1793_to_2048__m_1793_to_2048__kernel)
        /*0338*/ 	.word	0x00000000


	//----- nvinfo : EIATTR_FRAME_SIZE
	.align		4
.L_137:
        /*033c*/ 	.byte	0x04, 0x11
        /*033e*/ 	.short	(.L_139 - .L_138)
	.align		4
.L_138:
        /*0340*/ 	.word	index@(softmax_n_1793_to_2048__m_1793_to_2048__kernel)
        /*0344*/ 	.word	0x00000000
.L_139:


//--------------------- .nv.info.softmax_n_1793_to_2048__m_1793_to_2048__kernel --------------------------
	.section	.nv.info.softmax_n_1793_to_2048__m_1793_to_2048__kernel,"",@"SHT_CUDA_INFO"
	.align	4


	//----- nvinfo : EIATTR_CUDA_API_VERSION
	.align		4
        /*0000*/ 	.byte	0x04, 0x37
        /*0002*/ 	.short	(.L_141 - .L_140)
.L_140:
        /*0004*/ 	.word	0x00000076


	//----- nvinfo : EIATTR_SW2861232_WAR
	.align		4
.L_141:
        /*0008*/ 	.byte	0x01, 0x35
	.zero		2


	//----- nvinfo : EIATTR_PARAM_CBANK
	.align		4
        /*000c*/ 	.byte	0x04, 0x0a
        /*000e*/ 	.short	(.L_143 - .L_142)
	.align		4
.L_142:
        /*0010*/ 	.word	index@(.nv.constant0.softmax_n_1793_to_2048__m_1793_to_2048__kernel)
        /*0014*/ 	.short	0x0160
        /*0016*/ 	.short	0x0020


	//----- nvinfo : EIATTR_CBANK_PARAM_SIZE
	.align		4
.L_143:
        /*0018*/ 	.byte	0x03, 0x19
        /*001a*/ 	.short	0x0020


	//----- nvinfo : EIATTR_KPARAM_INFO
	.align		4
        /*001c*/ 	.byte	0x04, 0x17
        /*001e*/ 	.short	(.L_145 - .L_144)
.L_144:
        /*0020*/ 	.word	0x00000000
        /*0024*/ 	.short	0x0003
        /*0026*/ 	.short	0x0018
        /*0028*/ 	.byte	0x00, 0xf0, 0x21, 0x00


	//----- nvinfo : EIATTR_KPARAM_INFO
	.align		4
.L_145:
        /*002c*/ 	.byte	0x04, 0x17
        /*002e*/ 	.short	(.L_147 - .L_146)
.L_146:
        /*0030*/ 	.word	0x00000000
        /*0034*/ 	.short	0x0002
        /*0036*/ 	.short	0x0010
        /*0038*/ 	.byte	0x00, 0xf0, 0x21, 0x00


	//----- nvinfo : EIATTR_KPARAM_INFO
	.align		4
.L_147:
        /*003c*/ 	.byte	0x04, 0x17
        /*003e*/ 	.short	(.L_149 - .L_148)
.L_148:
        /*0040*/ 	.word	0x00000000
        /*0044*/ 	.short	0x0001
        /*0046*/ 	.short	0x0008
        /*0048*/ 	.byte	0x00, 0xf0, 0x21, 0x00


	//----- nvinfo : EIATTR_KPARAM_INFO
	.align		4
.L_149:
        /*004c*/ 	.byte	0x04, 0x17
        /*004e*/ 	.short	(.L_151 - .L_150)
.L_150:
        /*0050*/ 	.word	0x00000000
        /*0054*/ 	.short	0x0000
        /*0056*/ 	.short	0x0000
        /*0058*/ 	.byte	0x00, 0xf0, 0x21, 0x00


	//----- nvinfo : EIATTR_MAXREG_COUNT
	.align		4
.L_151:
        /*005c*/ 	.byte	0x03, 0x1b
        /*005e*/ 	.short	0x00ff


	//----- nvinfo : EIATTR_COOP_GROUP_INSTR_OFFSETS
	.align		4
        /*0060*/ 	.byte	0x04, 0x28
        /*0062*/ 	.short	(.L_153 - .L_152)


	//   ....[0]....
.L_152:
        /*0064*/ 	.word	0x00002350


	//   ....[1]....
        /*0068*/ 	.word	0x000023c0


	//   ....[2]....
        /*006c*/ 	.word	0x000023e0


	//   ....[3]....
        /*0070*/ 	.word	0x00002410


	//   ....[4]....
        /*0074*/ 	.word	0x00002430


	//   ....[5]....
        /*0078*/ 	.word	0x00002480


	//   ....[6]....
        /*007c*/ 	.word	0x000024c0


	//   ....[7]....
        /*0080*/ 	.word	0x000024e0


	//   ....[8]....
        /*0084*/ 	.word	0x00002c90


	//   ....[9]....
        /*0088*/ 	.word	0x00002cd0


	//   ....[10]....
        /*008c*/ 	.word	0x00002cf0


	//   ....[11]....
        /*0090*/ 	.word	0x00002d10


	//   ....[12]....
        /*0094*/ 	.word	0x00002d30


	//   ....[13]....
        /*0098*/ 	.word	0x00002d80


	//   ....[14]....
        /*009c*/ 	.word	0x00002dc0


	//   ....[15]....
        /*00a0*/ 	.word	0x00002de0


	//----- nvinfo : EIATTR_EXIT_INSTR_OFFSETS
	.align		4
.L_153:
        /*00a4*/ 	.byte	0x04, 0x1c
        /*00a6*/ 	.short	(.L_155 - .L_154)


	//   ....[0]....
.L_154:
        /*00a8*/ 	.word	0x00002e50


	//   ....[1]....
        /*00ac*/ 	.word	0x000037f0


	//   ....[2]....
        /*00b0*/ 	.word	0x00003b50


	//----- nvinfo : EIATTR_MAX_THREADS
	.align		4
.L_155:
        /*00b4*/ 	.byte	0x04, 0x05
        /*00b6*/ 	.short	(.L_157 - .L_156)
.L_156:
        /*00b8*/ 	.word	0x000000a0
        /*00bc*/ 	.word	0x00000001
        /*00c0*/ 	.word	0x00000001


	//----- nvinfo : EIATTR_CRS_STACK_SIZE
	.align		4
.L_157:
        /*00c4*/ 	.byte	0x04, 0x1e
        /*00c6*/ 	.short	(.L_159 - .L_158)
.L_158:
        /*00c8*/ 	.word	0x00000000
.L_159:


//--------------------- .nv.info.softmax_n_1793_to_2048__m_1025_to_1536__kernel --------------------------
	.section	.nv.info.softmax_n_1793_to_2048__m_1025_to_1536__kernel,"",@"SHT_CUDA_INFO"
	.align	4


	//----- nvinfo : EIATTR_CUDA_API_VERSION
	.align		4
        /*0000*/ 	.byte	0x04, 0x37
        /*0002*/ 	.short	(.L_161 - .L_160)
.L_160:
        /*0004*/ 	.word	0x00000076


	//----- nvinfo : EIATTR_SW2861232_WAR
	.align		4
.L_161:
        /*0008*/ 	.byte	0x01, 0x35
	.zero		2


	//----- nvinfo : EIATTR_PARAM_CBANK
	.align		4
        /*000c*/ 	.byte	0x04, 0x0a
        /*000e*/ 	.short	(.L_163 - .L_162)
	.align		4
.L_162:
        /*0010*/ 	.word	index@(.nv.constant0.softmax_n_1793_to_2048__m_1025_to_1536__kernel)
        /*0014*/ 	.short	0x0160
        /*0016*/ 	.short	0x0020


	//----- nvinfo : EIATTR_CBANK_PARAM_SIZE
	.align		4
.L_163:
        /*0018*/ 	.byte	0x03, 0x19
        /*001a*/ 	.short	0x0020


	//----- nvinfo : EIATTR_KPARAM_INFO
	.align		4
        /*001c*/ 	.byte	0x04, 0x17
        /*001e*/ 	.short	(.L_165 - .L_164)
.L_164:
        /*0020*/ 	.word	0x00000000
        /*0024*/ 	.short	0x0003
        /*0026*/ 	.short	0x0018
        /*0028*/ 	.byte	0x00, 0xf0, 0x21, 0x00


	//----- nvinfo : EIATTR_KPARAM_INFO
	.align		4
.L_165:
        /*002c*/ 	.byte	0x04, 0x17
        /*002e*/ 	.short	(.L_167 - .L_166)
.L_166:
        /*0030*/ 	.word	0x00000000
        /*0034*/ 	.short	0x0002
        /*0036*/ 	.short	0x0010
        /*0038*/ 	.byte	0x00, 0xf0, 0x21, 0x00


	//----- nvinfo : EIATTR_KPARAM_INFO
	.align		4
.L_167:
        /*003c*/ 	.byte	0x04, 0x17
        /*003e*/ 	.short	(.L_169 - .L_168)
.L_168:
        /*0040*/ 	.word	0x00000000
        /*0044*/ 	.short	0x0001
        /*0046*/ 	.short	0x0008
        /*0048*/ 	.byte	0x00, 0xf0, 0x21, 0x00


	//----- nvinfo : EIATTR_KPARAM_INFO
	.align		4
.L_169:
        /*004c*/ 	.byte	0x04, 0x17
        /*004e*/ 	.short	(.L_171 - .L_170)
.L_170:
        /*0050*/ 	.word	0x00000000
        /*0054*/ 	.short	0x0000
        /*0056*/ 	.short	0x0000
        /*0058*/ 	.byte	0x00, 0xf0, 0x21, 0x00


	//----- nvinfo : EIATTR_MAXREG_COUNT
	.align		4
.L_171:
        /*005c*/ 	.byte	0x03, 0x1b
        /*005e*/ 	.short	0x00ff


	//----- nvinfo : EIATTR_COOP_GROUP_INSTR_OFFSETS
	.align		4
        /*0060*/ 	.byte	0x04, 0x28
        /*0062*/ 	.short	(.L_173 - .L_172)


	//   ....[0]....
.L_172:
        /*0064*/ 	.word	0x000022e0


	//   ....[1]....
        /*0068*/ 	.word	0x00002360


	//   ....[2]....
        /*006c*/ 	.word	0x00002380


	//   ....[3]....
        /*0070*/ 	.word	0x000023a0


	//   ....[4]....
        /*0074*/ 	.word	0x000023c0


	//   ....[5]....
        /*0078*/ 	.word	0x00002410


	//   ....[6]....
        /*007c*/ 	.word	0x00002440


	//   ....[7]....
        /*0080*/ 	.word	0x00002c40


	//   ....[8]....
        /*0084*/ 	.word	0x00002c90


	//   ....[9]....
        /*0088*/ 	.word	0x00002cb0


	//   ....[10]....
        /*008c*/ 	.word	0x00002cd0


	//   ....[11]....
        /*0090*/ 	.word	0x00002cf0


	//   ....[12]....
        /*0094*/ 	.word	0x00002d40


	//   ....[13]....
        /*0098*/ 	.word	0x00002d60


	//----- nvinfo : EIATTR_EXIT_INSTR_OFFSETS
	.align		4
.L_173:
        /*009c*/ 	.byte	0x04, 0x1c
        /*009e*/ 	.short	(.L_175 - .L_174)


	//   ....[0]....
.L_174:
        /*00a0*/ 	.word	0x00002dd0


	//   ....[1]....
        /*00a4*/ 	.word	0x000037c0


	//   ....[2]....
        /*00a8*/ 	.word	0x00003b00


	//----- nvinfo : EIATTR_MAX_THREADS
	.align		4
.L_175:
        /*00ac*/ 	.byte	0x04, 0x05
        /*00ae*/ 	.short	(.L_177 - .L_176)
.L_176:
        /*00b0*/ 	.word	0x00000080
        /*00b4*/ 	.word	0x00000001
        /*00b8*/ 	.word	0x00000001


	//----- nvinfo : EIATTR_CRS_STACK_SIZE
	.align		4
.L_177:
        /*00bc*/ 	.byte	0x04, 0x1e
        /*00be*/ 	.short	(.L_179 - .L_178)
.L_178:
        /*00c0*/ 	.word	0x00000000
.L_179:


//--------------------- .nv.info.softmax_n_1281_to_1792__m_1025_to_1792__kernel --------------------------
	.section	.nv.info.softmax_n_1281_to_1792__m_1025_to_1792__kernel,"",@"SHT_CUDA_INFO"
	.align	4


	//----- nvinfo : EIATTR_CUDA_API_VERSION
	.align		4
        /*0000*/ 	.byte	0x04, 0x37
        /*0002*/ 	.short	(.L_181 - .L_180)
.L_180:
        /*0004*/ 	.word	0x00000076


	//----- nvinfo : EIATTR_SW2861232_WAR
	.align		4
.L_181:
        /*0008*/ 	.byte	0x01, 0x35
	.zero		2


	//----- nvinfo : EIATTR_PARAM_CBANK
	.align		4
        /*000c*/ 	.byte	0x04, 0x0a
        /*000e*/ 	.short	(.L_183 - .L_182)
	.align		4
.L_182:
        /*0010*/ 	.word	index@(.nv.constant0.softmax_n_1281_to_1792__m_1025_to_1792__kernel)
        /*0014*/ 	.short	0x0160
        /*0016*/ 	.short	0x0020


	//----- nvinfo : EIATTR_CBANK_PARAM_SIZE
	.align		4
.L_183:
        /*0018*/ 	.byte	0x03, 0x19
        /*001a*/ 	.short	0x0020


	//----- nvinfo : EIATTR_KPARAM_INFO
	.align		4
        /*001c*/ 	.byte	0x04, 0x17
        /*001e*/ 	.short	(.L_185 - .L_184)
.L_184:
        /*0020*/ 	.word	0x00000000
        /*0024*/ 	.short	0x0003
        /*0026*/ 	.short	0x0018
        /*0028*/ 	.byte	0x00, 0xf0, 0x21, 0x00


	//----- nvinfo : EIATTR_KPARAM_INFO
	.align		4
.L_185:
        /*002c*/ 	.byte	0x04, 0x17
        /*002e*/ 	.short	(.L_187 - .L_186)
.L_186:
        /*0030*/ 	.word	0x00000000
        /*0034*/ 	.short	0x0002
        /*0036*/ 	.short	0x0010
        /*0038*/ 	.byte	0x00, 0xf0, 0x21, 0x00


	//----- nvinfo : EIATTR_KPARAM_INFO
	.align		4
.L_187:
        /*003c*/ 	.byte	0x04, 0x17
        /*003e*/ 	.short	(.L_189 - .L_188)
.L_188:
        /*0040*/ 	.word	0x00000000
        /*0044*/ 	.short	0x0001
        /*0046*/ 	.short	0x0008
        /*0048*/ 	.byte	0x00, 0xf0, 0x21, 0x00


	//----- nvinfo : EIATTR_KPARAM_INFO
	.align		4
.L_189:
        /*004c*/ 	.byte	0x04, 0x17
        /*004e*/ 	.short	(.L_191 - .L_190)
.L_190:
        /*0050*/ 	.word	0x00000000
        /*0054*/ 	.short	0x0000
        /*0056*/ 	.short	0x0000
        /*0058*/ 	.byte	0x00, 0xf0, 0x21, 0x00


	//----- nvinfo : EIATTR_MAXREG_COUNT
	.align		4
.L_191:
        /*005c*/ 	.byte	0x03, 0x1b
        /*005e*/ 	.short	0x00ff


	//----- nvinfo : EIATTR_COOP_GROUP_INSTR_OFFSETS
	.align		4
        /*0060*/ 	.byte	0x04, 0x28
        /*0062*/ 	.short	(.L_193 - .L_192)


	//   ....[0]....
.L_192:
        /*0064*/ 	.word	0x000022e0


	//   ....[1]....
        /*0068*/ 	.word	0x00002360


	//   ....[2]....
        /*006c*/ 	.word	0x00002380


	//   ....[3]....
        /*0070*/ 	.word	0x000023a0


	//   ....[4]....
        /*0074*/ 	.word	0x000023c0


	//   ....[5]....
        /*0078*/ 	.word	0x00002410


	//   ....[6]....
        /*007c*/ 	.word	0x00002440


	//   ....[7]....
        /*0080*/ 	.word	0x00002c40


	//   ....[8]....
        /*0084*/ 	.word	0x00002c90


	//   ....[9]....
        /*0088*/ 	.word	0x00002cb0


	//   ....[10]....
        /*008c*/ 	.word	0x00002cd0


	//   ....[11]....
        /*0090*/ 	.word	0x00002cf0


	//   ....[12]....
        /*0094*/ 	.word	0x00002d40


	//   ....[13]....
        /*0098*/ 	.word	0x00002d60


	//----- nvinfo : EIATTR_EXIT_INSTR_OFFSETS
	.align		4
.L_193:
        /*009c*/ 	.byte	0x04, 0x1c
        /*009e*/ 	.short	(.L_195 - .L_194)


	//   ....[0]....
.L_194:
        /*00a0*/ 	.word	0x00002dd0


	//   ....[1]....
        /*00a4*/ 	.word	0x000037c0


	//   ....[2]....
        /*00a8*/ 	.word	0x00003b00


	//----- nvinfo : EIATTR_MAX_THREADS
	.align		4
.L_195:
        /*00ac*/ 	.byte	0x04, 0x05
        /*00ae*/ 	.short	(.L_197 - .L_196)
.L_196:
        /*00b0*/ 	.word	0x00000080
        /*00b4*/ 	.word	0x00000001
        /*00b8*/ 	.word	0x00000001


	//----- nvinfo : EIATTR_CRS_STACK_SIZE
	.align		4
.L_197:
        /*00bc*/ 	.byte	0x04, 0x1e
        /*00be*/ 	.short	(.L_199 - .L_198)
.L_198:
        /*00c0*/ 	.word	0x00000000
.L_199:


//--------------------- .nv.info.softmax_n_1025_to_1280__m_1281_to_2048__kernel --------------------------
	.section	.nv.info.softmax_n_1025_to_1280__m_1281_to_2048__kernel,"",@"SHT_CUDA_INFO"
	.align	4


	//----- nvinfo : EIATTR_CUDA_API_VERSION
	.align		4
        /*0000*/ 	.byte	0x04, 0x37
        /*0002*/ 	.short	(.L_201 - .L_200)
.L_200:
        /*0004*/ 	.word	0x00000076


	//----- nvinfo : EIATTR_SW2861232_WAR
	.align		4
.L_201:
        /*0008*/ 	.byte	0x01, 0x35
	.zero		2


	//----- nvinfo : EIATTR_PARAM_CBANK
	.align		4
        /*000c*/ 	.byte	0x04, 0x0a
        /*000e*/ 	.short	(.L_203 - .L_202)
	.align		4
.L_202:
        /*0010*/ 	.word	index@(.nv.constant0.softmax_n_1025_to_1280__m_1281_to_2048__kernel)
        /*0014*/ 	.short	0x0160
        /*0016*/ 	.short	0x0020


	//----- nvinfo : EIATTR_CBANK_PARAM_SIZE
	.align		4
.L_203:
        /*0018*/ 	.byte	0x03, 0x19
        /*001a*/ 	.short	0x0020


	//----- nvinfo : EIATTR_KPARAM_INFO
	.align		4
        /*001c*/ 	.byte	0x04, 0x17
        /*001e*/ 	.short	(.L_205 - .L_204)
.L_204:
        /*0020*/ 	.word	0x00000000
        /*0024*/ 	.short	0x0003
        /*0026*/ 	.short	0x0018
        /*0028*/ 	.byte	0x00, 0xf0, 0x21, 0x00


	//----- nvinfo : EIATTR_KPARAM_INFO
	.align		4
.L_205:
        /*002c*/ 	.byte	0x04, 0x17
        /*002e*/ 	.short	(.L_207 - .L_206)
.L_206:
        /*0030*/ 	.word	0x00000000
        /*0034*/ 	.short	0x0002
        /*0036*/ 	.short	0x0010
        /*0038*/ 	.byte	0x00, 0xf0, 0x21, 0x00


	//----- nvinfo : EIATTR_KPARAM_INFO
	.align		4
.L_207:
        /*003c*/ 	.byte	0x04, 0x17
        /*003e*/ 	.short	(.L_209 - .L_208)
.L_208:
        /*0040*/ 	.word	0x00000000
        /*0044*/ 	.short	0x0001
        /*0046*/ 	.short	0x0008
        /*0048*/ 	.byte	0x00, 0xf0, 0x21, 0x00


	//----- nvinfo : EIATTR_KPARAM_INFO
	.align		4
.L_209:
        /*004c*/ 	.byte	0x04, 0x17
        /*004e*/ 	.short	(.L_211 - .L_210)
.L_210:
        /*0050*/ 	.word	0x00000000
        /*0054*/ 	.short	0x0000
        /*0056*/ 	.short	0x0000
        /*0058*/ 	.byte	0x00, 0xf0, 0x21, 0x00


	//----- nvinfo : EIATTR_MAXREG_COUNT
	.align		4
.L_211:
        /*005c*/ 	.byte	0x03, 0x1b
        /*005e*/ 	.short	0x00ff


	//----- nvinfo : EIATTR_COOP_GROUP_INSTR_OFFSETS
	.align		4
        /*0060*/ 	.byte	0x04, 0x28
        /*0062*/ 	.short	(.L_213 - .L_212)


	//   ....[0]....
.L_212:
        /*0064*/ 	.word	0x000022e0


	//   ....[1]....
        /*0068*/ 	.word	0x00002360


	//   ....[2]....
        /*006c*/ 	.word	0x00002380


	//   ....[3]....
        /*0070*/ 	.word	0x000023a0


	//   ....[4]....
        /*0074*/ 	.word	0x000023c0


	//   ....[5]....
        /*0078*/ 	.word	0x00002410


	//   ....[6]....
        /*007c*/ 	.word	0x00002440


	//   ....[7]....
        /*0080*/ 	.word	0x00002c40


	//   ....[8]....
        /*0084*/ 	.word	0x00002c90


	//   ....[9]....
        /*0088*/ 	.word	0x00002cb0


	//   ....[10]....
        /*008c*/ 	.word	0x00002cd0


	//   ....[11]....
        /*0090*/ 	.word	0x00002cf0


	//   ....[12]....
        /*0094*/ 	.word	0x00002d40


	//   ....[13]....
        /*0098*/ 	.word	0x00002d60


	//----- nvinfo : EIATTR_EXIT_INSTR_OFFSETS
	.align		4
.L_213:
        /*009c*/ 	.byte	0x04, 0x1c
        /*009e*/ 	.short	(.L_215 - .L_214)


	//   ....[0]....
.L_214:
        /*00a0*/ 	.word	0x00002dd0


	//   ....[1]....
        /*00a4*/ 	.word	0x000037c0


	//   ....[2]....
        /*00a8*/ 	.word	0x00003b00


	//----- nvinfo : EIATTR_MAX_THREADS
	.align		4
.L_215:
        /*00ac*/ 	.byte	0x04, 0x05
        /*00ae*/ 	.short	(.L_217 - .L_216)
.L_216:
        /*00b0*/ 	.word	0x00000080
        /*00b4*/ 	.word	0x00000001
        /*00b8*/ 	.word	0x00000001


	//----- nvinfo : EIATTR_CRS_STACK_SIZE
	.align		4
.L_217:
        /*00bc*/ 	.byte	0x04, 0x1e
        /*00be*/ 	.short	(.L_219 - .L_218)
.L_218:
        /*00c0*/ 	.word	0x00000000
.L_219:


//--------------------- .nv.info.softmax_n_769_to_1280__m_1025_to_1792__kernel --------------------------
	.section	.nv.info.softmax_n_769_to_1280__m_1025_to_1792__kernel,"",@"SHT_CUDA_INFO"
	.align	4


	//----- nvinfo : EIATTR_CUDA_API_VERSION
	.align		4
        /*0000*/ 	.byte	0x04, 0x37
        /*0002*/ 	.short	(.L_221 - .L_220)
.L_220:
        /*0004*/ 	.word	0x00000076


	//----- nvinfo : EIATTR_SW2861232_WAR
	.align		4
.L_221:
        /*0008*/ 	.byte	0x01, 0x35
	.zero		2


	//----- nvinfo : EIATTR_PARAM_CBANK
	.align		4
        /*000c*/ 	.byte	0x04, 0x0a
        /*000e*/ 	.short	(.L_223 - .L_222)
	.align		4
.L_222:
        /*0010*/ 	.word	index@(.nv.constant0.softmax_n_769_to_1280__m_1025_to_1792__kernel)
        /*0014*/ 	.short	0x0160
        /*0016*/ 	.short	0x0020


	//----- nvinfo : EIATTR_CBANK_PARAM_SIZE
	.align		4
.L_223:
        /*0018*/ 	.byte	0x03, 0x19
        /*001a*/ 	.short	0x0020


	//----- nvinfo : EIATTR_KPARAM_INFO
	.align		4
        /*001c*/ 	.byte	0x04, 0x17
        /*001e*/ 	.short	(.L_225 - .L_224)
.L_224:
        /*0020*/ 	.word	0x00000000
        /*0024*/ 	.short	0x0003
        /*0026*/ 	.short	0x0018
        /*0028*/ 	.byte	0x00, 0xf0, 0x21, 0x00


	//----- nvinfo : EIATTR_KPARAM_INFO
	.align		4
.L_225:
        /*002c*/ 	.byte	0x04, 0x17
        /*002e*/ 	.short	(.L_227 - .L_226)
.L_226:
        /*0030*/ 	.word	0x00000000
        /*0034*/ 	.short	0x0002
        /*0036*/ 	.short	0x0010
        /*0038*/ 	.byte	0x00, 0xf0, 0x21, 0x00


	//----- nvinfo : EIATTR_KPARAM_INFO
	.align		4
.L_227:
        /*003c*/ 	.byte	0x04, 0x17
        /*003e*/ 	.short	(.L_229 - .L_228)
.L_228:
        /*0040*/ 	.word	0x00000000
        /*0044*/ 	.short	0x0001
        /*0046*/ 	.short	0x0008
        /*0048*/ 	.byte	0x00, 0xf0, 0x21, 0x00


	//----- nvinfo : EIATTR_KPARAM_INFO
	.align		4
.L_229:
        /*004c*/ 	.byte	0x04, 0x17
        /*004e*/ 	.short	(.L_231 - .L_230)
.L_230:
        /*0050*/ 	.word	0x00000000
        /*0054*/ 	.short	0x0000
        /*0056*/ 	.short	0x0000
        /*0058*/ 	.byte	0x00, 0xf0, 0x21, 0x00


	//----- nvinfo : EIATTR_MAXREG_COUNT
	.align		4
.L_231:
        /*005c*/ 	.byte	0x03, 0x1b
        /*005e*/ 	.short	0x00ff


	//----- nvinfo : EIATTR_COOP_GROUP_INSTR_OFFSETS
	.align		4
        /*0060*/ 	.byte	0x04, 0x28
        /*0062*/ 	.short	(.L_233 - .L_232)


	//   ....[0]....
.L_232:
        /*0064*/ 	.word	0x000022e0


	//   ....[1]....
        /*0068*/ 	.word	0x00002360


	//   ....[2]....
        /*006c*/ 	.word	0x00002380


	//   ....[3]....
        /*0070*/ 	.word	0x000023a0


	//   ....[4]....
        /*0074*/ 	.word	0x000023c0


	//   ....[5]....
        /*0078*/ 	.word	0x00002410


	//   ....[6]....
        /*007c*/ 	.word	0x00002440


	//   ....[7]....
        /*0080*/ 	.word	0x00002c40


	//   ....[8]....
        /*0084*/ 	.word	0x00002c90


	//   ....[9]....
        /*0088*/ 	.word	0x00002cb0


	//   ....[10]....
        /*008c*/ 	.word	0x00002cd0


	//   ....[11]....
        /*0090*/ 	.word	0x00002cf0


	//   ....[12]....
        /*0094*/ 	.word	0x00002d40


	//   ....[13]....
        /*0098*/ 	.word	0x00002d60


	//----- nvinfo : EIATTR_EXIT_INSTR_OFFSETS
	.align		4
.L_233:
        /*009c*/ 	.byte	0x04, 0x1c
        /*009e*/ 	.short	(.L_235 - .L_234)


	//   ....[0]....
.L_234:
        /*00a0*/ 	.word	0x00002dd0


	//   ....[1]....
        /*00a4*/ 	.word	0x000037c0


	//   ....[2]....
        /*00a8*/ 	.word	0x00003b00


	//----- nvinfo : EIATTR_MAX_THREADS
	.align		4
.L_235:
        /*00ac*/ 	.byte	0x04, 0x05
        /*00ae*/ 	.short	(.L_237 - .L_236)
.L_236:
        /*00b0*/ 	.word	0x00000080
        /*00b4*/ 	.word	0x00000001
        /*00b8*/ 	.word	0x00000001


	//----- nvinfo : EIATTR_CRS_STACK_SIZE
	.align		4
.L_237:
        /*00bc*/ 	.byte	0x04, 0x1e
        /*00be*/ 	.short	(.L_239 - .L_238)
.L_238:
        /*00c0*/ 	.word	0x00000000
.L_239:


//--------------------- .nv.info.softmax_n_513_to_768__m_1281_to_2048__kernel --------------------------
	.section	.nv.info.softmax_n_513_to_768__m_1281_to_2048__kernel,"",@"SHT_CUDA_INFO"
	.align	4


	//----- nvinfo : EIATTR_CUDA_API_VERSION
	.align		4
        /*0000*/ 	.byte	0x04, 0x37
        /*0002*/ 	.short	(.L_241 - .L_240)
.L_240:
        /*0004*/ 	.word	0x00000076


	//----- nvinfo : EIATTR_SW2861232_WAR
	.align		4
.L_241:
        /*0008*/ 	.byte	0x01, 0x35
	.zero		2


	//----- nvinfo : EIATTR_PARAM_CBANK
	.align		4
        /*000c*/ 	.byte	0x04, 0x0a
        /*000e*/ 	.short	(.L_243 - .L_242)
	.align		4
.L_242:
        /*0010*/ 	.word	index@(.nv.constant0.softmax_n_513_to_768__m_1281_to_2048__kernel)
        /*0014*/ 	.short	0x0160
        /*0016*/ 	.short	0x0020


	//----- nvinfo : EIATTR_CBANK_PARAM_SIZE
	.align		4
.L_243:
        /*0018*/ 	.byte	0x03, 0x19
        /*001a*/ 	.short	0x0020


	//----- nvinfo : EIATTR_KPARAM_INFO
	.align		4
        /*001c*/ 	.byte	0x04, 0x17
        /*001e*/ 	.short	(.L_245 - .L_244)
.L_244:
        /*0020*/ 	.word	0x00000000
        /*0024*/ 	.short	0x0003
        /*0026*/ 	.short	0x0018
        /*0028*/ 	.byte	0x00, 0xf0, 0x21, 0x00


	//----- nvinfo : EIATTR_KPARAM_INFO
	.align		4
.L_245:
        /*002c*/ 	.byte	0x04, 0x17
        /*002e*/ 	.short	(.L_247 - .L_246)
.L_246:
        /*0030*/ 	.word	0x00000000
        /*0034*/ 	.short	0x0002
        /*0036*/ 	.short	0x0010
        /*0038*/ 	.byte	0x00, 0xf0, 0x21, 0x00


	//----- nvinfo : EIATTR_KPARAM_INFO
	.align		4
.L_247:
        /*003c*/ 	.byte	0x04, 0x17
        /*003e*/ 	.short	(.L_249 - .L_248)
.L_248:
        /*0040*/ 	.word	0x00000000
        /*0044*/ 	.short	0x0001
        /*0046*/ 	.short	0x0008
        /*0048*/ 	.byte	0x00, 0xf0, 0x21, 0x00


	//----- nvinfo : EIATTR_KPARAM_INFO
	.align		4
.L_249:
        /*004c*/ 	.byte	0x04, 0x17
        /*004e*/ 	.short	(.L_251 - .L_250)
.L_250:
        /*0050*/ 	.word	0x00000000
        /*0054*/ 	.short	0x0000
        /*0056*/ 	.short	0x0000
        /*0058*/ 	.byte	0x00, 0xf0, 0x21, 0x00


	//----- nvinfo : EIATTR_MAXREG_COUNT
	.align		4
.L_251:
        /*005c*/ 	.byte	0x03, 0x1b
        /*005e*/ 	.short	0x00ff


	//----- nvinfo : EIATTR_COOP_GROUP_INSTR_OFFSETS
	.align		4
        /*0060*/ 	.byte	0x04, 0x28
        /*0062*/ 	.short	(.L_253 - .L_252)


	//   ....[0]....
.L_252:
        /*0064*/ 	.word	0x000022e0


	//   ....[1]....
        /*0068*/ 	.word	0x00002360


	//   ....[2]....
        /*006c*/ 	.word	0x00002380


	//   ....[3]....
        /*0070*/ 	.word	0x000023a0


	//   ....[4]....
        /*0074*/ 	.word	0x000023c0


	//   ....[5]....
        /*0078*/ 	.word	0x00002410


	//   ....[6]....
        /*007c*/ 	.word	0x00002440


	//   ....[7]....
        /*0080*/ 	.word	0x00002c40


	//   ....[8]....
        /*0084*/ 	.word	0x00002c90


	//   ....[9]....
        /*0088*/ 	.word	0x00002cb0


	//   ....[10]....
        /*008c*/ 	.word	0x00002cd0


	//   ....[11]....
        /*0090*/ 	.word	0x00002cf0


	//   ....[12]....
        /*0094*/ 	.word	0x00002d40


	//   ....[13]....
        /*0098*/ 	.word	0x00002d60


	//----- nvinfo : EIATTR_EXIT_INSTR_OFFSETS
	.align		4
.L_253:
        /*009c*/ 	.byte	0x04, 0x1c
        /*009e*/ 	.short	(.L_255 - .L_254)


	//   ....[0]....
.L_254:
        /*00a0*/ 	.word	0x00002dd0


	//   ....[1]....
        /*00a4*/ 	.word	0x000037c0


	//   ....[2]....
        /*00a8*/ 	.word	0x00003b00


	//----- nvinfo : EIATTR_MAX_THREADS
	.align		4
.L_255:
        /*00ac*/ 	.byte	0x04, 0x05
        /*00ae*/ 	.short	(.L_257 - .L_256)
.L_256:
        /*00b0*/ 	.word	0x00000080
        /*00b4*/ 	.word	0x00000001
        /*00b8*/ 	.word	0x00000001


	//----- nvinfo : EIATTR_CRS_STACK_SIZE
	.align		4
.L_257:
        /*00bc*/ 	.byte	0x04, 0x1e
        /*00be*/ 	.short	(.L_259 - .L_258)
.L_258:
        /*00c0*/ 	.word	0x00000000
.L_259:


//--------------------- .nv.info.softmax_n_1_to_1792__m_1537_to_2048__kernel --------------------------
	.section	.nv.info.softmax_n_1_to_1792__m_1537_to_2048__kernel,"",@"SHT_CUDA_INFO"
	.align	4


	//----- nvinfo : EIATTR_CUDA_API_VERSION
	.align		4
        /*0000*/ 	.byte	0x04, 0x37
        /*0002*/ 	.short	(.L_261 - .L_260)
.L_260:
        /*0004*/ 	.word	0x00000076


	//----- nvinfo : EIATTR_SW2861232_WAR
	.align		4
.L_261:
        /*0008*/ 	.byte	0x01, 0x35
	.zero		2


	//----- nvinfo : EIATTR_PARAM_CBANK
	.align		4
        /*000c*/ 	.byte	0x04, 0x0a
        /*000e*/ 	.short	(.L_263 - .L_262)
	.align		4
.L_262:
        /*0010*/ 	.word	index@(.nv.constant0.softmax_n_1_to_1792__m_1537_to_2048__kernel)
        /*0014*/ 	.short	0x0160
        /*0016*/ 	.short	0x0020


	//----- nvinfo : EIATTR_CBANK_PARAM_SIZE
	.align		4
.L_263:
        /*0018*/ 	.byte	0x03, 0x19
        /*001a*/ 	.short	0x0020


	//----- nvinfo : EIATTR_KPARAM_INFO
	.align		4
        /*001c*/ 	.byte	0x04, 0x17
        /*001e*/ 	.short	(.L_265 - .L_264)
.L_264:
        /*0020*/ 	.word	0x00000000
        /*0024*/ 	.short	0x0003
        /*0026*/ 	.short	0x0018
        /*0028*/ 	.byte	0x00, 0xf0, 0x21, 0x00


	//----- nvinfo : EIATTR_KPARAM_INFO
	.align		4
.L_265:
        /*002c*/ 	.byte	0x04, 0x17
        /*002e*/ 	.short	(.L_267 - .L_266)
.L_266:
        /*0030*/ 	.word	0x00000000
        /*0034*/ 	.short	0x0002
        /*0036*/ 	.short	0x0010
        /*0038*/ 	.byte	0x00, 0xf0, 0x21, 0x00


	//----- nvinfo : EIATTR_KPARAM_INFO
	.align		4
.L_267:
        /*003c*/ 	.byte	0x04, 0x17
        /*003e*/ 	.short	(.L_269 - .L_268)
.L_268:
        /*0040*/ 	.word	0x00000000
        /*0044*/ 	.short	0x0001
        /*0046*/ 	.short	0x0008
        /*0048*/ 	.byte	0x00, 0xf0, 0x21, 0x00


	//----- nvinfo : EIATTR_KPARAM_INFO
	.align		4
.L_269:
        /*004c*/ 	.byte	0x04, 0x17
        /*004e*/ 	.short	(.L_271 - .L_270)
.L_270:
        /*0050*/ 	.word	0x00000000
        /*0054*/ 	.short	0x0000
        /*0056*/ 	.short	0x0000
        /*0058*/ 	.byte	0x00, 0xf0, 0x21, 0x00


	//----- nvinfo : EIATTR_MAXREG_COUNT
	.align		4
.L_271:
        /*005c*/ 	.byte	0x03, 0x1b
        /*005e*/ 	.short	0x00ff


	//----- nvinfo : EIATTR_COOP_GROUP_INSTR_OFFSETS
	.align		4
        /*0060*/ 	.byte	0x04, 0x28
        /*0062*/ 	.short	(.L_273 - .L_272)


	//   ....[0]....
.L_272:
        /*0064*/ 	.word	0x00002350


	//   ....[1]....
        /*0068*/ 	.word	0x000023c0


	//   ....[2]....
        /*006c*/ 	.word	0x000023e0


	//   ....[3]....
        /*0070*/ 	.word	0x00002410


	//   ....[4]....
        /*0074*/ 	.word	0x00002430


	//   ....[5]....
        /*0078*/ 	.word	0x00002480


	//   ....[6]....
        /*007c*/ 	.word	0x000024c0


	//   ....[7]....
        /*0080*/ 	.word	0x000024e0


	//   ....[8]....
        /*0084*/ 	.word	0x00002c90


	//   ....[9]....
        /*0088*/ 	.word	0x00002cd0


	//   ....[10]....
        /*008c*/ 	.word	0x00002cf0


	//   ....[11]....
        /*0090*/ 	.word	0x00002d10


	//   ....[12]....
        /*0094*/ 	.word	0x00002d30


	//   ....[13]....
        /*0098*/ 	.word	0x00002d80


	//   ....[14]....
        /*009c*/ 	.word	0x00002dc0


	//   ....[15]....
        /*00a0*/ 	.word	0x00002de0


	//----- nvinfo : EIATTR_EXIT_INSTR_OFFSETS
	.align		4
.L_273:
        /*00a4*/ 	.byte	0x04, 0x1c
        /*00a6*/ 	.short	(.L_275 - .L_274)


	//   ....[0]....
.L_274:
        /*00a8*/ 	.word	0x00002e50


	//   ....[1]....
        /*00ac*/ 	.word	0x000037f0


	//   ....[2]....
        /*00b0*/ 	.word	0x00003b50


	//----- nvinfo : EIATTR_MAX_THREADS
	.align		4
.L_275:
        /*00b4*/ 	.byte	0x04, 0x05
        /*00b6*/ 	.short	(.L_277 - .L_276)
.L_276:
        /*00b8*/ 	.word	0x000000a0
        /*00bc*/ 	.word	0x00000001
        /*00c0*/ 	.word	0x00000001


	//----- nvinfo : EIATTR_CRS_STACK_SIZE
	.align		4
.L_277:
        /*00c4*/ 	.byte	0x04, 0x1e
        /*00c6*/ 	.short	(.L_279 - .L_278)
.L_278:
        /*00c8*/ 	.word	0x00000000
.L_279:


//--------------------- .nv.info.softmax_n_1_to_768__m_1025_to_1792__kernel --------------------------
	.section	.nv.info.softmax_n_1_to_768__m_1025_to_1792__kernel,"",@"SHT_CUDA_INFO"
	.align	4


	//----- nvinfo : EIATTR_CUDA_API_VERSION
	.align		4
        /*0000*/ 	.byte	0x04, 0x37
        /*0002*/ 	.short	(.L_281 - .L_280)
.L_280:
        /*0004*/ 	.word	0x00000076


	//----- nvinfo : EIATTR_SW2861232_WAR
	.align		4
.L_281:
        /*0008*/ 	.byte	0x01, 0x35
	.zero		2


	//----- nvinfo : EIATTR_PARAM_CBANK
	.align		4
        /*000c*/ 	.byte	0x04, 0x0a
        /*000e*/ 	.short	(.L_283 - .L_282)
	.align		4
.L_282:
        /*0010*/ 	.word	index@(.nv.constant0.softmax_n_1_to_768__m_1025_to_1792__kernel)
        /*0014*/ 	.short	0x0160
        /*0016*/ 	.short	0x0020


	//----- nvinfo : EIATTR_CBANK_PARAM_SIZE
	.align		4
.L_283:
        /*0018*/ 	.byte	0x03, 0x19
        /*001a*/ 	.short	0x0020


	//----- nvinfo : EIATTR_KPARAM_INFO
	.align		4
        /*001c*/ 	.byte	0x04, 0x17
        /*001e*/ 	.short	(.L_285 - .L_284)
.L_284:
        /*0020*/ 	.word	0x00000000
        /*0024*/ 	.short	0x0003
        /*0026*/ 	.short	0x0018
        /*0028*/ 	.byte	0x00, 0xf0, 0x21, 0x00


	//----- nvinfo : EIATTR_KPARAM_INFO
	.align		4
.L_285:
        /*002c*/ 	.byte	0x04, 0x17
        /*002e*/ 	.short	(.L_287 - .L_286)
.L_286:
        /*0030*/ 	.word	0x00000000
        /*0034*/ 	.short	0x0002
        /*0036*/ 	.short	0x0010
        /*0038*/ 	.byte	0x00, 0xf0, 0x21, 0x00


	//----- nvinfo : EIATTR_KPARAM_INFO
	.align		4
.L_287:
        /*003c*/ 	.byte	0x04, 0x17
        /*003e*/ 	.short	(.L_289 - .L_288)
.L_288:
        /*0040*/ 	.word	0x00000000
        /*0044*/ 	.short	0x0001
        /*0046*/ 	.short	0x0008
        /*0048*/ 	.byte	0x00, 0xf0, 0x21, 0x00


	//----- nvinfo : EIATTR_KPARAM_INFO
	.align		4
.L_289:
        /*004c*/ 	.byte	0x04, 0x17
        /*004e*/ 	.short	(.L_291 - .L_290)
.L_290:
        /*0050*/ 	.word	0x00000000
        /*0054*/ 	.short	0x0000
        /*0056*/ 	.short	0x0000
        /*0058*/ 	.byte	0x00, 0xf0, 0x21, 0x00


	//----- nvinfo : EIATTR_MAXREG_COUNT
	.align		4
.L_291:
        /*005c*/ 	.byte	0x03, 0x1b
        /*005e*/ 	.short	0x00ff


	//----- nvinfo : EIATTR_COOP_GROUP_INSTR_OFFSETS
	.align		4
        /*0060*/ 	.byte	0x04, 0x28
        /*0062*/ 	.short	(.L_293 - .L_292)


	//   ....[0]....
.L_292:
        /*0064*/ 	.word	0x000022e0


	//   ....[1]....
        /*0068*/ 	.word	0x00002360


	//   ....[2]....
        /*006c*/ 	.word	0x00002380


	//   ....[3]....
        /*0070*/ 	.word	0x000023a0


	//   ....[4]....
        /*0074*/ 	.word	0x000023c0


	//   ....[5]....
        /*0078*/ 	.word	0x00002410


	//   ....[6]....
        /*007c*/ 	.word	0x00002440


	//   ....[7]....
        /*0080*/ 	.word	0x00002c40


	//   ....[8]....
        /*0084*/ 	.word	0x00002c90


	//   ....[9]....
        /*0088*/ 	.word	0x00002cb0


	//   ....[10]....
        /*008c*/ 	.word	0x00002cd0


	//   ....[11]....
        /*0090*/ 	.word	0x00002cf0


	//   ....[12]....
        /*0094*/ 	.word	0x00002d40


	//   ....[13]....
        /*0098*/ 	.word	0x00002d60


	//----- nvinfo : EIATTR_EXIT_INSTR_OFFSETS
	.align		4
.L_293:
        /*009c*/ 	.byte	0x04, 0x1c
        /*009e*/ 	.short	(.L_295 - .L_294)


	//   ....[0]....
.L_294:
        /*00a0*/ 	.word	0x00002dd0


	//   ....[1]....
        /*00a4*/ 	.word	0x000037c0


	//   ....[2]....
        /*00a8*/ 	.word	0x00003b00


	//----- nvinfo : EIATTR_MAX_THREADS
	.align		4
.L_295:
        /*00ac*/ 	.byte	0x04, 0x05
        /*00ae*/ 	.short	(.L_297 - .L_296)
.L_296:
        /*00b0*/ 	.word	0x00000080
        /*00b4*/ 	.word	0x00000001
        /*00b8*/ 	.word	0x00000001


	//----- nvinfo : EIATTR_CRS_STACK_SIZE
	.align		4
.L_297:
        /*00bc*/ 	.byte	0x04, 0x1e
        /*00be*/ 	.short	(.L_299 - .L_298)
.L_298:
        /*00c0*/ 	.word	0x00000000
.L_299:


//--------------------- .nv.info.softmax_n_1_to_256__m_769_to_1024__kernel --------------------------
	.section	.nv.info.softmax_n_1_to_256__m_769_to_1024__kernel,"",@"SHT_CUDA_INFO"
	.align	4


	//----- nvinfo : EIATTR_CUDA_API_VERSION
	.align		4
        /*0000*/ 	.byte	0x04, 0x37
        /*0002*/ 	.short	(.L_301 - .L_300)
.L_300:
        /*0004*/ 	.word	0x00000076


	//----- nvinfo : EIATTR_SW2861232_WAR
	.align		4
.L_301:
        /*0008*/ 	.byte	0x01, 0x35
	.zero		2


	//----- nvinfo : EIATTR_PARAM_CBANK
	.align		4
        /*000c*/ 	.byte	0x04, 0x0a
        /*000e*/ 	.short	(.L_303 - .L_302)
	.align		4
.L_302:
        /*0010*/ 	.word	index@(.nv.constant0.softmax_n_1_to_256__m_769_to_1024__kernel)
        /*0014*/ 	.short	0x0160
        /*0016*/ 	.short	0x0020


	//----- nvinfo : EIATTR_CBANK_PARAM_SIZE
	.align		4
.L_303:
        /*0018*/ 	.byte	0x03, 0x19
        /*001a*/ 	.short	0x0020


	//----- nvinfo : EIATTR_KPARAM_INFO
	.align		4
        /*001c*/ 	.byte	0x04, 0x17
        /*001e*/ 	.short	(.L_305 - .L_304)
.L_304:
        /*0020*/ 	.word	0x00000000
        /*0024*/ 	.short	0x0003
        /*0026*/ 	.short	0x0018
        /*0028*/ 	.byte	0x00, 0xf0, 0x21, 0x00


	//----- nvinfo : EIATTR_KPARAM_INFO
	.align		4
.L_305:
        /*002c*/ 	.byte	0x04, 0x17
        /*002e*/ 	.short	(.L_307 - .L_306)
.L_306:
        /*0030*/ 	.word	0x00000000
        /*0034*/ 	.short	0x0002
        /*0036*/ 	.short	0x0010
        /*0038*/ 	.byte	0x00, 0xf0, 0x21, 0x00


	//----- nvinfo : EIATTR_KPARAM_INFO
	.align		4
.L_307:
        /*003c*/ 	.byte	0x04, 0x17
        /*003e*/ 	.short	(.L_309 - .L_308)
.L_308:
        /*0040*/ 	.word	0x00000000
        /*0044*/ 	.short	0x0001
        /*0046*/ 	.short	0x0008
        /*0048*/ 	.byte	0x00, 0xf0, 0x21, 0x00


	//----- nvinfo : EIATTR_KPARAM_INFO
	.align		4
.L_309:
        /*004c*/ 	.byte	0x04, 0x17
        /*004e*/ 	.short	(.L_311 - .L_310)
.L_310:
        /*0050*/ 	.word	0x00000000
        /*0054*/ 	.short	0x0000
        /*0056*/ 	.short	0x0000
        /*0058*/ 	.byte	0x00, 0xf0, 0x21, 0x00


	//----- nvinfo : EIATTR_MAXREG_COUNT
	.align		4
.L_311:
        /*005c*/ 	.byte	0x03, 0x1b
        /*005e*/ 	.short	0x00ff


	//----- nvinfo : EIATTR_COOP_GROUP_INSTR_OFFSETS
	.align		4
        /*0060*/ 	.byte	0x04, 0x28
        /*0062*/ 	.short	(.L_313 - .L_312)


	//   ....[0]....
.L_312:
        /*0064*/ 	.word	0x00000640


	//   ....[1]....
        /*0068*/ 	.word	0x000006b0


	//   ....[2]....
        /*006c*/ 	.word	0x000006f0


	//   ....[3]....
        /*0070*/ 	.word	0x00000710


	//   ....[4]....
        /*0074*/ 	.word	0x00000730


	//   ....[5]....
        /*0078*/ 	.word	0x00000790


	//   ....[6]....
        /*007c*/ 	.word	0x000007c0


	//   ....[7]....
        /*0080*/ 	.word	0x000007e0


	//   ....[8]....
        /*0084*/ 	.word	0x00001080


	//   ....[9]....
        /*0088*/ 	.word	0x000010f0


	//   ....[10]....
        /*008c*/ 	.word	0x00001110


	//   ....[11]....
        /*0090*/ 	.word	0x00001130


	//   ....[12]....
        /*0094*/ 	.word	0x00001150


	//   ....[13]....
        /*0098*/ 	.word	0x000011b0


	//   ....[14]....
        /*009c*/ 	.word	0x000011d0


	//   ....[15]....
        /*00a0*/ 	.word	0x000011f0


	//----- nvinfo : EIATTR_EXIT_INSTR_OFFSETS
	.align		4
.L_313:
        /*00a4*/ 	.byte	0x04, 0x1c
        /*00a6*/ 	.short	(.L_315 - .L_314)


	//   ....[0]....
.L_314:
        /*00a8*/ 	.word	0x00001260


	//   ....[1]....
        /*00ac*/ 	.word	0x00001c70


	//   ....[2]....
        /*00b0*/ 	.word	0x00001fc0


	//----- nvinfo : EIATTR_MAX_THREADS
	.align		4
.L_315:
        /*00b4*/ 	.byte	0x04, 0x05
        /*00b6*/ 	.short	(.L_317 - .L_316)
.L_316:
        /*00b8*/ 	.word	0x00000100
        /*00bc*/ 	.word	0x00000001
        /*00c0*/ 	.word	0x00000001


	//----- nvinfo : EIATTR_CRS_STACK_SIZE
	.align		4
.L_317:
        /*00c4*/ 	.byte	0x04, 0x1e
        /*00c6*/ 	.short	(.L_319 - .L_318)
.L_318:
        /*00c8*/ 	.word	0x00000000
.L_319:


//--------------------- .nv.info.softmax_n_1_to_2048__m_1_to_1024__kernel --------------------------
	.section	.nv.info.softmax_n_1_to_2048__m_1_to_1024__kernel,"",@"SHT_CUDA_INFO"
	.align	4


	//----- nvinfo : EIATTR_CUDA_API_VERSION
	.align		4
        /*0000*/ 	.byte	0x04, 0x37
        /*0002*/ 	.short	(.L_321 - .L_320)
.L_320:
        /*0004*/ 	.word	0x00000076


	//----- nvinfo : EIATTR_SW2861232_WAR
	.align		4
.L_321:
        /*0008*/ 	.byte	0x01, 0x35
	.zero		2


	//----- nvinfo : EIATTR_PARAM_CBANK
	.align		4
        /*000c*/ 	.byte	0x04, 0x0a
        /*000e*/ 	.short	(.L_323 - .L_322)
	.align		4
.L_322:
        /*0010*/ 	.word	index@(.nv.constant0.softmax_n_1_to_2048__m_1_to_1024__kernel)
        /*0014*/ 	.short	0x0160
        /*0016*/ 	.short	0x0020


	//----- nvinfo : EIATTR_CBANK_PARAM_SIZE
	.align		4
.L_323:
        /*0018*/ 	.byte	0x03, 0x19
        /*001a*/ 	.short	0x0020


	//----- nvinfo : EIATTR_KPARAM_INFO
	.align		4
        /*001c*/ 	.byte	0x04, 0x17
        /*001e*/ 	.short	(.L_325 - .L_324)
.L_324:
        /*0020*/ 	.word	0x00000000
        /*0024*/ 	.short	0x0003
        /*0026*/ 	.short	0x0018
        /*0028*/ 	.byte	0x00, 0xf0, 0x21, 0x00


	//----- nvinfo : EIATTR_KPARAM_INFO
	.align		4
.L_325:
        /*002c*/ 	.byte	0x04, 0x17
        /*002e*/ 	.short	(.L_327 - .L_326)
.L_326:
        /*0030*/ 	.word	0x00000000
        /*0034*/ 	.short	0x0002
        /*0036*/ 	.short	0x0010
        /*0038*/ 	.byte	0x00, 0xf0, 0x21, 0x00


	//----- nvinfo : EIATTR_KPARAM_INFO
	.align		4
.L_327:
        /*003c*/ 	.byte	0x04, 0x17
        /*003e*/ 	.short	(.L_329 - .L_328)
.L_328:
        /*0040*/ 	.word	0x00000000
        /*0044*/ 	.short	0x0001
        /*0046*/ 	.short	0x0008
        /*0048*/ 	.byte	0x00, 0xf0, 0x21, 0x00


	//----- nvinfo : EIATTR_KPARAM_INFO
	.align		4
.L_329:
        /*004c*/ 	.byte	0x04, 0x17
        /*004e*/ 	.short	(.L_331 - .L_330)
.L_330:
        /*0050*/ 	.word	0x00000000
        /*0054*/ 	.short	0x0000
        /*0056*/ 	.short	0x0000
        /*0058*/ 	.byte	0x00, 0xf0, 0x21, 0x00


	//----- nvinfo : EIATTR_MAXREG_COUNT
	.align		4
.L_331:
        /*005c*/ 	.byte	0x03, 0x1b
        /*005e*/ 	.short	0x00ff


	//----- nvinfo : EIATTR_COOP_GROUP_INSTR_OFFSETS
	.align		4
        /*0060*/ 	.byte	0x04, 0x28
        /*0062*/ 	.short	(.L_333 - .L_332)


	//   ....[0]....
.L_332:
        /*0064*/ 	.word	0x00000640


	//   ....[1]....
        /*0068*/ 	.word	0x000006b0


	//   ....[2]....
        /*006c*/ 	.word	0x000006f0


	//   ....[3]....
        /*0070*/ 	.word	0x00000710


	//   ....[4]....
        /*0074*/ 	.word	0x00000740


	//   ....[5]....
        /*0078*/ 	.word	0x000007a0


	//   ....[6]....
        /*007c*/ 	.word	0x000007d0


	//   ....[7]....
        /*0080*/ 	.word	0x00001060


	//   ....[8]....
        /*0084*/ 	.word	0x000010d0


	//   ....[9]....
        /*0088*/ 	.word	0x000010f0


	//   ....[10]....
        /*008c*/ 	.word	0x00001110


	//   ....[11]....
        /*0090*/ 	.word	0x00001130


	//   ....[12]....
        /*0094*/ 	.word	0x00001190


	//   ....[13]....
        /*0098*/ 	.word	0x000011b0


	//----- nvinfo : EIATTR_EXIT_INSTR_OFFSETS
	.align		4
.L_333:
        /*009c*/ 	.byte	0x04, 0x1c
        /*009e*/ 	.short	(.L_335 - .L_334)


	//   ....[0]....
.L_334:
        /*00a0*/ 	.word	0x00001220


	//   ....[1]....
        /*00a4*/ 	.word	0x00001c30


	//   ....[2]....
        /*00a8*/ 	.word	0x00001f80


	//----- nvinfo : EIATTR_MAX_THREADS
	.align		4
.L_335:
        /*00ac*/ 	.byte	0x04, 0x05
        /*00ae*/ 	.short	(.L_337 - .L_336)
.L_336:
        /*00b0*/ 	.word	0x00000080
        /*00b4*/ 	.word	0x00000001
        /*00b8*/ 	.word	0x00000001


	//----- nvinfo : EIATTR_CRS_STACK_SIZE
	.align		4
.L_337:
        /*00bc*/ 	.byte	0x04, 0x1e
        /*00be*/ 	.short	(.L_339 - .L_338)
.L_338:
        /*00c0*/ 	.word	0x00000000
.L_339:


//--------------------- .nv.rel.action            --------------------------
	.section	.nv.rel.action,"",@"SHT_CUDA_RELOCINFO"
	.align	8
	.sectionentsize	8
        /*0000*/ 	.byte	0x4b, 0x00, 0x00, 0x00, 0x00, 0x00, 0x00, 0x00, 0x00, 0x02, 0x02, 0x08, 0x10, 0x0a, 0x2f, 0x22
        /* <DEDUP_REMOVED lines=13> */


//--------------------- .nv.constant0.softmax_n_1793_to_2048__m_1793_to_2048__kernel --------------------------
	.section	.nv.constant0.softmax_n_1793_to_2048__m_1793_to_2048__kernel,"a",@progbits
	.align	4
.nv.constant0.softmax_n_1793_to_2048__m_1793_to_2048__kernel:
	.zero		384


//--------------------- .nv.constant2.softmax_n_1793_to_2048__m_1025_to_1536__kernel --------------------------
	.section	.nv.constant2.softmax_n_1793_to_2048__m_1025_to_1536__kernel,"a",@progbits
	.align	4
.nv.constant2.softmax_n_1793_to_2048__m_1025_to_1536__kernel:
        /*0000*/ 	.byte	0xff, 0x01, 0x00, 0x00, 0x00, 0x00, 0x00, 0x00


//--------------------- .nv.constant0.softmax_n_1793_to_2048__m_1025_to_1536__kernel --------------------------
	.section	.nv.constant0.softmax_n_1793_to_2048__m_1025_to_1536__kernel,"a",@progbits
	.align	4
.nv.constant0.softmax_n_1793_to_2048__m_1025_to_1536__kernel:
	.zero		384


//--------------------- .nv.constant2.softmax_n_1281_to_1792__m_1025_to_1792__kernel --------------------------
	.section	.nv.constant2.softmax_n_1281_to_1792__m_1025_to_1792__kernel,"a",@progbits
	.align	4
.nv.constant2.softmax_n_1281_to_1792__m_1025_to_1792__kernel:
        /*0000*/ 	.byte	0xff, 0x01, 0x00, 0x00, 0x00, 0x00, 0x00, 0x00


//--------------------- .nv.constant0.softmax_n_1281_to_1792__m_1025_to_1792__kernel --------------------------
	.section	.nv.constant0.softmax_n_1281_to_1792__m_1025_to_1792__kernel,"a",@progbits
	.align	4
.nv.constant0.softmax_n_1281_to_1792__m_1025_to_1792__kernel:
	.zero		384


//--------------------- .nv.constant2.softmax_n_1025_to_1280__m_1281_to_2048__kernel --------------------------
	.section	.nv.constant2.softmax_n_1025_to_1280__m_1281_to_2048__kernel,"a",@progbits
	.align	4
.nv.constant2.softmax_n_1025_to_1280__m_1281_to_2048__kernel:
        /*0000*/ 	.byte	0xff, 0x01, 0x00, 0x00, 0x00, 0x00, 0x00, 0x00


//--------------------- .nv.constant0.softmax_n_1025_to_1280__m_1281_to_2048__kernel --------------------------
	.section	.nv.constant0.softmax_n_1025_to_1280__m_1281_to_2048__kernel,"a",@progbits
	.align	4
.nv.constant0.softmax_n_1025_to_1280__m_1281_to_2048__kernel:
	.zero		384


//--------------------- .nv.constant2.softmax_n_769_to_1280__m_1025_to_1792__kernel --------------------------
	.section	.nv.constant2.softmax_n_769_to_1280__m_1025_to_1792__kernel,"a",@progbits
	.align	4
.nv.constant2.softmax_n_769_to_1280__m_1025_to_1792__kernel:
        /*0000*/ 	.byte	0xff, 0x01, 0x00, 0x00, 0x00, 0x00, 0x00, 0x00


//--------------------- .nv.constant0.softmax_n_769_to_1280__m_1025_to_1792__kernel --------------------------
	.section	.nv.constant0.softmax_n_769_to_1280__m_1025_to_1792__kernel,"a",@progbits
	.align	4
.nv.constant0.softmax_n_769_to_1280__m_1025_to_1792__kernel:
	.zero		384


//--------------------- .nv.constant2.softmax_n_513_to_768__m_1281_to_2048__kernel --------------------------
	.section	.nv.constant2.softmax_n_513_to_768__m_1281_to_2048__kernel,"a",@progbits
	.align	4
.nv.constant2.softmax_n_513_to_768__m_1281_to_2048__kernel:
        /*0000*/ 	.byte	0xff, 0x01, 0x00, 0x00, 0x00, 0x00, 0x00, 0x00


//--------------------- .nv.constant0.softmax_n_513_to_768__m_1281_to_2048__kernel --------------------------
	.section	.nv.constant0.softmax_n_513_to_768__m_1281_to_2048__kernel,"a",@progbits
	.align	4
.nv.constant0.softmax_n_513_to_768__m_1281_to_2048__kernel:
	.zero		384


//--------------------- .nv.constant0.softmax_n_1_to_1792__m_1537_to_2048__kernel --------------------------
	.section	.nv.constant0.softmax_n_1_to_1792__m_1537_to_2048__kernel,"a",@progbits
	.align	4
.nv.constant0.softmax_n_1_to_1792__m_1537_to_2048__kernel:
	.zero		384


//--------------------- .nv.constant2.softmax_n_1_to_768__m_1025_to_1792__kernel --------------------------
	.section	.nv.constant2.softmax_n_1_to_768__m_1025_to_1792__kernel,"a",@progbits
	.align	4
.nv.constant2.softmax_n_1_to_768__m_1025_to_1792__kernel:
        /*0000*/ 	.byte	0xff, 0x01, 0x00, 0x00, 0x00, 0x00, 0x00, 0x00


//--------------------- .nv.constant0.softmax_n_1_to_768__m_1025_to_1792__kernel --------------------------
	.section	.nv.constant0.softmax_n_1_to_768__m_1025_to_1792__kernel,"a",@progbits
	.align	4
.nv.constant0.softmax_n_1_to_768__m_1025_to_1792__kernel:
	.zero		384


//--------------------- .nv.constant0.softmax_n_1_to_256__m_769_to_1024__kernel --------------------------
	.section	.nv.constant0.softmax_n_1_to_256__m_769_to_1024__kernel,"a",@progbits
	.align	4
.nv.constant0.softmax_n_1_to_256__m_769_to_1024__kernel:
	.zero		384


//--------------------- .nv.constant0.softmax_n_1_to_2048__m_1_to_1024__kernel --------------------------
	.section	.nv.constant0.softmax_n_1_to_2048__m_1_to_1024__kernel,"a",@progbits
	.align	4
.nv.constant0.softmax_n_1_to_2048__m_1_to_1024__kernel:
	.zero		384


//--------------------- .text.softmax_n_1793_to_2048__m_1793_to_2048__kernel --------------------------
	.section	.text.softmax_n_1793_to_2048__m_1793_to_2048__kernel,"ax",@progbits
	.sectionflags	@"SHF_BARRIERS=1"
	.sectioninfo	@"SHI_REGISTERS=40"
	.align	128
        .global         softmax_n_1793_to_2048__m_1793_to_2048__kernel
        .type           softmax_n_1793_to_2048__m_1793_to_2048__kernel,@function
        .size           softmax_n_1793_to_2048__m_1793_to_2048__kernel,(.L_x_566 - softmax_n_1793_to_2048__m_1793_to_2048__kernel)
        .other          softmax_n_1793_to_2048__m_1793_to_2048__kernel,@"STO_CUDA_ENTRY STV_DEFAULT"
softmax_n_1793_to_2048__m_1793_to_2048__kernel:
.text.softmax_n_1793_to_2048__m_1793_to_2048__kernel:
[----:B------:R-:W-:-:S02]  /*0000*/  IMAD.MOV.U32 R1, RZ, RZ, c[0x0][0x28] ;  /* 0x00000a00ff017624 */ /* 0x000fc400078e00ff */
[----:B------:R-:W-:Y:S01]  /*0010*/  IMAD.MOV.U32 R6, RZ, RZ, c[0x0][0x170] ;  /* 0x00005c00ff067624 */ /* 0x000fe200078e00ff */
[----:B------:R-:W0:Y:S01]  /*0020*/  S2R R36, SR_TID.X ;  /* 0x0000000000247919 */ /* 0x000e220000002100 */
[----:B------:R-:W-:-:S03]  /*0030*/  ULDC.64 UR4, c[0x0][0x118] ;  /* 0x0000460000047ab9 */ /* 0x000fc60000000a00 */
[C---:B------:R-:W-:Y:S02]  /*0040*/  IADD3 R4, P0, R6.reuse, 0x27f, RZ ;  /* 0x0000027f06047810 */ /* 0x040fe40007f1e0ff */
[----:B------:R-:W-:-:S03]  /*0050*/  IADD3 R6, P1, R6, 0x9f, RZ ;  /* 0x0000009f06067810 */ /* 0x000fc60007f3e0ff */
[----:B------:R-:W-:Y:S02]  /*0060*/  IMAD.X R5, RZ, RZ, c[0x0][0x174], P0 ;  /* 0x00005d00ff057624 */ /* 0x000fe400000e06ff */
[----:B------:R-:W-:Y:S02]  /*0070*/  IMAD.X R7, RZ, RZ, c[0x0][0x174], P1 ;  /* 0x00005d00ff077624 */ /* 0x000fe400008e06ff */
[----:B------:R-:W-:-:S04]  /*0080*/  IMAD.WIDE.U32 R2, R5, 0x66666667, RZ ;  /* 0x6666666705027825 */ /* 0x000fc800078e00ff */
[----:B------:R-:W-:-:S04]  /*0090*/  IMAD.WIDE.U32 R10, R7, 0x66666667, RZ ;  /* 0x66666667070a7825 */ /* 0x000fc800078e00ff */
[----:B------:R-:W-:-:S04]  /*00a0*/  IMAD.WIDE.U32 R8, P0, R4, 0x66666666, R2 ;  /* 0x6666666604087825 */ /* 0x000fc80007800002 */
[----:B------:R-:W-:-:S04]  /*00b0*/  IMAD.WIDE.U32 R2, R4, 0x66666667, RZ ;  /* 0x6666666704027825 */ /* 0x000fc800078e00ff */
[----:B------:R-:W-:-:S04]  /*00c0*/  IMAD.WIDE.U32 R14, P1, R6, 0x66666666, R10 ;  /* 0x66666666060e7825 */ /* 0x000fc8000782000a */
[----:B------:R-:W-:Y:S01]  /*00d0*/  IMAD.X R11, RZ, RZ, RZ, P0 ;  /* 0x000000ffff0b7224 */ /* 0x000fe200000e06ff */
[----:B------:R-:W-:Y:S01]  /*00e0*/  IADD3 RZ, P0, R3, R8, RZ ;  /* 0x0000000803ff7210 */ /* 0x000fe20007f1e0ff */
[----:B------:R-:W-:Y:S02]  /*00f0*/  IMAD.MOV.U32 R10, RZ, RZ, R9 ;  /* 0x000000ffff0a7224 */ /* 0x000fe400078e0009 */
[----:B------:R-:W-:-:S04]  /*0100*/  IMAD.WIDE.U32 R12, R6, 0x66666667, RZ ;  /* 0x66666667060c7825 */ /* 0x000fc800078e00ff */
[----:B------:R-:W-:-:S04]  /*0110*/  IMAD.WIDE.U32.X R2, R5, 0x66666666, R10, P0 ;  /* 0x6666666605027825 */ /* 0x000fc800000e040a */
[----:B------:R-:W-:Y:S01]  /*0120*/  IMAD.X R17, RZ, RZ, RZ, P1 ;  /* 0x000000ffff117224 */ /* 0x000fe200008e06ff */
[----:B------:R-:W-:Y:S01]  /*0130*/  IADD3 RZ, P1, R13, R14, RZ ;  /* 0x0000000e0dff7210 */ /* 0x000fe20007f3e0ff */
[----:B------:R-:W-:Y:S01]  /*0140*/  IMAD.MOV.U32 R16, RZ, RZ, R15 ;  /* 0x000000ffff107224 */ /* 0x000fe200078e000f */
[----:B------:R-:W-:-:S03]  /*0150*/  IADD3 R11, P0, R2, -0x66666667, RZ ;  /* 0x99999999020b7810 */ /* 0x000fc60007f1e0ff */
[----:B------:R-:W-:Y:S01]  /*0160*/  IMAD.WIDE.U32.X R8, R7, 0x66666666, R16, P1 ;  /* 0x6666666607087825 */ /* 0x000fe200008e0410 */
[----:B------:R-:W-:Y:S02]  /*0170*/  ISETP.LT.AND P1, PT, R5, RZ, PT ;  /* 0x000000ff0500720c */ /* 0x000fe40003f21270 */
[----:B------:R-:W-:Y:S02]  /*0180*/  IADD3.X R13, R3, -0x66666667, RZ, P0, !PT ;  /* 0x99999999030d7810 */ /* 0x000fe400007fe4ff */
[----:B------:R-:W-:Y:S02]  /*0190*/  IADD3 R15, P2, R8, -0x66666667, RZ ;  /* 0x99999999080f7810 */ /* 0x000fe40007f5e0ff */
[----:B------:R-:W-:Y:S02]  /*01a0*/  SEL R2, R11, R2, P1 ;  /* 0x000000020b027207 */ /* 0x000fe40000800000 */
[----:B------:R-:W-:Y:S02]  /*01b0*/  SEL R11, R13, R3, P1 ;  /* 0x000000030d0b7207 */ /* 0x000fe40000800000 */
[----:B------:R-:W-:-:S02]  /*01c0*/  ISETP.LT.AND P0, PT, R7, RZ, PT ;  /* 0x000000ff0700720c */ /* 0x000fc40003f01270 */
[----:B------:R-:W-:Y:S02]  /*01d0*/  IADD3.X R17, R9, -0x66666667, RZ, P2, !PT ;  /* 0x9999999909117810 */ /* 0x000fe400017fe4ff */
[----:B------:R-:W-:Y:S02]  /*01e0*/  SHF.R.S64 R3, R2, 0x8, R11 ;  /* 0x0000000802037819 */ /* 0x000fe4000000100b */
[----:B------:R-:W-:Y:S02]  /*01f0*/  SEL R0, R15, R8, P0 ;  /* 0x000000080f007207 */ /* 0x000fe40000000000 */
[----:B------:R-:W-:Y:S02]  /*0200*/  SEL R9, R17, R9, P0 ;  /* 0x0000000911097207 */ /* 0x000fe40000000000 */
[----:B------:R-:W-:Y:S02]  /*0210*/  LEA.HI R3, P0, R11, R3, RZ, 0x1 ;  /* 0x000000030b037211 */ /* 0x000fe400078108ff */
[----:B------:R-:W-:-:S02]  /*0220*/  SHF.R.S64 R0, R0, 0x6, R9 ;  /* 0x0000000600007819 */ /* 0x000fc40000001009 */
[----:B------:R-:W-:Y:S01]  /*0230*/  LEA.HI.X.SX32 R11, R11, RZ, 0x18, P0 ;  /* 0x000000ff0b0b7211 */ /* 0x000fe200000fc6ff */
[----:B------:R-:W-:Y:S01]  /*0240*/  IMAD.HI.U32 R8, R3, -0x280, R4 ;  /* 0xfffffd8003087827 */ /* 0x000fe200078e0004 */
[----:B------:R-:W-:-:S03]  /*0250*/  LEA.HI R0, P1, R9, R0, RZ, 0x1 ;  /* 0x0000000009007211 */ /* 0x000fc600078308ff */
[----:B------:R-:W-:Y:S01]  /*0260*/  IMAD R4, R11, -0x280, RZ ;  /* 0xfffffd800b047824 */ /* 0x000fe200078e02ff */
[----:B------:R-:W-:Y:S01]  /*0270*/  LEA.HI.X.SX32 R2, R9, RZ, 0x1a, P1 ;  /* 0x000000ff09027211 */ /* 0x000fe200008fd6ff */
[----:B------:R-:W-:-:S03]  /*0280*/  IMAD.HI.U32 R37, R0, -0xa0, R6 ;  /* 0xffffff6000257827 */ /* 0x000fc600078e0006 */
[----:B------:R-:W-:Y:S01]  /*0290*/  IADD3 R8, R8, -R3, R4 ;  /* 0x8000000308087210 */ /* 0x000fe20007ffe004 */
[----:B------:R-:W-:-:S03]  /*02a0*/  IMAD R5, R2, -0xa0, RZ ;  /* 0xffffff6002057824 */ /* 0x000fc600078e02ff */
[C---:B------:R-:W-:Y:S02]  /*02b0*/  LEA.HI.SX32 R10, P0, R8.reuse, R3, 0x1 ;  /* 0x00000003080a7211 */ /* 0x040fe40007810aff */
[----:B------:R-:W-:Y:S02]  /*02c0*/  IADD3 R37, R37, -R0, R5 ;  /* 0x8000000025257210 */ /* 0x000fe40007ffe005 */
[----:B------:R-:W-:Y:S02]  /*02d0*/  LEA.HI.X.SX32 R8, R8, R11, 0x1, P0 ;  /* 0x0000000b08087211 */ /* 0x000fe400000f0eff */
[----:B------:R-:W-:Y:S02]  /*02e0*/  ISETP.GE.U32.AND P0, PT, R10, 0x1, PT ;  /* 0x000000010a00780c */ /* 0x000fe40003f06070 */
[----:B------:R-:W-:Y:S02]  /*02f0*/  SHF.R.S32.HI R35, RZ, 0x1f, R37 ;  /* 0x0000001fff237819 */ /* 0x000fe40000011425 */
[----:B------:R-:W-:-:S02]  /*0300*/  ISETP.GE.AND.EX P0, PT, R8, RZ, PT, P0 ;  /* 0x000000ff0800720c */ /* 0x000fc40003f06300 */
[----:B------:R-:W-:Y:S02]  /*0310*/  IADD3 R3, P1, R35, R0, RZ ;  /* 0x0000000023037210 */ /* 0x000fe40007f3e0ff */
[----:B------:R-:W-:-:S05]  /*0320*/  SHF.R.S32.HI R37, RZ, 0x1f, R37 ;  /* 0x0000001fff257819 */ /* 0x000fca0000011425 */
[----:B------:R-:W-:-:S04]  /*0330*/  IMAD.X R4, R37, 0x1, R2, P1 ;  /* 0x0000000125047824 */ /* 0x000fc800008e0602 */
[----:B------:R-:W-:Y:S05]  /*0340*/  @!P0 BRA `(.L_x_0) ;  /* 0x00000ed000008947 */ /* 0x000fea0003800000 */
[----:B0-----:R-:W-:Y:S01]  /*0350*/  IADD3 R5, P1, R10, -0x1, RZ ;  /* 0xffffffff0a057810 */ /* 0x001fe20007f3e0ff */
[----:B------:R-:W-:Y:S02]  /*0360*/  IMAD.MOV.U32 R9, RZ, RZ, RZ ;  /* 0x000000ffff097224 */ /* 0x000fe400078e00ff */
[----:B------:R-:W-:Y:S01]  /*0370*/  IMAD.MOV.U32 R6, RZ, RZ, RZ ;  /* 0x000000ffff067224 */ /* 0x000fe200078e00ff */
[----:B------:R-:W-:Y:S02]  /*0380*/  ISETP.GE.U32.AND P0, PT, R5, 0x3, PT ;  /* 0x000000030500780c */ /* 0x000fe40003f06070 */
[----:B------:R-:W-:-:S04]  /*0390*/  IADD3.X R5, R8, -0x1, RZ, P1, !PT ;  /* 0xffffffff08057810 */ /* 0x000fc80000ffe4ff */
[----:B------:R-:W-:Y:S02]  /*03a0*/  ISETP.GE.U32.AND.EX P0, PT, R5, RZ, PT, P0 ;  /* 0x000000ff0500720c */ /* 0x000fe40003f06100 */
[----:B------:R-:W-:-:S11]  /*03b0*/  LOP3.LUT R5, R10, 0x3, RZ, 0xc0, !PT ;  /* 0x000000030a057812 */ /* 0x000fd600078ec0ff */
[----:B------:R-:W-:Y:S05]  /*03c0*/  @!P0 BRA `(.L_x_1) ;  /* 0x000009d000008947 */ /* 0x000fea0003800000 */
[----:B------:R-:W-:Y:S01]  /*03d0*/  IMAD.MOV.U32 R12, RZ, RZ, R36 ;  /* 0x000000ffff0c7224 */ /* 0x000fe200078e0024 */
[----:B------:R-:W-:Y:S01]  /*03e0*/  IADD3 R10, P0, -R5, R10, RZ ;  /* 0x0000000a050a7210 */ /* 0x000fe20007f1e1ff */
[----:B------:R-:W-:Y:S02]  /*03f0*/  IMAD.MOV.U32 R13, RZ, RZ, RZ ;  /* 0x000000ffff0d7224 */ /* 0x000fe400078e00ff */
[----:B------:R-:W-:Y:S01]  /*0400*/  IMAD R7, R4, -0x28, RZ ;  /* 0xffffffd804077824 */ /* 0x000fe200078e02ff */
[----:B------:R-:W-:Y:S01]  /*0410*/  IADD3.X R8, R8, -0x1, RZ, P0, !PT ;  /* 0xffffffff08087810 */ /* 0x000fe200007fe4ff */
[----:B------:R-:W-:-:S05]  /*0420*/  IMAD.WIDE.U32 R14, R3, -0x28, R12 ;  /* 0xffffffd8030e7825 */ /* 0x000fca00078e000c */
[----:B------:R-:W-:-:S02]  /*0430*/  IADD3 R7, R15, -R3, R7 ;  /* 0x800000030f077210 */ /* 0x000fc40007ffe007 */
.L_x_2:
[----:B------:R-:W-:Y:S01]  /*0440*/  IMAD.WIDE.U32 R16, R36, 0x4, RZ ;  /* 0x0000000424107825 */ /* 0x000fe200078e00ff */
[----:B0-----:R-:W0:Y:S03]  /*0450*/  S2R R21, SR_CTAID.X ;  /* 0x0000000000157919 */ /* 0x001e260000002500 */
[----:B------:R-:W-:Y:S02]  /*0460*/  IMAD.MOV.U32 R12, RZ, RZ, R14 ;  /* 0x000000ffff0c7224 */ /* 0x000fe400078e000e */
[----:B------:R-:W-:Y:S02]  /*0470*/  IMAD.MOV.U32 R13, RZ, RZ, R7 ;  /* 0x000000ffff0d7224 */ /* 0x000fe400078e0007 */
[----:B------:R-:W-:-:S04]  /*0480*/  IMAD.WIDE.U32 R22, R9, 0x280, R16 ;  /* 0x0000028009167825 */ /* 0x000fc800078e0010 */
[----:B------:R-:W-:Y:S01]  /*0490*/  IMAD.WIDE.U32 R16, R9, 0xa0, R12 ;  /* 0x000000a009107825 */ /* 0x000fe200078e000c */
[C---:B------:R-:W-:Y:S02]  /*04a0*/  IADD3 R19, P3, R22.reuse, 0x280, RZ ;  /* 0x0000028016137810 */ /* 0x040fe40007f7e0ff */
[----:B------:R-:W-:Y:S01]  /*04b0*/  IADD3 R12, P1, R22, 0x281, RZ ;  /* 0x00000281160c7810 */ /* 0x000fe20007f3e0ff */
[----:B------:R-:W-:Y:S01]  /*04c0*/  IMAD R11, R6, 0xa0, RZ ;  /* 0x000000a0060b7824 */ /* 0x000fe200078e02ff */
[----:B------:R-:W-:Y:S01]  /*04d0*/  IADD3 R18, P0, R16, 0xa0, RZ ;  /* 0x000000a010127810 */ /* 0x000fe20007f1e0ff */
[----:B------:R-:W-:Y:S01]  /*04e0*/  IMAD R13, R6, 0x280, RZ ;  /* 0x00000280060d7824 */ /* 0x000fe200078e02ff */
[----:B------:R-:W-:Y:S01]  /*04f0*/  ISETP.GE.U32.AND P5, PT, R19, c[0x0][0x170], PT ;  /* 0x00005c0013007a0c */ /* 0x000fe20003fa6070 */
[----:B------:R-:W-:Y:S01]  /*0500*/  IMAD.IADD R11, R17, 0x1, R11 ;  /* 0x00000001110b7824 */ /* 0x000fe200078e020b */
[----:B------:R-:W-:Y:S01]  /*0510*/  ISETP.GT.U32.AND P2, PT, R18, -0x1, PT ;  /* 0xffffffff1200780c */ /* 0x000fe20003f44070 */
[----:B------:R-:W-:Y:S01]  /*0520*/  IMAD.IADD R23, R23, 0x1, R13 ;  /* 0x0000000117177824 */ /* 0x000fe200078e020d */
[----:B------:R-:W-:Y:S01]  /*0530*/  ISETP.GE.U32.AND P4, PT, R12, c[0x0][0x170], PT ;  /* 0x00005c000c007a0c */ /* 0x000fe20003f86070 */
[----:B------:R-:W-:Y:S01]  /*0540*/  IMAD.X R17, RZ, RZ, R11, P0 ;  /* 0x000000ffff117224 */ /* 0x000fe200000e060b */
[----:B------:R-:W-:-:S02]  /*0550*/  IADD3 R13, P6, R22, 0x282, RZ ;  /* 0x00000282160d7810 */ /* 0x000fc40007fde0ff */
[----:B------:R-:W-:Y:S02]  /*0560*/  IADD3 R12, P0, R22, 0x283, RZ ;  /* 0x00000283160c7810 */ /* 0x000fe40007f1e0ff */
[----:B------:R-:W-:Y:S01]  /*0570*/  ISETP.GT.AND.EX P2, PT, R17, -0x1, PT, P2 ;  /* 0xffffffff1100780c */ /* 0x000fe20003f44320 */
[--C-:B------:R-:W-:Y:S01]  /*0580*/  IMAD.X R17, RZ, RZ, R23.reuse, P3 ;  /* 0x000000ffff117224 */ /* 0x100fe200018e0617 */
[----:B------:R-:W-:Y:S01]  /*0590*/  ISETP.GE.U32.AND P3, PT, R13, c[0x0][0x170], PT ;  /* 0x00005c000d007a0c */ /* 0x000fe20003f66070 */
[--C-:B------:R-:W-:Y:S01]  /*05a0*/  IMAD.X R13, RZ, RZ, R23.reuse, P1 ;  /* 0x000000ffff0d7224 */ /* 0x100fe200008e0617 */
[----:B------:R-:W-:Y:S01]  /*05b0*/  ISETP.GE.U32.AND P1, PT, R12, c[0x0][0x170], PT ;  /* 0x00005c000c007a0c */ /* 0x000fe20003f26070 */
[--C-:B------:R-:W-:Y:S01]  /*05c0*/  IMAD.X R20, RZ, RZ, R23.reuse, P0 ;  /* 0x000000ffff147224 */ /* 0x100fe200000e0617 */
[----:B------:R-:W-:Y:S01]  /*05d0*/  ISETP.GE.OR.EX P5, PT, R17, c[0x0][0x174], P2, P5 ;  /* 0x00005d0011007a0c */ /* 0x000fe200017a6750 */
[----:B------:R-:W-:Y:S01]  /*05e0*/  IMAD.X R17, RZ, RZ, R23, P6 ;  /* 0x000000ffff117224 */ /* 0x000fe200030e0617 */
[----:B------:R-:W-:-:S02]  /*05f0*/  IADD3 R18, P0, R16, 0x140, RZ ;  /* 0x0000014010127810 */ /* 0x000fc40007f1e0ff */
[----:B------:R-:W-:Y:S02]  /*0600*/  IADD3 R19, P6, R22, 0x500, RZ ;  /* 0x0000050016137810 */ /* 0x000fe40007fde0ff */
[----:B------:R-:W-:Y:S02]  /*0610*/  ISETP.GE.OR.EX P4, PT, R13, c[0x0][0x174], P2, P4 ;  /* 0x00005d000d007a0c */ /* 0x000fe40001786740 */
[----:B------:R-:W-:Y:S01]  /*0620*/  ISETP.GE.OR.EX P3, PT, R17, c[0x0][0x174], P2, P3 ;  /* 0x00005d0011007a0c */ /* 0x000fe20001766730 */
[----:B------:R-:W-:Y:S01]  /*0630*/  IMAD.X R31, RZ, RZ, R23, P6 ;  /* 0x000000ffff1f7224 */ /* 0x000fe200030e0617 */
[----:B------:R-:W-:Y:S01]  /*0640*/  ISETP.GE.OR.EX P2, PT, R20, c[0x0][0x174], P2, P1 ;  /* 0x00005d0014007a0c */ /* 0x000fe20001746710 */
[----:B------:R-:W-:Y:S01]  /*0650*/  IMAD.X R20, RZ, RZ, R11, P0 ;  /* 0x000000ffff147224 */ /* 0x000fe200000e060b */
[C---:B------:R-:W-:Y:S02]  /*0660*/  IADD3 R27, P0, R22.reuse, 0x501, RZ ;  /* 0x00000501161b7810 */ /* 0x040fe40007f1e0ff */
[----:B------:R-:W-:-:S02]  /*0670*/  IADD3 R30, P6, R22, 0x502, RZ ;  /* 0x00000502161e7810 */ /* 0x000fc40007fde0ff */
[----:B------:R-:W-:Y:S01]  /*0680*/  ISETP.GE.U32.AND P1, PT, R19, c[0x0][0x170], PT ;  /* 0x00005c0013007a0c */ /* 0x000fe20003f26070 */
[--C-:B------:R-:W-:Y:S01]  /*0690*/  IMAD.X R28, RZ, RZ, R23.reuse, P0 ;  /* 0x000000ffff1c7224 */ /* 0x100fe200000e0617 */
[----:B------:R-:W-:Y:S01]  /*06a0*/  ISETP.GT.U32.AND P0, PT, R18, -0x1, PT ;  /* 0xffffffff1200780c */ /* 0x000fe20003f04070 */
[--C-:B------:R-:W-:Y:S01]  /*06b0*/  IMAD.X R29, RZ, RZ, R23.reuse, P6 ;  /* 0x000000ffff1d7224 */ /* 0x100fe200030e0617 */
[----:B------:R-:W-:Y:S01]  /*06c0*/  IADD3 R25, P6, R22, 0x503, RZ ;  /* 0x0000050316197810 */ /* 0x000fe20007fde0ff */
[C---:B0-----:R-:W-:Y:S01]  /*06d0*/  IMAD.WIDE.U32 R18, R21.reuse, c[0x0][0x170], R22 ;  /* 0x00005c0015127a25 */ /* 0x041fe200078e0016 */
[----:B------:R-:W-:Y:S02]  /*06e0*/  ISETP.GT.AND.EX P0, PT, R20, -0x1, PT, P0 ;  /* 0xffffffff1400780c */ /* 0x000fe40003f04300 */
[----:B------:R-:W-:Y:S01]  /*06f0*/  P2R R24, PR, RZ, 0x4 ;  /* 0x00000004ff187803 */ /* 0x000fe20000000000 */
[----:B------:R-:W-:Y:S01]  /*0700*/  IMAD.X R26, RZ, RZ, R23, P6 ;  /* 0x000000ffff1a7224 */ /* 0x000fe200030e0617 */
[----:B------:R-:W-:Y:S01]  /*0710*/  LEA R20, P6, R18, c[0x0][0x160], 0x2 ;  /* 0x0000580012147a11 */ /* 0x000fe200078c10ff */
[----:B------:R-:W-:Y:S01]  /*0720*/  IMAD R19, R21, c[0x0][0x174], R19 ;  /* 0x00005d0015137a24 */ /* 0x000fe200078e0213 */
[----:B------:R-:W-:-:S02]  /*0730*/  ISETP.GE.OR.EX P1, PT, R31, c[0x0][0x174], P0, P1 ;  /* 0x00005d001f007a0c */ /* 0x000fc40000726710 */
[----:B------:R-:W-:Y:S02]  /*0740*/  P2R R17, PR, RZ, 0x8 ;  /* 0x00000008ff117803 */ /* 0x000fe40000000000 */
[----:B------:R-:W-:Y:S02]  /*0750*/  LEA.HI.X R21, R18, c[0x0][0x164], R19, 0x2, P6 ;  /* 0x0000590012157a11 */ /* 0x000fe400030f1413 */
[----:B------:R-:W-:Y:S02]  /*0760*/  ISETP.GE.U32.AND P6, PT, R27, c[0x0][0x170], PT ;  /* 0x00005c001b007a0c */ /* 0x000fe40003fc6070 */
[----:B------:R-:W-:Y:S02]  /*0770*/  P2R R27, PR, RZ, 0x2 ;  /* 0x00000002ff1b7803 */ /* 0x000fe40000000000 */
[----:B------:R-:W-:Y:S02]  /*0780*/  ISETP.GE.OR.EX P1, PT, R28, c[0x0][0x174], P0, P6 ;  /* 0x00005d001c007a0c */ /* 0x000fe40000726760 */
[----:B------:R-:W-:-:S02]  /*0790*/  ISETP.GE.U32.AND P6, PT, R30, c[0x0][0x170], PT ;  /* 0x00005c001e007a0c */ /* 0x000fc40003fc6070 */
[----:B------:R-:W-:Y:S02]  /*07a0*/  P2R R18, PR, RZ, 0x2 ;  /* 0x00000002ff127803 */ /* 0x000fe40000000000 */
[----:B------:R-:W-:Y:S02]  /*07b0*/  ISETP.GE.OR.EX P2, PT, R29, c[0x0][0x174], P0, P6 ;  /* 0x00005d001d007a0c */ /* 0x000fe40000746760 */
[----:B------:R-:W-:Y:S02]  /*07c0*/  ISETP.GE.U32.AND P6, PT, R25, c[0x0][0x170], PT ;  /* 0x00005c0019007a0c */ /* 0x000fe40003fc6070 */
[----:B------:R-:W-:Y:S02]  /*07d0*/  P2R R13, PR, RZ, 0x10 ;  /* 0x00000010ff0d7803 */ /* 0x000fe40000000000 */
[----:B------:R-:W-:Y:S02]  /*07e0*/  ISETP.GE.OR.EX P1, PT, R26, c[0x0][0x174], P0, P6 ;  /* 0x00005d001a007a0c */ /* 0x000fe40000726760 */
[----:B------:R-:W-:-:S02]  /*07f0*/  IADD3 R33, P0, R22, 0x1, RZ ;  /* 0x0000000116217810 */ /* 0x000fc40007f1e0ff */
[----:B------:R-:W-:Y:S02]  /*0800*/  P2R R12, PR, RZ, 0x20 ;  /* 0x00000020ff0c7803 */ /* 0x000fe40000000000 */
[----:B------:R-:W-:Y:S01]  /*0810*/  ISETP.GE.U32.AND P6, PT, R33, c[0x0][0x170], PT ;  /* 0x00005c0021007a0c */ /* 0x000fe20003fc6070 */
[--C-:B------:R-:W-:Y:S01]  /*0820*/  IMAD.X R34, RZ, RZ, R23.reuse, P0 ;  /* 0x000000ffff227224 */ /* 0x100fe200000e0617 */
[C---:B------:R-:W-:Y:S02]  /*0830*/  IADD3 R26, P0, R22.reuse, 0x2, RZ ;  /* 0x00000002161a7810 */ /* 0x040fe40007f1e0ff */
[----:B------:R-:W-:Y:S02]  /*0840*/  P2R R19, PR, RZ, 0x4 ;  /* 0x00000004ff137803 */ /* 0x000fe40000000000 */
[----:B------:R-:W-:Y:S01]  /*0850*/  P2R R25, PR, RZ, 0x2 ;  /* 0x00000002ff197803 */ /* 0x000fe20000000000 */
[----:B------:R-:W-:Y:S01]  /*0860*/  IMAD.X R32, RZ, RZ, R23, P0 ;  /* 0x000000ffff207224 */ /* 0x000fe200000e0617 */
[----:B------:R-:W-:-:S05]  /*0870*/  IADD3 R31, P0, R22, 0x3, RZ ;  /* 0x00000003161f7810 */ /* 0x000fca0007f1e0ff */
[----:B------:R-:W-:Y:S01]  /*0880*/  IMAD.X R30, RZ, RZ, R23, P0 ;  /* 0x000000ffff1e7224 */ /* 0x000fe200000e0617 */
[----:B------:R-:W-:-:S05]  /*0890*/  IADD3 R28, P0, R22, 0x780, RZ ;  /* 0x00000780161c7810 */ /* 0x000fca0007f1e0ff */
[----:B------:R-:W-:Y:S01]  /*08a0*/  IMAD.X R29, RZ, RZ, R23, P0 ;  /* 0x000000ffff1d7224 */ /* 0x000fe200000e0617 */
[----:B------:R-:W-:-:S04]  /*08b0*/  ISETP.GT.U32.AND P0, PT, R16, -0x1, PT ;  /* 0xffffffff1000780c */ /* 0x000fc80003f04070 */
[----:B------:R-:W-:-:S04]  /*08c0*/  ISETP.GT.AND.EX P0, PT, R11, -0x1, PT, P0 ;  /* 0xffffffff0b00780c */ /* 0x000fc80003f04300 */
[----:B------:R-:W-:Y:S02]  /*08d0*/  ISETP.GE.OR.EX P3, PT, R34, c[0x0][0x174], P0, P6 ;  /* 0x00005d0022007a0c */ /* 0x000fe40000766760 */
[----:B------:R-:W-:-:S05]  /*08e0*/  IADD3 R33, P6, R22, 0x781, RZ ;  /* 0x0000078116217810 */ /* 0x000fca0007fde0ff */
[----:B------:R-:W-:Y:S01]  /*08f0*/  IMAD.X R34, RZ, RZ, R23, P6 ;  /* 0x000000ffff227224 */ /* 0x000fe200030e0617 */
[----:B------:R-:W-:-:S04]  /*0900*/  ISETP.GE.U32.AND P6, PT, R26, c[0x0][0x170], PT ;  /* 0x00005c001a007a0c */ /* 0x000fc80003fc6070 */
[----:B------:R-:W-:Y:S02]  /*0910*/  ISETP.GE.OR.EX P4, PT, R32, c[0x0][0x174], P0, P6 ;  /* 0x00005d0020007a0c */ /* 0x000fe40000786760 */
[----:B------:R-:W-:-:S04]  /*0920*/  ISETP.GE.U32.AND P6, PT, R31, c[0x0][0x170], PT ;  /* 0x00005c001f007a0c */ /* 0x000fc80003fc6070 */
[----:B------:R-:W-:Y:S02]  /*0930*/  ISETP.GE.OR.EX P5, PT, R30, c[0x0][0x174], P0, P6 ;  /* 0x00005d001e007a0c */ /* 0x000fe400007a6760 */
[----:B------:R-:W-:-:S04]  /*0940*/  ISETP.GE.U32.AND P6, PT, R22, c[0x0][0x170], PT ;  /* 0x00005c0016007a0c */ /* 0x000fc80003fc6070 */
[----:B------:R-:W-:Y:S02]  /*0950*/  ISETP.GE.OR.EX P2, PT, R23, c[0x0][0x174], P0, P6 ;  /* 0x00005d0017007a0c */ /* 0x000fe40000746760 */
[----:B------:R-:W-:-:S05]  /*0960*/  IADD3 R26, P0, R22, 0x782, RZ ;  /* 0x00000782161a7810 */ /* 0x000fca0007f1e0ff */
[----:B------:R-:W-:Y:S01]  /*0970*/  IMAD.X R30, RZ, RZ, R23, P0 ;  /* 0x000000ffff1e7224 */ /* 0x000fe200000e0617 */
[----:B------:R-:W-:-:S05]  /*0980*/  IADD3 R31, P0, R22, 0x783, RZ ;  /* 0x00000783161f7810 */ /* 0x000fca0007f1e0ff */
[----:B------:R-:W-:Y:S01]  /*0990*/  IMAD.X R23, RZ, RZ, R23, P0 ;  /* 0x000000ffff177224 */ /* 0x000fe200000e0617 */
[----:B------:R-:W-:-:S04]  /*09a0*/  IADD3 R16, P0, R16, 0x1e0, RZ ;  /* 0x000001e010107810 */ /* 0x000fc80007f1e0ff */
[----:B------:R-:W-:Y:S01]  /*09b0*/  ISETP.GT.U32.AND P6, PT, R16, -0x1, PT ;  /* 0xffffffff1000780c */ /* 0x000fe20003fc4070 */
[----:B------:R-:W-:Y:S01]  /*09c0*/  IMAD.X R11, RZ, RZ, R11, P0 ;  /* 0x000000ffff0b7224 */ /* 0x000fe200000e060b */
[----:B------:R-:W-:-:S04]  /*09d0*/  ISETP.GE.U32.AND P0, PT, R28, c[0x0][0x170], PT ;  /* 0x00005c001c007a0c */ /* 0x000fc80003f06070 */
[----:B------:R-:W-:-:S04]  /*09e0*/  ISETP.GT.AND.EX P6, PT, R11, -0x1, PT, P6 ;  /* 0xffffffff0b00780c */ /* 0x000fc80003fc4360 */
[----:B------:R-:W-:Y:S02]  /*09f0*/  ISETP.GE.OR.EX P1, PT, R29, c[0x0][0x174], P6, P0 ;  /* 0x00005d001d007a0c */ /* 0x000fe40003726700 */
[----:B------:R-:W-:Y:S02]  /*0a00*/  ISETP.GE.U32.AND P0, PT, R33, c[0x0][0x170], PT ;  /* 0x00005c0021007a0c */ /* 0x000fe40003f06070 */
[----:B------:R-:W-:Y:S02]  /*0a10*/  P2R R11, PR, RZ, 0x2 ;  /* 0x00000002ff0b7803 */ /* 0x000fe40000000000 */
[----:B------:R-:W-:Y:S02]  /*0a20*/  ISETP.GE.OR.EX P1, PT, R34, c[0x0][0x174], P6, P0 ;  /* 0x00005d0022007a0c */ /* 0x000fe40003726700 */
[----:B------:R-:W-:Y:S02]  /*0a30*/  ISETP.GE.U32.AND P0, PT, R26, c[0x0][0x170], PT ;  /* 0x00005c001a007a0c */ /* 0x000fe40003f06070 */
[----:B------:R-:W-:-:S02]  /*0a40*/  P2R R16, PR, RZ, 0x2 ;  /* 0x00000002ff107803 */ /* 0x000fc40000000000 */
[----:B------:R-:W-:Y:S02]  /*0a50*/  ISETP.GE.U32.AND P1, PT, R31, c[0x0][0x170], PT ;  /* 0x00005c001f007a0c */ /* 0x000fe40003f26070 */
[----:B------:R-:W-:Y:S02]  /*0a60*/  ISETP.GE.OR.EX P0, PT, R30, c[0x0][0x174], P6, P0 ;  /* 0x00005d001e007a0c */ /* 0x000fe40003706700 */
[----:B------:R-:W-:Y:S02]  /*0a70*/  ISETP.GE.OR.EX P6, PT, R23, c[0x0][0x174], P6, P1 ;  /* 0x00005d0017007a0c */ /* 0x000fe400037c6710 */
[----:B------:R-:W-:Y:S01]  /*0a80*/  ISETP.NE.AND P1, PT, R27, RZ, PT ;  /* 0x000000ff1b00720c */ /* 0x000fe20003f25270 */
[----:B------:R-:W2:Y:S01]  /*0a90*/  @!P2 LDG.E.CONSTANT R23, [R20.64] ;  /* 0x000000041417a981 */ /* 0x000ea2000c1e9900 */
[----:B------:R-:W-:-:S03]  /*0aa0*/  LEA R22, R22, 0x40, 0x2 ;  /* 0x0000004016167811 */ /* 0x000fc600078e10ff */
[----:B------:R-:W3:Y:S04]  /*0ab0*/  @!P3 LDG.E.CONSTANT R27, [R20.64+0x4] ;  /* 0x00000404141bb981 */ /* 0x000ee8000c1e9900 */
[----:B--2---:R0:W-:Y:S01]  /*0ac0*/  @!P2 STS [R22], R23 ;  /* 0x000000171600a388 */ /* 0x0041e20000000800 */
[----:B------:R-:W-:-:S03]  /*0ad0*/  ISETP.NE.AND P2, PT, R24, RZ, PT ;  /* 0x000000ff1800720c */ /* 0x000fc60003f45270 */
[----:B---3--:R-:W-:Y:S01]  /*0ae0*/  @!P3 STS [R22+0x4], R27 ;  /* 0x0000041b1600b388 */ /* 0x008fe20000000800 */
[----:B------:R-:W-:-:S03]  /*0af0*/  ISETP.NE.AND P3, PT, R17, RZ, PT ;  /* 0x000000ff1100720c */ /* 0x000fc60003f65270 */
[----:B------:R-:W2:Y:S06]  /*0b00*/  @!P4 LDG.E.CONSTANT R17, [R20.64+0x8] ;  /* 0x000008041411c981 */ /* 0x000eac000c1e9900 */
[----:B0-----:R-:W3:Y:S04]  /*0b10*/  @!P2 LDG.E.CONSTANT R23, [R20.64+0xa0c] ;  /* 0x000a0c041417a981 */ /* 0x001ee8000c1e9900 */
[----:B--2---:R0:W-:Y:S01]  /*0b20*/  @!P4 STS [R22+0x8], R17 ;  /* 0x000008111600c388 */ /* 0x0041e20000000800 */
[----:B------:R-:W-:-:S03]  /*0b30*/  ISETP.NE.AND P4, PT, R13, RZ, PT ;  /* 0x000000ff0d00720c */ /* 0x000fc60003f85270 */
[----:B------:R-:W2:Y:S04]  /*0b40*/  @!P5 LDG.E.CONSTANT R13, [R20.64+0xc] ;  /* 0x00000c04140dd981 */ /* 0x000ea8000c1e9900 */
[----:B0-----:R-:W4:Y:S06]  /*0b50*/  @!P1 LDG.E.CONSTANT R17, [R20.64+0x1400] ;  /* 0x0014000414119981 */ /* 0x001f2c000c1e9900 */
[----:B------:R-:W5:Y:S04]  /*0b60*/  @!P4 LDG.E.CONSTANT R31, [R20.64+0xa04] ;  /* 0x000a0404141fc981 */ /* 0x000f68000c1e9900 */
[----:B--2---:R-:W-:Y:S01]  /*0b70*/  @!P5 STS [R22+0xc], R13 ;  /* 0x00000c0d1600d388 */ /* 0x004fe20000000800 */
[----:B------:R-:W-:-:S03]  /*0b80*/  ISETP.NE.AND P5, PT, R12, RZ, PT ;  /* 0x000000ff0c00720c */ /* 0x000fc60003fa5270 */
[----:B-----5:R0:W-:Y:S01]  /*0b90*/  @!P4 STS [R22+0xa04], R31 ;  /* 0x000a041f1600c388 */ /* 0x0201e20000000800 */
[----:B------:R-:W-:-:S09]  /*0ba0*/  ISETP.NE.AND P4, PT, R11, RZ, PT ;  /* 0x000000ff0b00720c */ /* 0x000fd20003f85270 */
[----:B------:R-:W2:Y:S04]  /*0bb0*/  @!P5 LDG.E.CONSTANT R29, [R20.64+0xa00] ;  /* 0x000a0004141dd981 */ /* 0x000ea8000c1e9900 */
[----:B------:R-:W5:Y:S04]  /*0bc0*/  @!P3 LDG.E.CONSTANT R11, [R20.64+0xa08] ;  /* 0x000a0804140bb981 */ /* 0x000f68000c1e9900 */
[----:B---3--:R-:W-:Y:S01]  /*0bd0*/  @!P2 STS [R22+0xa0c], R23 ;  /* 0x000a0c171600a388 */ /* 0x008fe20000000800 */
[----:B------:R-:W-:-:S03]  /*0be0*/  ISETP.NE.AND P2, PT, R19, RZ, PT ;  /* 0x000000ff1300720c */ /* 0x000fc60003f45270 */
[----:B0-----:R-:W3:Y:S04]  /*0bf0*/  @!P0 LDG.E.CONSTANT R31, [R20.64+0x1e08] ;  /* 0x001e0804141f8981 */ /* 0x001ee8000c1e9900 */
[----:B----4-:R-:W-:Y:S01]  /*0c00*/  @!P1 STS [R22+0x1400], R17 ;  /* 0x0014001116009388 */ /* 0x010fe20000000800 */
[----:B------:R-:W-:-:S03]  /*0c10*/  ISETP.NE.AND P1, PT, R18, RZ, PT ;  /* 0x000000ff1200720c */ /* 0x000fc60003f25270 */
[----:B------:R-:W4:Y:S04]  /*0c20*/  @!P4 LDG.E.CONSTANT R27, [R20.64+0x1e00] ;  /* 0x001e0004141bc981 */ /* 0x000f28000c1e9900 */
[----:B------:R-:W3:Y:S06]  /*0c30*/  @!P2 LDG.E.CONSTANT R19, [R20.64+0x1408] ;  /* 0x001408041413a981 */ /* 0x000eec000c1e9900 */
[----:B------:R-:W4:Y:S04]  /*0c40*/  @!P1 LDG.E.CONSTANT R13, [R20.64+0x1404] ;  /* 0x00140404140d9981 */ /* 0x000f28000c1e9900 */
[----:B--2---:R0:W-:Y:S01]  /*0c50*/  @!P5 STS [R22+0xa00], R29 ;  /* 0x000a001d1600d388 */ /* 0x0041e20000000800 */
[----:B------:R-:W-:-:S03]  /*0c60*/  ISETP.NE.AND P5, PT, R16, RZ, PT ;  /* 0x000000ff1000720c */ /* 0x000fc60003fa5270 */
[----:B-----5:R1:W-:Y:S01]  /*0c70*/  @!P3 STS [R22+0xa08], R11 ;  /* 0x000a080b1600b388 */ /* 0x0203e20000000800 */
[----:B------:R-:W-:-:S09]  /*0c80*/  ISETP.NE.AND P3, PT, R25, RZ, PT ;  /* 0x000000ff1900720c */ /* 0x000fd20003f65270 */
[----:B0-----:R-:W2:Y:S04]  /*0c90*/  @!P5 LDG.E.CONSTANT R29, [R20.64+0x1e04] ;  /* 0x001e0404141dd981 */ /* 0x001ea8000c1e9900 */
[----:B------:R-:W5:Y:S04]  /*0ca0*/  @!P3 LDG.E.CONSTANT R25, [R20.64+0x140c] ;  /* 0x00140c041419b981 */ /* 0x000f68000c1e9900 */
[----:B-1----:R-:W5:Y:S04]  /*0cb0*/  @!P6 LDG.E.CONSTANT R11, [R20.64+0x1e0c] ;  /* 0x001e0c04140be981 */ /* 0x002f68000c1e9900 */
[----:B---3--:R0:W-:Y:S01]  /*0cc0*/  @!P0 STS [R22+0x1e08], R31 ;  /* 0x001e081f16008388 */ /* 0x0081e20000000800 */
[----:B------:R-:W-:-:S03]  /*0cd0*/  IADD3 R10, P0, R10, -0x4, RZ ;  /* 0xfffffffc0a0a7810 */ /* 0x000fc60007f1e0ff */
[----:B------:R0:W-:Y:S01]  /*0ce0*/  @!P2 STS [R22+0x1408], R19 ;  /* 0x001408131600a388 */ /* 0x0001e20000000800 */
[----:B------:R-:W-:Y:S02]  /*0cf0*/  IADD3.X R8, R8, -0x1, RZ, P0, !PT ;  /* 0xffffffff08087810 */ /* 0x000fe400007fe4ff */
[----:B------:R-:W-:Y:S01]  /*0d00*/  ISETP.NE.U32.AND P0, PT, R10, RZ, PT ;  /* 0x000000ff0a00720c */ /* 0x000fe20003f05070 */
[----:B----4-:R0:W-:Y:S03]  /*0d10*/  @!P4 STS [R22+0x1e00], R27 ;  /* 0x001e001b1600c388 */ /* 0x0101e60000000800 */
[----:B------:R-:W-:Y:S01]  /*0d20*/  ISETP.NE.AND.EX P0, PT, R8, RZ, PT, P0 ;  /* 0x000000ff0800720c */ /* 0x000fe20003f05300 */
[----:B------:R0:W-:Y:S01]  /*0d30*/  @!P1 STS [R22+0x1404], R13 ;  /* 0x0014040d16009388 */ /* 0x0001e20000000800 */
[----:B------:R-:W-:-:S05]  /*0d40*/  IADD3 R9, P1, R9, 0x4, RZ ;  /* 0x0000000409097810 */ /* 0x000fca0007f3e0ff */
[----:B------:R-:W-:Y:S01]  /*0d50*/  IMAD.X R6, RZ, RZ, R6, P1 ;  /* 0x000000ffff067224 */ /* 0x000fe200008e0606 */
[----:B--2---:R0:W-:Y:S04]  /*0d60*/  @!P5 STS [R22+0x1e04], R29 ;  /* 0x001e041d1600d388 */ /* 0x0041e80000000800 */
[----:B-----5:R0:W-:Y:S04]  /*0d70*/  @!P3 STS [R22+0x140c], R25 ;  /* 0x00140c191600b388 */ /* 0x0201e80000000800 */
[----:B------:R0:W-:Y:S01]  /*0d80*/  @!P6 STS [R22+0x1e0c], R11 ;  /* 0x001e0c0b1600e388 */ /* 0x0001e20000000800 */
[----:B------:R-:W-:Y:S05]  /*0d90*/  @P0 BRA `(.L_x_2) ;  /* 0xfffff6a000000947 */ /* 0x000fea000383ffff */
.L_x_1:
[----:B------:R-:W-:-:S04]  /*0da0*/  ISETP.NE.U32.AND P0, PT, R5, RZ, PT ;  /* 0x000000ff0500720c */ /* 0x000fc80003f05070 */
[----:B------:R-:W-:-:S13]  /*0db0*/  ISETP.NE.AND.EX P0, PT, RZ, RZ, PT, P0 ;  /* 0x000000ffff00720c */ /* 0x000fda0003f05300 */
[----:B------:R-:W-:Y:S05]  /*0dc0*/  @!P0 BRA `(.L_x_0) ;  /* 0x0000045000008947 */ /* 0x000fea0003800000 */
[----:B------:R-:W1:Y:S01]  /*0dd0*/  S2R R17, SR_CTAID.X ;  /* 0x0000000000117919 */ /* 0x000e620000002500 */
[----:B------:R-:W-:Y:S02]  /*0de0*/  IMAD.MOV.U32 R10, RZ, RZ, R36 ;  /* 0x000000ffff0a7224 */ /* 0x000fe400078e0024 */
[----:B0-----:R-:W-:Y:S02]  /*0df0*/  IMAD.MOV.U32 R11, RZ, RZ, RZ ;  /* 0x000000ffff0b7224 */ /* 0x001fe400078e00ff */
[C---:B------:R-:W-:Y:S02]  /*0e00*/  IMAD R13, R6.reuse, 0xa0, RZ ;  /* 0x000000a0060d7824 */ /* 0x040fe400078e02ff */
[----:B------:R-:W-:Y:S02]  /*0e10*/  IMAD R15, R6, 0x280, RZ ;  /* 0x00000280060f7824 */ /* 0x000fe400078e02ff */
[----:B------:R-:W-:-:S04]  /*0e20*/  IMAD.WIDE.U32 R6, R9, 0x280, RZ ;  /* 0x0000028009067825 */ /* 0x000fc800078e00ff */
[----:B------:R-:W-:-:S04]  /*0e30*/  IMAD.WIDE.U32 R10, R9, 0xa0, R10 ;  /* 0x000000a0090a7825 */ /* 0x000fc800078e000a */
[----:B------:R-:W-:Y:S02]  /*0e40*/  IMAD.IADD R7, R7, 0x1, R15 ;  /* 0x0000000107077824 */ /* 0x000fe400078e020f */
[----:B------:R-:W-:Y:S02]  /*0e50*/  IMAD.IADD R11, R11, 0x1, R13 ;  /* 0x000000010b0b7824 */ /* 0x000fe400078e020d */
[----:B------:R-:W-:Y:S02]  /*0e60*/  IMAD R37, R37, -0x28, RZ ;  /* 0xffffffd825257824 */ /* 0x000fe400078e02ff */
[----:B------:R-:W-:-:S04]  /*0e70*/  IMAD.WIDE.U32 R12, R35, -0x28, R10 ;  /* 0xffffffd8230c7825 */ /* 0x000fc800078e000a */
[----:B-1----:R-:W-:Y:S01]  /*0e80*/  IMAD.WIDE.U32 R14, R17, c[0x0][0x170], R6 ;  /* 0x00005c00110e7a25 */ /* 0x002fe200078e0006 */
[----:B------:R-:W-:-:S03]  /*0e90*/  IADD3 R13, R13, -R35, R37 ;  /* 0x800000230d0d7210 */ /* 0x000fc60007ffe025 */
[----:B------:R-:W-:Y:S02]  /*0ea0*/  IMAD R15, R17, c[0x0][0x174], R15 ;  /* 0x00005d00110f7a24 */ /* 0x000fe400078e020f */
[----:B------:R-:W-:-:S04]  /*0eb0*/  IMAD.WIDE.U32 R10, R36, 0x4, R6 ;  /* 0x00000004240a7825 */ /* 0x000fc800078e0006 */
[----:B------:R-:W-:-:S04]  /*0ec0*/  IMAD.WIDE.U32 R6, R36, 0x4, R14 ;  /* 0x0000000424067825 */ /* 0x000fc800078e000e */
[----:B------:R-:W-:Y:S02]  /*0ed0*/  IMAD R14, R9, 0xa0, R36 ;  /* 0x000000a0090e7824 */ /* 0x000fe400078e0224 */
[----:B------:R-:W-:Y:S02]  /*0ee0*/  IMAD R17, R2, -0x28, RZ ;  /* 0xffffffd802117824 */ /* 0x000fe400078e02ff */
[----:B------:R-:W-:-:S04]  /*0ef0*/  IMAD.WIDE.U32 R8, R0, -0x28, R12 ;  /* 0xffffffd800087825 */ /* 0x000fc800078e000c */
[----:B------:R-:W-:Y:S01]  /*0f00*/  IMAD.MOV.U32 R2, RZ, RZ, R10 ;  /* 0x000000ffff027224 */ /* 0x000fe200078e000a */
[----:B------:R-:W-:Y:S01]  /*0f10*/  IADD3 R16, R9, -R0, R17 ;  /* 0x8000000009107210 */ /* 0x000fe20007ffe011 */
[----:B------:R-:W-:Y:S01]  /*0f20*/  IMAD.MOV.U32 R12, RZ, RZ, R11 ;  /* 0x000000ffff0c7224 */ /* 0x000fe200078e000b */
[----:B------:R-:W-:Y:S01]  /*0f30*/  LEA R11, P0, R6, c[0x0][0x160], 0x2 ;  /* 0x00005800060b7a11 */ /* 0x000fe200078010ff */
[----:B------:R-:W-:Y:S01]  /*0f40*/  IMAD.SHL.U32 R10, R14, 0x4, RZ ;  /* 0x000000040e0a7824 */ /* 0x000fe200078e00ff */
[----:B------:R-:W-:Y:S01]  /*0f50*/  IADD3 R14, P2, RZ, -R5, RZ ;  /* 0x80000005ff0e7210 */ /* 0x000fe20007f5e0ff */
[----:B------:R-:W-:Y:S01]  /*0f60*/  IMAD.MOV.U32 R15, RZ, RZ, R8 ;  /* 0x000000ffff0f7224 */ /* 0x000fe200078e0008 */
[----:B------:R-:W-:Y:S02]  /*0f70*/  IADD3 R0, P1, R11, 0x8, RZ ;  /* 0x000000080b007810 */ /* 0x000fe40007f3e0ff */
[----:B------:R-:W-:Y:S01]  /*0f80*/  LEA.HI.X R7, R6, c[0x0][0x164], R7, 0x2, P0 ;  /* 0x0000590006077a11 */ /* 0x000fe200000f1407 */
[----:B------:R-:W-:Y:S01]  /*0f90*/  IMAD.X R8, RZ, RZ, -0x1, P2 ;  /* 0xffffffffff087424 */ /* 0x000fe200010e06ff */
[----:B------:R-:W-:-:S03]  /*0fa0*/  LEA R10, R10, 0x40, 0x2 ;  /* 0x000000400a0a7811 */ /* 0x000fc600078e10ff */
[----:B------:R-:W-:Y:S01]  /*0fb0*/  IMAD.X R7, RZ, RZ, R7, P1 ;  /* 0x000000ffff077224 */ /* 0x000fe200008e0607 */
[----:B------:R-:W-:-:S02]  /*0fc0*/  IADD3 R10, R10, 0x8, RZ ;  /* 0x000000080a0a7810 */ /* 0x000fc40007ffe0ff */
.L_x_3:
[----:B------:R-:W-:Y:S02]  /*0fd0*/  IADD3 R5, P5, R2, 0x3, RZ ;  /* 0x0000000302057810 */ /* 0x000fe40007fbe0ff */
[----:B------:R-:W-:Y:S02]  /*0fe0*/  ISETP.GT.U32.AND P1, PT, R15, -0x1, PT ;  /* 0xffffffff0f00780c */ /* 0x000fe40003f24070 */
[----:B------:R-:W-:Y:S01]  /*0ff0*/  ISETP.GE.U32.AND P0, PT, R5, c[0x0][0x170], PT ;  /* 0x00005c0005007a0c */ /* 0x000fe20003f06070 */
[----:B------:R-:W-:Y:S01]  /*1000*/  IMAD.X R5, RZ, RZ, R12, P5 ;  /* 0x000000ffff057224 */ /* 0x000fe200028e060c */
[----:B------:R-:W-:Y:S02]  /*1010*/  ISETP.GT.AND.EX P1, PT, R16, -0x1, PT, P1 ;  /* 0xffffffff1000780c */ /* 0x000fe40003f24310 */
[----:B------:R-:W-:Y:S02]  /*1020*/  IADD3 R6, P3, R2, 0x2, RZ ;  /* 0x0000000202067810 */ /* 0x000fe40007f7e0ff */
[----:B------:R-:W-:-:S02]  /*1030*/  ISETP.GE.OR.EX P0, PT, R5, c[0x0][0x174], P1, P0 ;  /* 0x00005d0005007a0c */ /* 0x000fc40000f06700 */
[----:B------:R-:W-:Y:S01]  /*1040*/  ISETP.GE.U32.AND P4, PT, R6, c[0x0][0x170], PT ;  /* 0x00005c0006007a0c */ /* 0x000fe20003f86070 */
[----:B------:R-:W-:Y:S01]  /*1050*/  IMAD.X R6, RZ, RZ, R12, P3 ;  /* 0x000000ffff067224 */ /* 0x000fe200018e060c */
[C---:B------:R-:W-:Y:S02]  /*1060*/  IADD3 R9, P6, R2.reuse, 0x1, RZ ;  /* 0x0000000102097810 */ /* 0x040fe40007fde0ff */
[----:B------:R-:W-:Y:S02]  /*1070*/  ISETP.GE.U32.AND P3, PT, R2, c[0x0][0x170], PT ;  /* 0x00005c0002007a0c */ /* 0x000fe40003f66070 */
[----:B------:R-:W-:Y:S01]  /*1080*/  ISETP.GE.OR.EX P4, PT, R6, c[0x0][0x174], P1, P4 ;  /* 0x00005d0006007a0c */ /* 0x000fe20000f86740 */
[----:B------:R-:W-:Y:S01]  /*1090*/  IMAD.MOV.U32 R6, RZ, RZ, R0 ;  /* 0x000000ffff067224 */ /* 0x000fe200078e0000 */
[----:B------:R-:W-:Y:S01]  /*10a0*/  ISETP.GE.U32.AND P2, PT, R9, c[0x0][0x170], PT ;  /* 0x00005c0009007a0c */ /* 0x000fe20003f46070 */
[----:B------:R-:W-:Y:S01]  /*10b0*/  IMAD.X R9, RZ, RZ, R12, P6 ;  /* 0x000000ffff097224 */ /* 0x000fe200030e060c */
[----:B------:R-:W-:-:S02]  /*10c0*/  ISETP.GE.OR.EX P3, PT, R12, c[0x0][0x174], P1, P3 ;  /* 0x00005d000c007a0c */ /* 0x000fc40000f66730 */
[----:B------:R-:W2:Y:S02]  /*10d0*/  @!P0 LDG.E.CONSTANT R13, [R6.64+0x4] ;  /* 0x00000404060d8981 */ /* 0x000ea4000c1e9900 */
[----:B------:R-:W-:-:S05]  /*10e0*/  ISETP.GE.OR.EX P2, PT, R9, c[0x0][0x174], P1, P2 ;  /* 0x00005d0009007a0c */ /* 0x000fca0000f46720 */
[----:B------:R0:W3:Y:S04]  /*10f0*/  @!P4 LDG.E.CONSTANT R11, [R6.64] ;  /* 0x00000004060bc981 */ /* 0x0000e8000c1e9900 */
[----:B------:R-:W4:Y:S04]  /*1100*/  @!P3 LDG.E.CONSTANT R5, [R6.64+-0x8] ;  /* 0xfffff8040605b981 */ /* 0x000f28000c1e9900 */
[----:B------:R-:W5:Y:S01]  /*1110*/  @!P2 LDG.E.CONSTANT R9, [R6.64+-0x4] ;  /* 0xfffffc040609a981 */ /* 0x000f62000c1e9900 */
[----:B------:R-:W-:-:S05]  /*1120*/  IADD3 R15, P1, R15, 0xa0, RZ ;  /* 0x000000a00f0f7810 */ /* 0x000fca0007f3e0ff */
[----:B------:R-:W-:Y:S01]  /*1130*/  IMAD.X R16, RZ, RZ, R16, P1 ;  /* 0x000000ffff107224 */ /* 0x000fe200008e0610 */
[----:B--2---:R-:W-:Y:S01]  /*1140*/  @!P0 STS [R10+0x4], R13 ;  /* 0x0000040d0a008388 */ /* 0x004fe20000000800 */
[----:B------:R-:W-:-:S05]  /*1150*/  IADD3 R14, P0, R14, 0x1, RZ ;  /* 0x000000010e0e7810 */ /* 0x000fca0007f1e0ff */
[----:B------:R-:W-:Y:S01]  /*1160*/  IMAD.X R8, RZ, RZ, R8, P0 ;  /* 0x000000ffff087224 */ /* 0x000fe200000e0608 */
[----:B------:R-:W-:-:S04]  /*1170*/  ISETP.NE.U32.AND P0, PT, R14, RZ, PT ;  /* 0x000000ff0e00720c */ /* 0x000fc80003f05070 */
[----:B------:R-:W-:Y:S01]  /*1180*/  ISETP.NE.AND.EX P0, PT, R8, RZ, PT, P0 ;  /* 0x000000ff0800720c */ /* 0x000fe20003f05300 */
[----:B----4-:R-:W-:Y:S01]  /*1190*/  @!P3 STS [R10+-0x8], R5 ;  /* 0xfffff8050a00b388 */ /* 0x010fe20000000800 */
[----:B------:R-:W-:-:S03]  /*11a0*/  IADD3 R0, P3, R6, 0xa00, RZ ;  /* 0x00000a0006007810 */ /* 0x000fc60007f7e0ff */
[----:B-----5:R-:W-:Y:S01]  /*11b0*/  @!P2 STS [R10+-0x4], R9 ;  /* 0xfffffc090a00a388 */ /* 0x020fe20000000800 */
[----:B------:R-:W-:Y:S01]  /*11c0*/  IADD3 R2, P2, R2, 0x280, RZ ;  /* 0x0000028002027810 */ /* 0x000fe20007f5e0ff */
[----:B0-----:R-:W-:Y:S02]  /*11d0*/  IMAD.X R7, RZ, RZ, R7, P3 ;  /* 0x000000ffff077224 */ /* 0x001fe400018e0607 */
[----:B---3--:R0:W-:Y:S02]  /*11e0*/  @!P4 STS [R10], R11 ;  /* 0x0000000b0a00c388 */ /* 0x0081e40000000800 */
[----:B------:R-:W-:Y:S01]  /*11f0*/  IMAD.X R12, RZ, RZ, R12, P2 ;  /* 0x000000ffff0c7224 */ /* 0x000fe200010e060c */
[----:B0-----:R-:W-:Y:S01]  /*1200*/  IADD3 R10, R10, 0xa00, RZ ;  /* 0x00000a000a0a7810 */ /* 0x001fe20007ffe0ff */
[----:B------:R-:W-:Y:S05]  /*1210*/  @P0 BRA `(.L_x_3) ;  /* 0xfffffdb000000947 */ /* 0x000fea000383ffff */
.L_x_0:
[----:B0-----:R-:W-:Y:S06]  /*1220*/  BAR.SYNC 0x0 ;  /* 0x0000000000007b1d */ /* 0x001fec0000000000 */
[----:B------:R-:W-:Y:S01]  /*1230*/  ISETP.GE.U32.AND P1, PT, R3, 0x1, PT ;  /* 0x000000010300780c */ /* 0x000fe20003f26070 */
[----:B------:R-:W-:-:S03]  /*1240*/  IMAD.MOV.U32 R0, RZ, RZ, -0x800003 ;  /* 0xff7ffffdff007424 */ /* 0x000fc600078e00ff */
[----:B------:R-:W-:-:S13]  /*1250*/  ISETP.GE.AND.EX P1, PT, R4, RZ, PT, P1 ;  /* 0x000000ff0400720c */ /* 0x000fda0003f26310 */
[----:B------:R-:W-:Y:S05]  /*1260*/  @!P1 BRA `(.L_x_4) ;  /* 0x000010e000009947 */ /* 0x000fea0003800000 */
[C---:B------:R-:W-:Y:S01]  /*1270*/  IADD3 R0, P2, R3.reuse, -0x1, RZ ;  /* 0xffffffff03007810 */ /* 0x040fe20007f5e0ff */
[----:B------:R-:W-:Y:S01]  /*1280*/  IMAD.MOV.U32 R5, RZ, RZ, RZ ;  /* 0x000000ffff057224 */ /* 0x000fe200078e00ff */
[----:B------:R-:W-:Y:S01]  /*1290*/  LOP3.LUT R2, R3, 0x3, RZ, 0xc0, !PT ;  /* 0x0000000303027812 */ /* 0x000fe200078ec0ff */
[----:B------:R-:W-:Y:S01]  /*12a0*/  IMAD.MOV.U32 R8, RZ, RZ, RZ ;  /* 0x000000ffff087224 */ /* 0x000fe200078e00ff */
[----:B------:R-:W-:Y:S02]  /*12b0*/  ISETP.GE.U32.AND P0, PT, R0, 0x3, PT ;  /* 0x000000030000780c */ /* 0x000fe40003f06070 */
[----:B------:R-:W-:-:S04]  /*12c0*/  IADD3.X R0, R4, -0x1, RZ, P2, !PT ;  /* 0xffffffff04007810 */ /* 0x000fc800017fe4ff */
[----:B------:R-:W-:Y:S01]  /*12d0*/  ISETP.GE.U32.AND.EX P0, PT, R0, RZ, PT, P0 ;  /* 0x000000ff0000720c */ /* 0x000fe20003f06100 */
[----:B------:R-:W-:-:S12]  /*12e0*/  IMAD.MOV.U32 R0, RZ, RZ, -0x800003 ;  /* 0xff7ffffdff007424 */ /* 0x000fd800078e00ff */
[----:B------:R-:W-:Y:S05]  /*12f0*/  @!P0 BRA `(.L_x_5) ;  /* 0x00000ed000008947 */ /* 0x000fea0003800000 */
[----:B------:R-:W-:-:S04]  /*1300*/  IADD3 R7, P2, -R2, R3, RZ ;  /* 0x0000000302077210 */ /* 0x000fc80007f5e1ff */
[----:B------:R-:W-:Y:S02]  /*1310*/  ISETP.GT.U32.AND P0, PT, R7, RZ, PT ;  /* 0x000000ff0700720c */ /* 0x000fe40003f04070 */
[----:B------:R-:W-:-:S04]  /*1320*/  IADD3.X R6, R4, -0x1, RZ, P2, !PT ;  /* 0xffffffff04067810 */ /* 0x000fc800017fe4ff */
[----:B------:R-:W-:-:S13]  /*1330*/  ISETP.GT.AND.EX P0, PT, R6, RZ, PT, P0 ;  /* 0x000000ff0600720c */ /* 0x000fda0003f04300 */
[----:B------:R-:W-:Y:S05]  /*1340*/  @!P0 BRA `(.L_x_6) ;  /* 0x00000c5000008947 */ /* 0x000fea0003800000 */
[----:B------:R-:W-:Y:S02]  /*1350*/  ISETP.GT.U32.AND P2, PT, R7, 0xc, PT ;  /* 0x0000000c0700780c */ /* 0x000fe40003f44070 */
[----:B------:R-:W-:Y:S02]  /*1360*/  PLOP3.LUT P0, PT, PT, PT, PT, 0x80, 0x0 ;  /* 0x000000000000781c */ /* 0x000fe40003f0f070 */
[----:B------:R-:W-:-:S13]  /*1370*/  ISETP.GT.AND.EX P2, PT, R6, RZ, PT, P2 ;  /* 0x000000ff0600720c */ /* 0x000fda0003f44320 */
[----:B------:R-:W-:Y:S05]  /*1380*/  @!P2 BRA `(.L_x_7) ;  /* 0x000007b00000a947 */ /* 0x000fea0003800000 */
[----:B------:R-:W-:-:S02]  /*1390*/  PLOP3.LUT P0, PT, PT, PT, PT, 0x8, 0x0 ;  /* 0x000000000000781c */ /* 0x000fc40003f0e170 */
.L_x_8:
[----:B------:R-:W-:Y:S02]  /*13a0*/  IMAD.MOV.U32 R37, RZ, RZ, RZ ;  /* 0x000000ffff257224 */ /* 0x000fe400078e00ff */
[----:B------:R-:W-:Y:S02]  /*13b0*/  IMAD R9, R8, 0xa0, RZ ;  /* 0x000000a008097824 */ /* 0x000fe400078e02ff */
[----:B------:R-:W-:-:S04]  /*13c0*/  IMAD.WIDE.U32 R10, R5, 0xa0, R36 ;  /* 0x000000a0050a7825 */ /* 0x000fc800078e0024 */
[----:B------:R-:W-:Y:S01]  /*13d0*/  IMAD.IADD R14, R11, 0x1, R9 ;  /* 0x000000010b0e7824 */ /* 0x000fe200078e0209 */
[C---:B------:R-:W-:Y:S01]  /*13e0*/  ISETP.GE.U32.AND P3, PT, R10.reuse, c[0x0][0x170], PT ;  /* 0x00005c000a007a0c */ /* 0x040fe20003f66070 */
[----:B------:R-:W-:Y:S01]  /*13f0*/  IMAD R9, R5, 0xa0, R36 ;  /* 0x000000a005097824 */ /* 0x000fe200078e0224 */
[----:B------:R-:W-:Y:S02]  /*1400*/  IADD3 R12, P5, R10, 0xa0, RZ ;  /* 0x000000a00a0c7810 */ /* 0x000fe40007fbe0ff */
[----:B------:R-:W-:Y:S02]  /*1410*/  ISETP.GE.AND.EX P3, PT, R14, c[0x0][0x174], PT, P3 ;  /* 0x00005d000e007a0c */ /* 0x000fe40003f66330 */
[----:B------:R-:W-:Y:S02]  /*1420*/  LEA R16, R9, 0x40, 0x2 ;  /* 0x0000004009107811 */ /* 0x000fe400078e10ff */
[----:B------:R-:W-:Y:S02]  /*1430*/  IADD3 R11, P6, R10, 0x140, RZ ;  /* 0x000001400a0b7810 */ /* 0x000fe40007fde0ff */
[----:B------:R-:W-:Y:S01]  /*1440*/  ISETP.GE.U32.AND P2, PT, R12, c[0x0][0x170], PT ;  /* 0x00005c000c007a0c */ /* 0x000fe20003f46070 */
[--C-:B------:R-:W-:Y:S01]  /*1450*/  IMAD.X R12, RZ, RZ, R14.reuse, P5 ;  /* 0x000000ffff0c7224 */ /* 0x100fe200028e060e */
[----:B------:R-:W-:Y:S01]  /*1460*/  IADD3 R10, P4, R10, 0x1e0, RZ ;  /* 0x000001e00a0a7810 */ /* 0x000fe20007f9e0ff */
[----:B------:R-:W-:Y:S01]  /*1470*/  IMAD.X R15, RZ, RZ, R14, P6 ;  /* 0x000000ffff0f7224 */ /* 0x000fe200030e060e */
[----:B------:R-:W-:-:S02]  /*1480*/  IADD3 R13, P5, R5, 0x4, RZ ;  /* 0x00000004050d7810 */ /* 0x000fc40007fbe0ff */
[----:B------:R-:W-:Y:S01]  /*1490*/  ISETP.GE.U32.AND P6, PT, R11, c[0x0][0x170], PT ;  /* 0x00005c000b007a0c */ /* 0x000fe20003fc6070 */
[----:B------:R-:W0:Y:S01]  /*14a0*/  @!P3 LDS R9, [R16] ;  /* 0x000000001009b984 */ /* 0x000e220000000800 */
[----:B------:R-:W-:Y:S01]  /*14b0*/  ISETP.GE.AND.EX P2, PT, R12, c[0x0][0x174], PT, P2 ;  /* 0x00005d000c007a0c */ /* 0x000fe20003f46320 */
[----:B------:R-:W-:Y:S01]  /*14c0*/  IMAD.X R12, RZ, RZ, R8, P5 ;  /* 0x000000ffff0c7224 */ /* 0x000fe200028e0608 */
[----:B------:R-:W-:Y:S01]  /*14d0*/  ISETP.GE.U32.AND P5, PT, R10, c[0x0][0x170], PT ;  /* 0x00005c000a007a0c */ /* 0x000fe20003fa6070 */
[----:B------:R-:W-:Y:S01]  /*14e0*/  IMAD.X R14, RZ, RZ, R14, P4 ;  /* 0x000000ffff0e7224 */ /* 0x000fe200020e060e */
[----:B------:R-:W-:Y:S01]  /*14f0*/  ISETP.GE.AND.EX P6, PT, R15, c[0x0][0x174], PT, P6 ;  /* 0x00005d000f007a0c */ /* 0x000fe20003fc6360 */
[----:B------:R-:W-:-:S03]  /*1500*/  IMAD.WIDE.U32 R10, R13, 0xa0, R36 ;  /* 0x000000a00d0a7825 */ /* 0x000fc600078e0024 */
[----:B------:R-:W-:Y:S01]  /*1510*/  ISETP.GE.AND.EX P5, PT, R14, c[0x0][0x174], PT, P5 ;  /* 0x00005d000e007a0c */ /* 0x000fe20003fa6350 */
[----:B------:R-:W-:Y:S01]  /*1520*/  IMAD R15, R12, 0xa0, RZ ;  /* 0x000000a00c0f7824 */ /* 0x000fe200078e02ff */
[----:B------:R-:W-:-:S03]  /*1530*/  IADD3 R12, P4, R10, 0xa0, RZ ;  /* 0x000000a00a0c7810 */ /* 0x000fc60007f9e0ff */
[----:B------:R-:W-:-:S04]  /*1540*/  IMAD.IADD R18, R11, 0x1, R15 ;  /* 0x000000010b127824 */ /* 0x000fc800078e020f */
[----:B------:R-:W-:Y:S01]  /*1550*/  @!P6 LDS R11, [R16+0x500] ;  /* 0x00050000100be984 */ /* 0x000fe20000000800 */
[----:B------:R-:W-:Y:S01]  /*1560*/  IMAD.X R14, RZ, RZ, R18, P4 ;  /* 0x000000ffff0e7224 */ /* 0x000fe200020e0612 */
[----:B------:R-:W-:Y:S01]  /*1570*/  ISETP.GE.U32.AND P4, PT, R12, c[0x0][0x170], PT ;  /* 0x00005c000c007a0c */ /* 0x000fe20003f86070 */
[----:B------:R-:W-:Y:S02]  /*1580*/  IMAD R12, R13, 0xa0, R36 ;  /* 0x000000a00d0c7824 */ /* 0x000fe400078e0224 */
[----:B------:R-:W-:Y:S01]  /*1590*/  @!P5 LDS R13, [R16+0x780] ;  /* 0x00078000100dd984 */ /* 0x000fe20000000800 */
[----:B------:R-:W-:Y:S02]  /*15a0*/  ISETP.GE.AND.EX P4, PT, R14, c[0x0][0x174], PT, P4 ;  /* 0x00005d000e007a0c */ /* 0x000fe40003f86340 */
[----:B------:R-:W-:-:S11]  /*15b0*/  LEA R20, R12, 0x40, 0x2 ;  /* 0x000000400c147811 */ /* 0x000fd600078e10ff */
[----:B------:R-:W-:Y:S01]  /*15c0*/  @!P4 LDS R17, [R20+0x280] ;  /* 0x000280001411c984 */ /* 0x000fe20000000800 */
[----:B0-----:R-:W-:-:S03]  /*15d0*/  @!P3 FMNMX R0, R0, R9, !PT ;  /* 0x000000090000b209 */ /* 0x001fc60007800000 */
[----:B------:R-:W0:Y:S01]  /*15e0*/  @!P2 LDS R9, [R16+0x280] ;  /* 0x000280001009a984 */ /* 0x000e220000000800 */
[----:B------:R-:W-:-:S04]  /*15f0*/  ISETP.GE.U32.AND P3, PT, R10, c[0x0][0x170], PT ;  /* 0x00005c000a007a0c */ /* 0x000fc80003f66070 */
[----:B------:R-:W-:-:S13]  /*1600*/  ISETP.GE.AND.EX P3, PT, R18, c[0x0][0x174], PT, P3 ;  /* 0x00005d0012007a0c */ /* 0x000fda0003f66330 */
[----:B------:R-:W1:Y:S01]  /*1610*/  @!P3 LDS R15, [R20] ;  /* 0x00000000140fb984 */ /* 0x000e620000000800 */
[----:B0-----:R-:W-:-:S04]  /*1620*/  @!P2 FMNMX R0, R0, R9, !PT ;  /* 0x000000090000a209 */ /* 0x001fc80007800000 */
[----:B------:R-:W-:Y:S02]  /*1630*/  @!P6 FMNMX R0, R0, R11, !PT ;  /* 0x0000000b0000e209 */ /* 0x000fe40007800000 */
[----:B------:R-:W-:Y:S02]  /*1640*/  IADD3 R11, P2, R10, 0x140, RZ ;  /* 0x000001400a0b7810 */ /* 0x000fe40007f5e0ff */
[----:B------:R-:W-:Y:S02]  /*1650*/  @!P5 FMNMX R0, R0, R13, !PT ;  /* 0x0000000d0000d209 */ /* 0x000fe40007800000 */
[----:B------:R-:W-:Y:S01]  /*1660*/  IADD3 R9, P6, R5, 0x8, RZ ;  /* 0x0000000805097810 */ /* 0x000fe20007fde0ff */
[----:B------:R-:W-:Y:S01]  /*1670*/  IMAD.X R14, RZ, RZ, R18, P2 ;  /* 0x000000ffff0e7224 */ /* 0x000fe200010e0612 */
[----:B------:R-:W-:Y:S02]  /*1680*/  IADD3 R10, P5, R10, 0x1e0, RZ ;  /* 0x000001e00a0a7810 */ /* 0x000fe40007fbe0ff */
[----:B------:R-:W-:Y:S01]  /*1690*/  ISETP.GE.U32.AND P2, PT, R11, c[0x0][0x170], PT ;  /* 0x00005c000b007a0c */ /* 0x000fe20003f46070 */
[----:B------:R-:W-:-:S02]  /*16a0*/  IMAD.X R12, RZ, RZ, R8, P6 ;  /* 0x000000ffff0c7224 */ /* 0x000fc400030e0608 */
[----:B------:R-:W-:Y:S01]  /*16b0*/  IMAD.X R13, RZ, RZ, R18, P5 ;  /* 0x000000ffff0d7224 */ /* 0x000fe200028e0612 */
[----:B------:R-:W-:Y:S01]  /*16c0*/  ISETP.GE.U32.AND P5, PT, R10, c[0x0][0x170], PT ;  /* 0x00005c000a007a0c */ /* 0x000fe20003fa6070 */
[C---:B------:R-:W-:Y:S01]  /*16d0*/  IMAD.WIDE.U32 R10, R9.reuse, 0xa0, R36 ;  /* 0x000000a0090a7825 */ /* 0x040fe200078e0024 */
[----:B------:R-:W-:Y:S02]  /*16e0*/  ISETP.GE.AND.EX P2, PT, R14, c[0x0][0x174], PT, P2 ;  /* 0x00005d000e007a0c */ /* 0x000fe40003f46320 */
[----:B-1----:R-:W-:Y:S01]  /*16f0*/  @!P3 FMNMX R0, R0, R15, !PT ;  /* 0x0000000f0000b209 */ /* 0x002fe20007800000 */
[----:B------:R-:W-:Y:S01]  /*1700*/  IMAD R19, R12, 0xa0, RZ ;  /* 0x000000a00c137824 */ /* 0x000fe200078e02ff */
[----:B------:R-:W-:Y:S01]  /*1710*/  IADD3 R12, P6, R10, 0xa0, RZ ;  /* 0x000000a00a0c7810 */ /* 0x000fe20007fde0ff */
[----:B------:R-:W-:Y:S01]  /*1720*/  IMAD R9, R9, 0xa0, R36 ;  /* 0x000000a009097824 */ /* 0x000fe200078e0224 */
[----:B------:R-:W-:Y:S01]  /*1730*/  ISETP.GE.AND.EX P3, PT, R13, c[0x0][0x174], PT, P5 ;  /* 0x00005d000d007a0c */ /* 0x000fe20003f66350 */
[----:B------:R-:W-:Y:S01]  /*1740*/  IMAD.IADD R14, R11, 0x1, R19 ;  /* 0x000000010b0e7824 */ /* 0x000fe200078e0213 */
[----:B------:R-:W-:-:S02]  /*1750*/  @!P4 FMNMX R0, R0, R17, !PT ;  /* 0x000000110000c209 */ /* 0x000fc40007800000 */
[----:B------:R-:W-:Y:S01]  /*1760*/  ISETP.GE.U32.AND P4, PT, R12, c[0x0][0x170], PT ;  /* 0x00005c000c007a0c */ /* 0x000fe20003f86070 */
[--C-:B------:R-:W-:Y:S01]  /*1770*/  IMAD.X R11, RZ, RZ, R14.reuse, P6 ;  /* 0x000000ffff0b7224 */ /* 0x100fe200030e060e */
[C---:B------:R-:W-:Y:S02]  /*1780*/  ISETP.GE.U32.AND P5, PT, R10.reuse, c[0x0][0x170], PT ;  /* 0x00005c000a007a0c */ /* 0x040fe40003fa6070 */
[----:B------:R-:W-:Y:S02]  /*1790*/  IADD3 R12, P6, R10, 0x140, RZ ;  /* 0x000001400a0c7810 */ /* 0x000fe40007fde0ff */
[----:B------:R-:W-:Y:S02]  /*17a0*/  ISETP.GE.AND.EX P4, PT, R11, c[0x0][0x174], PT, P4 ;  /* 0x00005d000b007a0c */ /* 0x000fe40003f86340 */
[----:B------:R-:W0:Y:S01]  /*17b0*/  @!P2 LDS R11, [R20+0x500] ;  /* 0x00050000140ba984 */ /* 0x000e220000000800 */
[----:B------:R-:W-:Y:S01]  /*17c0*/  ISETP.GE.AND.EX P5, PT, R14, c[0x0][0x174], PT, P5 ;  /* 0x00005d000e007a0c */ /* 0x000fe20003fa6350 */
[----:B------:R-:W-:Y:S01]  /*17d0*/  IMAD.X R15, RZ, RZ, R14, P6 ;  /* 0x000000ffff0f7224 */ /* 0x000fe200030e060e */
[----:B------:R-:W-:Y:S01]  /*17e0*/  ISETP.GE.U32.AND P6, PT, R12, c[0x0][0x170], PT ;  /* 0x00005c000c007a0c */ /* 0x000fe20003fc6070 */
[----:B------:R-:W1:Y:S01]  /*17f0*/  @!P3 LDS R13, [R20+0x780] ;  /* 0x00078000140db984 */ /* 0x000e620000000800 */
[----:B------:R-:W-:-:S02]  /*1800*/  LEA R9, R9, 0x40, 0x2 ;  /* 0x0000004009097811 */ /* 0x000fc400078e10ff */
[----:B------:R-:W-:-:S04]  /*1810*/  ISETP.GE.AND.EX P6, PT, R15, c[0x0][0x174], PT, P6 ;  /* 0x00005d000f007a0c */ /* 0x000fc80003fc6360 */
[----:B------:R-:W-:Y:S04]  /*1820*/  @!P4 LDS R17, [R9+0x280] ;  /* 0x000280000911c984 */ /* 0x000fe80000000800 */
[----:B------:R-:W2:Y:S05]  /*1830*/  @!P5 LDS R15, [R9] ;  /* 0x00000000090fd984 */ /* 0x000eaa0000000800 */
[----:B------:R-:W3:Y:S01]  /*1840*/  @!P6 LDS R19, [R9+0x500] ;  /* 0x000500000913e984 */ /* 0x000ee20000000800 */
[----:B0-----:R-:W-:-:S04]  /*1850*/  @!P2 FMNMX R0, R0, R11, !PT ;  /* 0x0000000b0000a209 */ /* 0x001fc80007800000 */
[----:B-1----:R-:W-:Y:S02]  /*1860*/  @!P3 FMNMX R0, R0, R13, !PT ;  /* 0x0000000d0000b209 */ /* 0x002fe40007800000 */
[----:B------:R-:W-:Y:S02]  /*1870*/  IADD3 R13, P2, R5, 0xc, RZ ;  /* 0x0000000c050d7810 */ /* 0x000fe40007f5e0ff */
[----:B------:R-:W-:-:S03]  /*1880*/  IADD3 R10, P3, R10, 0x1e0, RZ ;  /* 0x000001e00a0a7810 */ /* 0x000fc60007f7e0ff */
[----:B------:R-:W-:Y:S01]  /*1890*/  IMAD.X R12, RZ, RZ, R8, P2 ;  /* 0x000000ffff0c7224 */ /* 0x000fe200010e0608 */
[----:B------:R-:W-:Y:S01]  /*18a0*/  ISETP.GE.U32.AND P2, PT, R10, c[0x0][0x170], PT ;  /* 0x00005c000a007a0c */ /* 0x000fe20003f46070 */
[----:B------:R-:W-:Y:S01]  /*18b0*/  IMAD.X R14, RZ, RZ, R14, P3 ;  /* 0x000000ffff0e7224 */ /* 0x000fe200018e060e */
[----:B--2---:R-:W-:Y:S01]  /*18c0*/  @!P5 FMNMX R0, R0, R15, !PT ;  /* 0x0000000f0000d209 */ /* 0x004fe20007800000 */
[----:B------:R-:W-:-:S03]  /*18d0*/  IMAD.WIDE.U32 R10, R13, 0xa0, R36 ;  /* 0x000000a00d0a7825 */ /* 0x000fc600078e0024 */
[----:B------:R-:W-:Y:S01]  /*18e0*/  ISETP.GE.AND.EX P2, PT, R14, c[0x0][0x174], PT, P2 ;  /* 0x00005d000e007a0c */ /* 0x000fe20003f46320 */
[----:B------:R-:W-:Y:S01]  /*18f0*/  IMAD R15, R12, 0xa0, RZ ;  /* 0x000000a00c0f7824 */ /* 0x000fe200078e02ff */
[----:B------:R-:W-:Y:S02]  /*1900*/  @!P4 FMNMX R0, R0, R17, !PT ;  /* 0x000000110000c209 */ /* 0x000fe40007800000 */
[C---:B------:R-:W-:Y:S01]  /*1910*/  IADD3 R14, P3, R10.reuse, 0xa0, RZ ;  /* 0x000000a00a0e7810 */ /* 0x040fe20007f7e0ff */
[----:B------:R-:W-:Y:S01]  /*1920*/  IMAD.IADD R15, R11, 0x1, R15 ;  /* 0x000000010b0f7824 */ /* 0x000fe200078e020f */
[----:B------:R-:W-:Y:S02]  /*1930*/  ISETP.GE.U32.AND P4, PT, R10, c[0x0][0x170], PT ;  /* 0x00005c000a007a0c */ /* 0x000fe40003f86070 */
[----:B---3--:R-:W-:Y:S01]  /*1940*/  @!P6 FMNMX R0, R0, R19, !PT ;  /* 0x000000130000e209 */ /* 0x008fe20007800000 */
[----:B------:R-:W-:Y:S01]  /*1950*/  IMAD.X R16, RZ, RZ, R15, P3 ;  /* 0x000000ffff107224 */ /* 0x000fe200018e060f */
[----:B------:R-:W-:-:S02]  /*1960*/  IADD3 R12, P6, R10, 0x140, RZ ;  /* 0x000001400a0c7810 */ /* 0x000fc40007fde0ff */
[----:B------:R-:W-:Y:S01]  /*1970*/  ISETP.GE.U32.AND P3, PT, R14, c[0x0][0x170], PT ;  /* 0x00005c000e007a0c */ /* 0x000fe20003f66070 */
[----:B------:R-:W0:Y:S01]  /*1980*/  @!P2 LDS R9, [R9+0x780] ;  /* 0x000780000909a984 */ /* 0x000e220000000800 */
[----:B------:R-:W-:Y:S01]  /*1990*/  ISETP.GE.AND.EX P4, PT, R15, c[0x0][0x174], PT, P4 ;  /* 0x00005d000f007a0c */ /* 0x000fe20003f86340 */
[--C-:B------:R-:W-:Y:S01]  /*19a0*/  IMAD.X R14, RZ, RZ, R15.reuse, P6 ;  /* 0x000000ffff0e7224 */ /* 0x100fe200030e060f */
[----:B------:R-:W-:Y:S01]  /*19b0*/  IADD3 R11, P5, R10, 0x1e0, RZ ;  /* 0x000001e00a0b7810 */ /* 0x000fe20007fbe0ff */
[----:B------:R-:W-:Y:S01]  /*19c0*/  IMAD R10, R13, 0xa0, R36 ;  /* 0x000000a00d0a7824 */ /* 0x000fe200078e0224 */
[----:B------:R-:W-:Y:S02]  /*19d0*/  ISETP.GE.U32.AND P6, PT, R12, c[0x0][0x170], PT ;  /* 0x00005c000c007a0c */ /* 0x000fe40003fc6070 */
[----:B------:R-:W-:Y:S01]  /*19e0*/  ISETP.GE.AND.EX P3, PT, R16, c[0x0][0x174], PT, P3 ;  /* 0x00005d0010007a0c */ /* 0x000fe20003f66330 */
[----:B------:R-:W-:Y:S01]  /*19f0*/  IMAD.X R12, RZ, RZ, R15, P5 ;  /* 0x000000ffff0c7224 */ /* 0x000fe200028e060f */
[----:B------:R-:W-:-:S02]  /*1a00*/  ISETP.GE.U32.AND P5, PT, R11, c[0x0][0x170], PT ;  /* 0x00005c000b007a0c */ /* 0x000fc40003fa6070 */
[----:B------:R-:W-:Y:S02]  /*1a10*/  ISETP.GE.AND.EX P6, PT, R14, c[0x0][0x174], PT, P6 ;  /* 0x00005d000e007a0c */ /* 0x000fe40003fc6360 */
[----:B------:R-:W-:Y:S02]  /*1a20*/  LEA R10, R10, 0x40, 0x2 ;  /* 0x000000400a0a7811 */ /* 0x000fe400078e10ff */
[----:B------:R-:W-:-:S03]  /*1a30*/  ISETP.GE.AND.EX P5, PT, R12, c[0x0][0x174], PT, P5 ;  /* 0x00005d000c007a0c */ /* 0x000fc60003fa6350 */
[----:B------:R-:W1:Y:S04]  /*1a40*/  @!P4 LDS R11, [R10] ;  /* 0x000000000a0bc984 */ /* 0x000e680000000800 */
[----:B------:R-:W2:Y:S04]  /*1a50*/  @!P3 LDS R13, [R10+0x280] ;  /* 0x000280000a0db984 */ /* 0x000ea80000000800 */
[----:B------:R-:W3:Y:S04]  /*1a60*/  @!P6 LDS R15, [R10+0x500] ;  /* 0x000500000a0fe984 */ /* 0x000ee80000000800 */
[----:B------:R-:W4:Y:S01]  /*1a70*/  @!P5 LDS R17, [R10+0x780] ;  /* 0x000780000a11d984 */ /* 0x000f220000000800 */
[----:B0-----:R-:W-:-:S02]  /*1a80*/  @!P2 FMNMX R0, R0, R9, !PT ;  /* 0x000000090000a209 */ /* 0x001fc40007800000 */
[----:B------:R-:W-:-:S04]  /*1a90*/  IADD3 R7, P2, R7, -0x10, RZ ;  /* 0xfffffff007077810 */ /* 0x000fc80007f5e0ff */
[----:B------:R-:W-:Y:S02]  /*1aa0*/  IADD3.X R6, R6, -0x1, RZ, P2, !PT ;  /* 0xffffffff06067810 */ /* 0x000fe400017fe4ff */
[----:B------:R-:W-:-:S04]  /*1ab0*/  ISETP.GT.U32.AND P2, PT, R7, 0xc, PT ;  /* 0x0000000c0700780c */ /* 0x000fc80003f44070 */
[----:B------:R-:W-:Y:S02]  /*1ac0*/  ISETP.GT.AND.EX P2, PT, R6, RZ, PT, P2 ;  /* 0x000000ff0600720c */ /* 0x000fe40003f44320 */
[----:B-1----:R-:W-:-:S04]  /*1ad0*/  @!P4 FMNMX R0, R0, R11, !PT ;  /* 0x0000000b0000c209 */ /* 0x002fc80007800000 */
[----:B--2---:R-:W-:Y:S02]  /*1ae0*/  @!P3 FMNMX R0, R0, R13, !PT ;  /* 0x0000000d0000b209 */ /* 0x004fe40007800000 */
[----:B------:R-:W-:Y:S02]  /*1af0*/  IADD3 R5, P3, R5, 0x10, RZ ;  /* 0x0000001005057810 */ /* 0x000fe40007f7e0ff */
[----:B---3--:R-:W-:-:S03]  /*1b00*/  @!P6 FMNMX R0, R0, R15, !PT ;  /* 0x0000000f0000e209 */ /* 0x008fc60007800000 */
[----:B------:R-:W-:Y:S01]  /*1b10*/  IMAD.X R8, RZ, RZ, R8, P3 ;  /* 0x000000ffff087224 */ /* 0x000fe200018e0608 */
[----:B----4-:R-:W-:Y:S01]  /*1b20*/  @!P5 FMNMX R0, R0, R17, !PT ;  /* 0x000000110000d209 */ /* 0x010fe20007800000 */
[----:B------:R-:W-:Y:S05]  /*1b30*/  @P2 BRA `(.L_x_8) ;  /* 0xfffff86000002947 */ /* 0x000fea000383ffff */
.L_x_7:
[----:B------:R-:W-:-:S04]  /*1b40*/  ISETP.GT.U32.AND P2, PT, R7, 0x4, PT ;  /* 0x000000040700780c */ /* 0x000fc80003f44070 */
[----:B------:R-:W-:-:S13]  /*1b50*/  ISETP.GT.AND.EX P2, PT, R6, RZ, PT, P2 ;  /* 0x000000ff0600720c */ /* 0x000fda0003f44320 */
[----:B------:R-:W-:Y:S05]  /*1b60*/  @!P2 BRA `(.L_x_9) ;  /* 0x000004000000a947 */ /* 0x000fea0003800000 */
[----:B------:R-:W-:Y:S02]  /*1b70*/  IMAD.MOV.U32 R37, RZ, RZ, RZ ;  /* 0x000000ffff257224 */ /* 0x000fe400078e00ff */
[----:B------:R-:W-:Y:S02]  /*1b80*/  IMAD R9, R8, 0xa0, RZ ;  /* 0x000000a008097824 */ /* 0x000fe400078e02ff */
[----:B------:R-:W-:-:S04]  /*1b90*/  IMAD.WIDE.U32 R10, R5, 0xa0, R36 ;  /* 0x000000a0050a7825 */ /* 0x000fc800078e0024 */
[----:B------:R-:W-:Y:S01]  /*1ba0*/  IMAD.IADD R15, R11, 0x1, R9 ;  /* 0x000000010b0f7824 */ /* 0x000fe200078e0209 */
[C---:B------:R-:W-:Y:S02]  /*1bb0*/  IADD3 R9, P0, R10.reuse, 0xa0, RZ ;  /* 0x000000a00a097810 */ /* 0x040fe40007f1e0ff */
[C---:B------:R-:W-:Y:S02]  /*1bc0*/  ISETP.GE.U32.AND P3, PT, R10.reuse, c[0x0][0x170], PT ;  /* 0x00005c000a007a0c */ /* 0x040fe40003f66070 */
[----:B------:R-:W-:Y:S01]  /*1bd0*/  ISETP.GE.U32.AND P2, PT, R9, c[0x0][0x170], PT ;  /* 0x00005c0009007a0c */ /* 0x000fe20003f46070 */
[----:B------:R-:W-:Y:S01]  /*1be0*/  IMAD.X R11, RZ, RZ, R15, P0 ;  /* 0x000000ffff0b7224 */ /* 0x000fe200000e060f */
[----:B------:R-:W-:Y:S01]  /*1bf0*/  ISETP.GE.AND.EX P3, PT, R15, c[0x0][0x174], PT, P3 ;  /* 0x00005d000f007a0c */ /* 0x000fe20003f66330 */
[----:B------:R-:W-:Y:S01]  /*1c00*/  IMAD R9, R5, 0xa0, R36 ;  /* 0x000000a005097824 */ /* 0x000fe200078e0224 */
[----:B------:R-:W-:Y:S02]  /*1c10*/  IADD3 R12, P5, R10, 0x140, RZ ;  /* 0x000001400a0c7810 */ /* 0x000fe40007fbe0ff */
[----:B------:R-:W-:-:S02]  /*1c20*/  ISETP.GE.AND.EX P2, PT, R11, c[0x0][0x174], PT, P2 ;  /* 0x00005d000b007a0c */ /* 0x000fc40003f46320 */
[----:B------:R-:W-:Y:S01]  /*1c30*/  LEA R16, R9, 0x40, 0x2 ;  /* 0x0000004009107811 */ /* 0x000fe200078e10ff */
[----:B------:R-:W-:Y:S01]  /*1c40*/  IMAD.X R14, RZ, RZ, R15, P5 ;  /* 0x000000ffff0e7224 */ /* 0x000fe200028e060f */
[----:B------:R-:W-:Y:S02]  /*1c50*/  IADD3 R5, P6, R5, 0x4, RZ ;  /* 0x0000000405057810 */ /* 0x000fe40007fde0ff */
[----:B------:R-:W-:Y:S02]  /*1c60*/  IADD3 R9, P4, R10, 0x1e0, RZ ;  /* 0x000001e00a097810 */ /* 0x000fe40007f9e0ff */
[----:B------:R-:W-:Y:S01]  /*1c70*/  ISETP.GE.U32.AND P0, PT, R12, c[0x0][0x170], PT ;  /* 0x00005c000c007a0c */ /* 0x000fe20003f06070 */
[----:B------:R-:W0:Y:S01]  /*1c80*/  @!P3 LDS R11, [R16] ;  /* 0x00000000100bb984 */ /* 0x000e220000000800 */
[----:B------:R-:W-:Y:S01]  /*1c90*/  IMAD.X R10, RZ, RZ, R8, P6 ;  /* 0x000000ffff0a7224 */ /* 0x000fe200030e0608 */
[----:B------:R-:W-:Y:S01]  /*1ca0*/  ISETP.GE.U32.AND P5, PT, R9, c[0x0][0x170], PT ;  /* 0x00005c0009007a0c */ /* 0x000fe20003fa6070 */
[----:B------:R-:W-:Y:S01]  /*1cb0*/  IMAD.WIDE.U32 R8, R5, 0xa0, R36 ;  /* 0x000000a005087825 */ /* 0x000fe200078e0024 */
[----:B------:R-:W1:Y:S01]  /*1cc0*/  @!P2 LDS R13, [R16+0x280] ;  /* 0x00028000100da984 */ /* 0x000e620000000800 */
[----:B------:R-:W-:-:S02]  /*1cd0*/  ISETP.GE.AND.EX P0, PT, R14, c[0x0][0x174], PT, P0 ;  /* 0x00005d000e007a0c */ /* 0x000fc40003f06300 */
[----:B------:R-:W-:Y:S01]  /*1ce0*/  IMAD.X R12, RZ, RZ, R15, P4 ;  /* 0x000000ffff0c7224 */ /* 0x000fe200020e060f */
[----:B------:R-:W-:Y:S01]  /*1cf0*/  ISETP.GE.U32.AND P4, PT, R8, c[0x0][0x170], PT ;  /* 0x00005c0008007a0c */ /* 0x000fe20003f86070 */
[----:B------:R-:W-:-:S03]  /*1d00*/  IMAD R15, R10, 0xa0, RZ ;  /* 0x000000a00a0f7824 */ /* 0x000fc600078e02ff */
[----:B------:R-:W-:Y:S01]  /*1d10*/  ISETP.GE.AND.EX P5, PT, R12, c[0x0][0x174], PT, P5 ;  /* 0x00005d000c007a0c */ /* 0x000fe20003fa6350 */
[----:B------:R-:W-:-:S05]  /*1d20*/  IMAD.IADD R15, R9, 0x1, R15 ;  /* 0x00000001090f7824 */ /* 0x000fca00078e020f */
[----:B------:R-:W-:Y:S02]  /*1d30*/  ISETP.GE.AND.EX P4, PT, R15, c[0x0][0x174], PT, P4 ;  /* 0x00005d000f007a0c */ /* 0x000fe40003f86340 */
[----:B0-----:R-:W-:Y:S02]  /*1d40*/  @!P3 FMNMX R0, R0, R11, !PT ;  /* 0x0000000b0000b209 */ /* 0x001fe40007800000 */
[----:B------:R-:W-:Y:S02]  /*1d50*/  IADD3 R11, P6, R8, 0xa0, RZ ;  /* 0x000000a0080b7810 */ /* 0x000fe40007fde0ff */
[----:B-1----:R-:W-:Y:S02]  /*1d60*/  @!P2 FMNMX R0, R0, R13, !PT ;  /* 0x0000000d0000a209 */ /* 0x002fe40007800000 */
[C---:B------:R-:W-:Y:S01]  /*1d70*/  IADD3 R9, P2, R8.reuse, 0x140, RZ ;  /* 0x0000014008097810 */ /* 0x040fe20007f5e0ff */
[--C-:B------:R-:W-:Y:S01]  /*1d80*/  IMAD.X R13, RZ, RZ, R15.reuse, P6 ;  /* 0x000000ffff0d7224 */ /* 0x100fe200030e060f */
[----:B------:R-:W-:Y:S01]  /*1d90*/  ISETP.GE.U32.AND P3, PT, R11, c[0x0][0x170], PT ;  /* 0x00005c000b007a0c */ /* 0x000fe20003f66070 */
[----:B------:R-:W-:Y:S01]  /*1da0*/  IMAD R11, R5, 0xa0, R36 ;  /* 0x000000a0050b7824 */ /* 0x000fe200078e0224 */
[----:B------:R-:W-:Y:S01]  /*1db0*/  ISETP.GE.U32.AND P6, PT, R9, c[0x0][0x170], PT ;  /* 0x00005c0009007a0c */ /* 0x000fe20003fc6070 */
[----:B------:R-:W-:Y:S01]  /*1dc0*/  IMAD.X R12, RZ, RZ, R15, P2 ;  /* 0x000000ffff0c7224 */ /* 0x000fe200010e060f */
[----:B------:R-:W-:Y:S01]  /*1dd0*/  IADD3 R8, P2, R8, 0x1e0, RZ ;  /* 0x000001e008087810 */ /* 0x000fe20007f5e0ff */
[----:B------:R-:W0:Y:S01]  /*1de0*/  @!P0 LDS R9, [R16+0x500] ;  /* 0x0005000010098984 */ /* 0x000e220000000800 */
[----:B------:R-:W-:-:S02]  /*1df0*/  ISETP.GE.AND.EX P3, PT, R13, c[0x0][0x174], PT, P3 ;  /* 0x00005d000d007a0c */ /* 0x000fc40003f66330 */
[----:B------:R-:W-:Y:S01]  /*1e00*/  ISETP.GE.AND.EX P6, PT, R12, c[0x0][0x174], PT, P6 ;  /* 0x00005d000c007a0c */ /* 0x000fe20003fc6360 */
[----:B------:R-:W-:Y:S01]  /*1e10*/  IMAD.X R12, RZ, RZ, R15, P2 ;  /* 0x000000ffff0c7224 */ /* 0x000fe200010e060f */
[----:B------:R-:W-:Y:S02]  /*1e20*/  LEA R14, R11, 0x40, 0x2 ;  /* 0x000000400b0e7811 */ /* 0x000fe400078e10ff */
[----:B------:R-:W1:Y:S01]  /*1e30*/  @!P5 LDS R11, [R16+0x780] ;  /* 0x00078000100bd984 */ /* 0x000e620000000800 */
[----:B------:R-:W-:-:S03]  /*1e40*/  ISETP.GE.U32.AND P2, PT, R8, c[0x0][0x170], PT ;  /* 0x00005c0008007a0c */ /* 0x000fc60003f46070 */
[----:B------:R-:W2:Y:S01]  /*1e50*/  @!P4 LDS R13, [R14] ;  /* 0x000000000e0dc984 */ /* 0x000ea20000000800 */
[----:B------:R-:W-:-:S03]  /*1e60*/  ISETP.GE.AND.EX P2, PT, R12, c[0x0][0x174], PT, P2 ;  /* 0x00005d000c007a0c */ /* 0x000fc60003f46320 */
[----:B------:R-:W3:Y:S04]  /*1e70*/  @!P3 LDS R15, [R14+0x280] ;  /* 0x000280000e0fb984 */ /* 0x000ee80000000800 */
[----:B------:R-:W4:Y:S06]  /*1e80*/  @!P6 LDS R17, [R14+0x500] ;  /* 0x000500000e11e984 */ /* 0x000f2c0000000800 */
[----:B------:R-:W5:Y:S01]  /*1e90*/  @!P2 LDS R19, [R14+0x780] ;  /* 0x000780000e13a984 */ /* 0x000f620000000800 */
[----:B0-----:R-:W-:-:S02]  /*1ea0*/  @!P0 FMNMX R0, R0, R9, !PT ;  /* 0x0000000900008209 */ /* 0x001fc40007800000 */
[----:B------:R-:W-:Y:S02]  /*1eb0*/  PLOP3.LUT P0, PT, PT, PT, PT, 0x8, 0x0 ;  /* 0x000000000000781c */ /* 0x000fe40003f0e170 */
[----:B-1----:R-:W-:-:S04]  /*1ec0*/  @!P5 FMNMX R0, R0, R11, !PT ;  /* 0x0000000b0000d209 */ /* 0x002fc80007800000 */
[----:B--2---:R-:W-:Y:S02]  /*1ed0*/  @!P4 FMNMX R0, R0, R13, !PT ;  /* 0x0000000d0000c209 */ /* 0x004fe40007800000 */
[----:B------:R-:W-:Y:S02]  /*1ee0*/  IADD3 R5, P4, R5, 0x4, RZ ;  /* 0x0000000405057810 */ /* 0x000fe40007f9e0ff */
[----:B---3--:R-:W-:Y:S02]  /*1ef0*/  @!P3 FMNMX R0, R0, R15, !PT ;  /* 0x0000000f0000b209 */ /* 0x008fe40007800000 */
[----:B------:R-:W-:Y:S01]  /*1f00*/  IADD3 R7, P3, R7, -0x4, RZ ;  /* 0xfffffffc07077810 */ /* 0x000fe20007f7e0ff */
[----:B------:R-:W-:Y:S01]  /*1f10*/  IMAD.X R8, RZ, RZ, R10, P4 ;  /* 0x000000ffff087224 */ /* 0x000fe200020e060a */
[----:B----4-:R-:W-:Y:S02]  /*1f20*/  @!P6 FMNMX R0, R0, R17, !PT ;  /* 0x000000110000e209 */ /* 0x010fe40007800000 */
[----:B------:R-:W-:-:S02]  /*1f30*/  IADD3 R7, P5, R7, -0x4, RZ ;  /* 0xfffffffc07077810 */ /* 0x000fc40007fbe0ff */
[----:B------:R-:W-:Y:S02]  /*1f40*/  IADD3.X R6, R6, -0x1, RZ, P3, !PT ;  /* 0xffffffff06067810 */ /* 0x000fe40001ffe4ff */
[----:B-----5:R-:W-:Y:S02]  /*1f50*/  @!P2 FMNMX R0, R0, R19, !PT ;  /* 0x000000130000a209 */ /* 0x020fe40007800000 */
[----:B------:R-:W-:-:S02]  /*1f60*/  IADD3.X R6, R6, -0x1, RZ, P5, !PT ;  /* 0xffffffff06067810 */ /* 0x000fc40002ffe4ff */
.L_x_9:
[----:B------:R-:W-:-:S04]  /*1f70*/  ISETP.NE.U32.AND P2, PT, R7, RZ, PT ;  /* 0x000000ff0700720c */ /* 0x000fc80003f45070 */
[----:B------:R-:W-:-:S13]  /*1f80*/  ISETP.NE.OR.EX P0, PT, R6, RZ, P0, P2 ;  /* 0x000000ff0600720c */ /* 0x000fda0000705720 */
[----:B------:R-:W-:Y:S05]  /*1f90*/  @!P0 BRA `(.L_x_5) ;  /* 0x0000023000008947 */ /* 0x000fea0003800000 */
.L_x_6:
[----:B------:R-:W-:Y:S02]  /*1fa0*/  IMAD.MOV.U32 R37, RZ, RZ, RZ ;  /* 0x000000ffff257224 */ /* 0x000fe400078e00ff */
[----:B------:R-:W-:Y:S02]  /*1fb0*/  IMAD R9, R8, 0xa0, RZ ;  /* 0x000000a008097824 */ /* 0x000fe400078e02ff */
[----:B------:R-:W-:-:S04]  /*1fc0*/  IMAD.WIDE.U32 R10, R5, 0xa0, R36 ;  /* 0x000000a0050a7825 */ /* 0x000fc800078e0024 */
[----:B------:R-:W-:Y:S01]  /*1fd0*/  IMAD.IADD R11, R11, 0x1, R9 ;  /* 0x000000010b0b7824 */ /* 0x000fe200078e0209 */
[C---:B------:R-:W-:Y:S02]  /*1fe0*/  IADD3 R9, P5, R10.reuse, 0x140, RZ ;  /* 0x000001400a097810 */ /* 0x040fe40007fbe0ff */
[C---:B------:R-:W-:Y:S02]  /*1ff0*/  ISETP.GE.U32.AND P0, PT, R10.reuse, c[0x0][0x170], PT ;  /* 0x00005c000a007a0c */ /* 0x040fe40003f06070 */
[C---:B------:R-:W-:Y:S02]  /*2000*/  IADD3 R12, P6, R10.reuse, 0xa0, RZ ;  /* 0x000000a00a0c7810 */ /* 0x040fe40007fde0ff */
[----:B------:R-:W-:Y:S01]  /*2010*/  ISETP.GE.U32.AND P2, PT, R9, c[0x0][0x170], PT ;  /* 0x00005c0009007a0c */ /* 0x000fe20003f46070 */
[----:B------:R-:W-:Y:S01]  /*2020*/  IMAD R9, R5, 0xa0, R36 ;  /* 0x000000a005097824 */ /* 0x000fe200078e0224 */
[----:B------:R-:W-:Y:S01]  /*2030*/  ISETP.GE.AND.EX P0, PT, R11, c[0x0][0x174], PT, P0 ;  /* 0x00005d000b007a0c */ /* 0x000fe20003f06300 */
[----:B------:R-:W-:Y:S01]  /*2040*/  IMAD.X R13, RZ, RZ, R11, P6 ;  /* 0x000000ffff0d7224 */ /* 0x000fe200030e060b */
[----:B------:R-:W-:-:S02]  /*2050*/  IADD3 R10, P4, R10, 0x1e0, RZ ;  /* 0x000001e00a0a7810 */ /* 0x000fc40007f9e0ff */
[----:B------:R-:W-:Y:S01]  /*2060*/  ISETP.GE.U32.AND P3, PT, R12, c[0x0][0x170], PT ;  /* 0x00005c000c007a0c */ /* 0x000fe20003f66070 */
[--C-:B------:R-:W-:Y:S01]  /*2070*/  IMAD.X R12, RZ, RZ, R11.reuse, P5 ;  /* 0x000000ffff0c7224 */ /* 0x100fe200028e060b */
[----:B------:R-:W-:Y:S02]  /*2080*/  ISETP.GE.U32.AND P5, PT, R10, c[0x0][0x170], PT ;  /* 0x00005c000a007a0c */ /* 0x000fe40003fa6070 */
[----:B------:R-:W-:Y:S01]  /*2090*/  LEA R10, R9, 0x40, 0x2 ;  /* 0x00000040090a7811 */ /* 0x000fe200078e10ff */
[----:B------:R-:W-:Y:S01]  /*20a0*/  IMAD.X R9, RZ, RZ, R11, P4 ;  /* 0x000000ffff097224 */ /* 0x000fe200020e060b */
[----:B------:R-:W-:Y:S02]  /*20b0*/  ISETP.GE.AND.EX P3, PT, R13, c[0x0][0x174], PT, P3 ;  /* 0x00005d000d007a0c */ /* 0x000fe40003f66330 */
[----:B------:R-:W-:Y:S02]  /*20c0*/  ISETP.GE.AND.EX P2, PT, R12, c[0x0][0x174], PT, P2 ;  /* 0x00005d000c007a0c */ /* 0x000fe40003f46320 */
[----:B------:R-:W-:-:S02]  /*20d0*/  ISETP.GE.AND.EX P4, PT, R9, c[0x0][0x174], PT, P5 ;  /* 0x00005d0009007a0c */ /* 0x000fc40003f86350 */
[----:B------:R-:W0:Y:S01]  /*20e0*/  @!P0 LDS R9, [R10] ;  /* 0x000000000a098984 */ /* 0x000e220000000800 */
[----:B------:R-:W-:-:S04]  /*20f0*/  IADD3 R7, P5, R7, -0x4, RZ ;  /* 0xfffffffc07077810 */ /* 0x000fc80007fbe0ff */
[----:B------:R-:W-:Y:S02]  /*2100*/  IADD3.X R6, R6, -0x1, RZ, P5, !PT ;  /* 0xffffffff06067810 */ /* 0x000fe40002ffe4ff */
[----:B------:R-:W1:Y:S04]  /*2110*/  @!P3 LDS R11, [R10+0x280] ;  /* 0x000280000a0bb984 */ /* 0x000e680000000800 */
[----:B------:R-:W2:Y:S04]  /*2120*/  @!P2 LDS R13, [R10+0x500] ;  /* 0x000500000a0da984 */ /* 0x000ea80000000800 */
[----:B------:R-:W3:Y:S01]  /*2130*/  @!P4 LDS R15, [R10+0x780] ;  /* 0x000780000a0fc984 */ /* 0x000ee20000000800 */
[----:B0-----:R-:W-:-:S02]  /*2140*/  @!P0 FMNMX R0, R0, R9, !PT ;  /* 0x0000000900008209 */ /* 0x001fc40007800000 */
[----:B------:R-:W-:-:S04]  /*2150*/  ISETP.NE.U32.AND P0, PT, R7, RZ, PT ;  /* 0x000000ff0700720c */ /* 0x000fc80003f05070 */
[----:B------:R-:W-:Y:S02]  /*2160*/  ISETP.NE.AND.EX P0, PT, R6, RZ, PT, P0 ;  /* 0x000000ff0600720c */ /* 0x000fe40003f05300 */
[----:B-1----:R-:W-:Y:S02]  /*2170*/  @!P3 FMNMX R0, R0, R11, !PT ;  /* 0x0000000b0000b209 */ /* 0x002fe40007800000 */
[----:B------:R-:W-:Y:S02]  /*2180*/  IADD3 R5, P3, R5, 0x4, RZ ;  /* 0x0000000405057810 */ /* 0x000fe40007f7e0ff */
[----:B--2---:R-:W-:-:S03]  /*2190*/  @!P2 FMNMX R0, R0, R13, !PT ;  /* 0x0000000d0000a209 */ /* 0x004fc60007800000 */
[----:B------:R-:W-:Y:S01]  /*21a0*/  IMAD.X R8, RZ, RZ, R8, P3 ;  /* 0x000000ffff087224 */ /* 0x000fe200018e0608 */
[----:B---3--:R-:W-:-:S03]  /*21b0*/  @!P4 FMNMX R0, R0, R15, !PT ;  /* 0x0000000f0000c209 */ /* 0x008fc60007800000 */
[----:B------:R-:W-:Y:S05]  /*21c0*/  @P0 BRA `(.L_x_6) ;  /* 0xfffffdd000000947 */ /* 0x000fea000383ffff */
.L_x_5:
[----:B------:R-:W-:-:S04]  /*21d0*/  ISETP.NE.U32.AND P0, PT, R2, RZ, PT ;  /* 0x000000ff0200720c */ /* 0x000fc80003f05070 */
[----:B------:R-:W-:-:S13]  /*21e0*/  ISETP.NE.AND.EX P0, PT, RZ, RZ, PT, P0 ;  /* 0x000000ffff00720c */ /* 0x000fda0003f05300 */
[----:B------:R-:W-:Y:S05]  /*21f0*/  @!P0 BRA `(.L_x_4) ;  /* 0x0000015000008947 */ /* 0x000fea0003800000 */
[----:B------:R-:W-:Y:S01]  /*2200*/  IMAD.MOV.U32 R37, RZ, RZ, RZ ;  /* 0x000000ffff257224 */ /* 0x000fe200078e00ff */
[----:B------:R-:W-:Y:S01]  /*2210*/  IADD3 R2, P0, RZ, -R2, RZ ;  /* 0x80000002ff027210 */ /* 0x000fe20007f1e0ff */
[----:B------:R-:W-:Y:S02]  /*2220*/  IMAD R9, R8, 0xa0, RZ ;  /* 0x000000a008097824 */ /* 0x000fe400078e02ff */
[----:B------:R-:W-:-:S04]  /*2230*/  IMAD.WIDE.U32 R6, R5, 0xa0, R36 ;  /* 0x000000a005067825 */ /* 0x000fc800078e0024 */
[----:B------:R-:W-:Y:S02]  /*2240*/  IMAD R5, R5, 0xa0, R36 ;  /* 0x000000a005057824 */ /* 0x000fe400078e0224 */
[----:B------:R-:W-:Y:S02]  /*2250*/  IMAD.MOV.U32 R8, RZ, RZ, R6 ;  /* 0x000000ffff087224 */ /* 0x000fe400078e0006 */
[----:B------:R-:W-:Y:S01]  /*2260*/  IMAD.IADD R9, R7, 0x1, R9 ;  /* 0x0000000107097824 */ /* 0x000fe200078e0209 */
[----:B------:R-:W-:Y:S01]  /*2270*/  LEA R5, R5, 0x40, 0x2 ;  /* 0x0000004005057811 */ /* 0x000fe200078e10ff */
[----:B------:R-:W-:-:S02]  /*2280*/  IMAD.X R6, RZ, RZ, -0x1, P0 ;  /* 0xffffffffff067424 */ /* 0x000fc400000e06ff */
.L_x_10:
[----:B------:R-:W-:Y:S02]  /*2290*/  ISETP.GE.U32.AND P0, PT, R8, c[0x0][0x170], PT ;  /* 0x00005c0008007a0c */ /* 0x000fe40003f06070 */
[----:B------:R-:W-:Y:S02]  /*22a0*/  IADD3 R2, P2, R2, 0x1, RZ ;  /* 0x0000000102027810 */ /* 0x000fe40007f5e0ff */
[----:B------:R-:W-:-:S02]  /*22b0*/  ISETP.GE.AND.EX P0, PT, R9, c[0x0][0x174], PT, P0 ;  /* 0x00005d0009007a0c */ /* 0x000fc40003f06300 */
[----:B------:R-:W-:Y:S01]  /*22c0*/  IADD3 R8, P3, R8, 0xa0, RZ ;  /* 0x000000a008087810 */ /* 0x000fe20007f7e0ff */
[----:B------:R-:W-:Y:S01]  /*22d0*/  IMAD.X R6, RZ, RZ, R6, P2 ;  /* 0x000000ffff067224 */ /* 0x000fe200010e0606 */
[----:B------:R-:W-:-:S03]  /*22e0*/  ISETP.NE.U32.AND P2, PT, R2, RZ, PT ;  /* 0x000000ff0200720c */ /* 0x000fc60003f45070 */
[----:B------:R-:W-:Y:S01]  /*22f0*/  IMAD.X R9, RZ, RZ, R9, P3 ;  /* 0x000000ffff097224 */ /* 0x000fe200018e0609 */
[----:B------:R-:W-:-:S05]  /*2300*/  ISETP.NE.AND.EX P2, PT, R6, RZ, PT, P2 ;  /* 0x000000ff0600720c */ /* 0x000fca0003f45320 */
[----:B------:R0:W1:Y:S02]  /*2310*/  @!P0 LDS R7, [R5] ;  /* 0x0000000005078984 */ /* 0x0000640000000800 */
[----:B0-----:R-:W-:Y:S02]  /*2320*/  IADD3 R5, R5, 0x280, RZ ;  /* 0x0000028005057810 */ /* 0x001fe40007ffe0ff */
[----:B-1----:R-:W-:-:S04]  /*2330*/  @!P0 FMNMX R0, R0, R7, !PT ;  /* 0x0000000700008209 */ /* 0x002fc80007800000 */
[----:B------:R-:W-:Y:S05]  /*2340*/  @P2 BRA `(.L_x_10) ;  /* 0xffffff4000002947 */ /* 0x000fea000383ffff */
.L_x_4:
[----:B------:R-:W0:Y:S01]  /*2350*/  SHFL.DOWN PT, R5, R0, 0x10, 0x1f ;  /* 0x0a001f0000057f89 */ /* 0x000e2200000e0000 */
[C---:B------:R-:W-:Y:S02]  /*2360*/  LOP3.LUT P4, RZ, R36.reuse, 0x1f, RZ, 0xc0, !PT ;  /* 0x0000001f24ff7812 */ /* 0x040fe4000788c0ff */
[C---:B------:R-:W-:Y:S02]  /*2370*/  ISETP.GT.U32.AND P5, PT, R36.reuse, 0x4, PT ;  /* 0x000000042400780c */ /* 0x040fe40003fa4070 */
[----:B------:R-:W-:-:S09]  /*2380*/  ISETP.NE.AND P6, PT, R36, RZ, PT ;  /* 0x000000ff2400720c */ /* 0x000fd20003fc5270 */
[----:B------:R-:W-:-:S04]  /*2390*/  @!P4 SHF.R.U32.HI R8, RZ, 0x3, R36 ;  /* 0x00000003ff08c819 */ /* 0x000fc80000011624 */
[----:B------:R-:W-:Y:S02]  /*23a0*/  @!P4 LOP3.LUT R8, R8, 0x1ffffffc, RZ, 0xc0, !PT ;  /* 0x1ffffffc0808c812 */ /* 0x000fe400078ec0ff */
[----:B0-----:R-:W-:-:S05]  /*23b0*/  FMNMX R5, R5, R0, !PT ;  /* 0x0000000005057209 */ /* 0x001fca0007800000 */
[----:B------:R-:W0:Y:S02]  /*23c0*/  SHFL.DOWN PT, R2, R5, 0x8, 0x1f ;  /* 0x09001f0005027f89 */ /* 0x000e2400000e0000 */
[----:B0-----:R-:W-:-:S05]  /*23d0*/  FMNMX R2, R5, R2, !PT ;  /* 0x0000000205027209 */ /* 0x001fca0007800000 */
[----:B------:R-:W0:Y:S02]  /*23e0*/  SHFL.DOWN PT, R7, R2, 0x4, 0x1f ;  /* 0x08801f0002077f89 */ /* 0x000e2400000e0000 */
[----:B0-----:R-:W-:Y:S01]  /*23f0*/  FMNMX R7, R2, R7, !PT ;  /* 0x0000000702077209 */ /* 0x001fe20007800000 */
[----:B------:R-:W-:-:S04]  /*2400*/  IMAD.MOV.U32 R2, RZ, RZ, RZ ;  /* 0x000000ffff027224 */ /* 0x000fc800078e00ff */
[----:B------:R-:W0:Y:S02]  /*2410*/  SHFL.DOWN PT, R6, R7, 0x2, 0x1f ;  /* 0x08401f0007067f89 */ /* 0x000e2400000e0000 */
[----:B0-----:R-:W-:-:S05]  /*2420*/  FMNMX R6, R7, R6, !PT ;  /* 0x0000000607067209 */ /* 0x001fca0007800000 */
[----:B------:R-:W0:Y:S02]  /*2430*/  SHFL.DOWN PT, R9, R6, 0x1, 0x1f ;  /* 0x08201f0006097f89 */ /* 0x000e2400000e0000 */
[----:B0-----:R-:W-:-:S05]  /*2440*/  FMNMX R9, R6, R9, !PT ;  /* 0x0000000906097209 */ /* 0x001fca0007800000 */
[----:B------:R-:W-:Y:S04]  /*2450*/  @!P4 STS [R8+0x8], R9 ;  /* 0x000008090800c388 */ /* 0x000fe80000000800 */
[----:B------:R-:W-:Y:S06]  /*2460*/  BAR.SYNC 0x0 ;  /* 0x0000000000007b1d */ /* 0x000fec0000000000 */
[----:B------:R-:W0:Y:S04]  /*2470*/  @!P5 LDS R0, [R36.X4+0x8] ;  /* 0x000008002400d984 */ /* 0x000e280000004800 */
[----:B0-----:R-:W0:Y:S01]  /*2480*/  SHFL.DOWN PT, R7, R0, 0x4, 0x1f ;  /* 0x08801f0000077f89 */ /* 0x001e2200000e0000 */
[----:B------:R-:W-:Y:S01]  /*2490*/  IMAD.MOV.U32 R5, RZ, RZ, R0 ;  /* 0x000000ffff057224 */ /* 0x000fe200078e0000 */
[----:B0-----:R-:W-:-:S05]  /*24a0*/  @!P6 FMNMX R0, R0, R7, !PT ;  /* 0x000000070000e209 */ /* 0x001fca0007800000 */
[----:B------:R-:W-:-:S06]  /*24b0*/  @!P6 IMAD.MOV.U32 R5, RZ, RZ, R0 ;  /* 0x000000ffff05e224 */ /* 0x000fcc00078e0000 */
[----:B------:R-:W0:Y:S02]  /*24c0*/  SHFL.DOWN PT, R5, R5, 0x2, 0x1f ;  /* 0x08401f0005057f89 */ /* 0x000e2400000e0000 */
[----:B0-----:R-:W-:-:S05]  /*24d0*/  FMNMX R6, R5, R0, !PT ;  /* 0x0000000005067209 */ /* 0x001fca0007800000 */
[----:B------:R-:W0:Y:S02]  /*24e0*/  SHFL.DOWN PT, R7, R6, 0x1, 0x1f ;  /* 0x08201f0006077f89 */ /* 0x000e2400000e0000 */
[----:B0-----:R-:W-:-:S05]  /*24f0*/  FMNMX R7, R6, R7, !PT ;  /* 0x0000000706077209 */ /* 0x001fca0007800000 */
[----:B------:R-:W-:Y:S04]  /*2500*/  @!P6 STS [RZ], R7 ;  /* 0x00000007ff00e388 */ /* 0x000fe80000000800 */
[----:B------:R-:W-:Y:S06]  /*2510*/  BAR.SYNC 0x0 ;  /* 0x0000000000007b1d */ /* 0x000fec0000000000 */
[----:B------:R-:W0:Y:S04]  /*2520*/  @!P6 LDS R0, [RZ] ;  /* 0x00000000ff00e984 */ /* 0x000e280000000800 */
[----:B0-----:R-:W-:Y:S04]  /*2530*/  @!P6 STS [0x30], R0 ;  /* 0x00003000ff00e388 */ /* 0x001fe80000000800 */
[----:B------:R-:W-:Y:S06]  /*2540*/  BAR.SYNC 0x0 ;  /* 0x0000000000007b1d */ /* 0x000fec0000000000 */
[----:B------:R-:W-:Y:S05]  /*2550*/  @!P1 BRA `(.L_x_11) ;  /* 0x0000073000009947 */ /* 0x000fea0003800000 */
[----:B------:R-:W0:Y:S01]  /*2560*/  LDS R0, [0x30] ;  /* 0x00003000ff007984 */ /* 0x000e220000000800 */
[C---:B------:R-:W-:Y:S01]  /*2570*/  IADD3 R2, P2, R3.reuse, -0x1, RZ ;  /* 0xffffffff03027810 */ /* 0x040fe20007f5e0ff */
[----:B------:R-:W-:Y:S01]  /*2580*/  IMAD.MOV.U32 R5, RZ, RZ, RZ ;  /* 0x000000ffff057224 */ /* 0x000fe200078e00ff */
[----:B------:R-:W-:Y:S01]  /*2590*/  LOP3.LUT R6, R3, 0x3, RZ, 0xc0, !PT ;  /* 0x0000000303067812 */ /* 0x000fe200078ec0ff */
[----:B------:R-:W-:Y:S01]  /*25a0*/  IMAD.MOV.U32 R7, RZ, RZ, RZ ;  /* 0x000000ffff077224 */ /* 0x000fe200078e00ff */
[----:B------:R-:W-:-:S02]  /*25b0*/  ISETP.GE.U32.AND P0, PT, R2, 0x3, PT ;  /* 0x000000030200780c */ /* 0x000fc40003f06070 */
[----:B------:R-:W-:-:S04]  /*25c0*/  IADD3.X R2, R4, -0x1, RZ, P2, !PT ;  /* 0xffffffff04027810 */ /* 0x000fc800017fe4ff */
[----:B------:R-:W-:Y:S01]  /*25d0*/  ISETP.GE.U32.AND.EX P0, PT, R2, RZ, PT, P0 ;  /* 0x000000ff0200720c */ /* 0x000fe20003f06100 */
[----:B------:R-:W-:-:S12]  /*25e0*/  IMAD.MOV.U32 R2, RZ, RZ, RZ ;  /* 0x000000ffff027224 */ /* 0x000fd800078e00ff */
[----:B------:R-:W-:Y:S05]  /*25f0*/  @!P0 BRA `(.L_x_12) ;  /* 0x0000049000008947 */ /* 0x000fea0003800000 */
[----:B------:R-:W-:-:S04]  /*2600*/  IADD3 R14, P0, -R6, R3, RZ ;  /* 0x00000003060e7210 */ /* 0x000fc80007f1e1ff */
[----:B------:R-:W-:-:S02]  /*2610*/  IADD3.X R13, R4, -0x1, RZ, P0, !PT ;  /* 0xffffffff040d7810 */ /* 0x000fc400007fe4ff */
.L_x_21:
[----:B------:R-:W-:Y:S01]  /*2620*/  IMAD.MOV.U32 R37, RZ, RZ, RZ ;  /* 0x000000ffff257224 */ /* 0x000fe200078e00ff */
[----:B------:R-:W-:Y:S01]  /*2630*/  IADD3 R14, P0, R14, -0x4, RZ ;  /* 0xfffffffc0e0e7810 */ /* 0x000fe20007f1e0ff */
[----:B------:R-:W-:Y:S01]  /*2640*/  IMAD R11, R7, 0xa0, RZ ;  /* 0x000000a0070b7824 */ /* 0x000fe200078e02ff */
[----:B------:R-:W-:Y:S01]  /*2650*/  BSSY B0, `(.L_x_13) ;  /* 0x000001a000007945 */ /* 0x000fe20003800000 */
[----:B------:R-:W-:Y:S01]  /*2660*/  IMAD.WIDE.U32 R8, R5, 0xa0, R36 ;  /* 0x000000a005087825 */ /* 0x000fe200078e0024 */
[----:B------:R-:W-:-:S03]  /*2670*/  IADD3.X R13, R13, -0x1, RZ, P0, !PT ;  /* 0xffffffff0d0d7810 */ /* 0x000fc600007fe4ff */
[----:B------:R-:W-:Y:S01]  /*2680*/  IMAD.IADD R11, R9, 0x1, R11 ;  /* 0x00000001090b7824 */ /* 0x000fe200078e020b */
[C---:B------:R-:W-:Y:S02]  /*2690*/  ISETP.GE.U32.AND P0, PT, R8.reuse, c[0x0][0x170], PT ;  /* 0x00005c0008007a0c */ /* 0x040fe40003f06070 */
[C---:B------:R-:W-:Y:S02]  /*26a0*/  IADD3 R12, P2, R8.reuse, 0xa0, RZ ;  /* 0x000000a0080c7810 */ /* 0x040fe40007f5e0ff */
[----:B------:R-:W-:Y:S02]  /*26b0*/  ISETP.GE.AND.EX P0, PT, R11, c[0x0][0x174], PT, P0 ;  /* 0x00005d000b007a0c */ /* 0x000fe40003f06300 */
[C---:B------:R-:W-:Y:S01]  /*26c0*/  IADD3 R9, P3, R8.reuse, 0x140, RZ ;  /* 0x0000014008097810 */ /* 0x040fe20007f7e0ff */
[----:B------:R-:W-:Y:S01]  /*26d0*/  IMAD.X R16, RZ, RZ, R11, P2 ;  /* 0x000000ffff107224 */ /* 0x000fe200010e060b */
[----:B------:R-:W-:Y:S01]  /*26e0*/  IADD3 R10, P2, R8, 0x1e0, RZ ;  /* 0x000001e0080a7810 */ /* 0x000fe20007f5e0ff */
[----:B------:R-:W-:-:S02]  /*26f0*/  IMAD R8, R5, 0xa0, R36 ;  /* 0x000000a005087824 */ /* 0x000fc400078e0224 */
[--C-:B------:R-:W-:Y:S01]  /*2700*/  IMAD.X R15, RZ, RZ, R11.reuse, P3 ;  /* 0x000000ffff0f7224 */ /* 0x100fe200018e060b */
[----:B------:R-:W-:Y:S01]  /*2710*/  ISETP.GE.U32.AND P3, PT, R12, c[0x0][0x170], PT ;  /* 0x00005c000c007a0c */ /* 0x000fe20003f66070 */
[----:B------:R-:W-:Y:S01]  /*2720*/  IMAD.X R12, RZ, RZ, R11, P2 ;  /* 0x000000ffff0c7224 */ /* 0x000fe200010e060b */
[----:B------:R-:W-:Y:S02]  /*2730*/  ISETP.GE.U32.AND P2, PT, R9, c[0x0][0x170], PT ;  /* 0x00005c0009007a0c */ /* 0x000fe40003f46070 */
[----:B------:R-:W-:Y:S02]  /*2740*/  ISETP.GE.AND.EX P3, PT, R16, c[0x0][0x174], PT, P3 ;  /* 0x00005d0010007a0c */ /* 0x000fe40003f66330 */
[----:B------:R-:W-:Y:S01]  /*2750*/  LEA R8, R8, 0x40, 0x2 ;  /* 0x0000004008087811 */ /* 0x000fe200078e10ff */
[----:B0-----:R-:W-:Y:S05]  /*2760*/  @P0 BRA `(.L_x_14) ;  /* 0x0000008000000947 */ /* 0x001fea0003800000 */
[----:B------:R-:W1:Y:S02]  /*2770*/  LDS R9, [R8] ;  /* 0x0000000008097984 */ /* 0x000e640000000800 */
[----:B01----:R-:W-:-:S04]  /*2780*/  FADD R9, -R0, R9 ;  /* 0x0000000900097221 */ /* 0x003fc80000000100 */
[----:B------:R-:W-:-:S05]  /*2790*/  FMUL R9, R9, 1.4426950216293334961 ;  /* 0x3fb8aa3b09097820 */ /* 0x000fca0000400000 */
[----:B------:R-:W-:-:S13]  /*27a0*/  FSETP.GEU.AND P0, PT, R9, -126, PT ;  /* 0xc2fc00000900780b */ /* 0x000fda0003f0e000 */
[----:B------:R-:W-:-:S04]  /*27b0*/  @!P0 FMUL R9, R9, 0.5 ;  /* 0x3f00000009098820 */ /* 0x000fc80000400000 */
[----:B------:R-:W0:Y:S02]  /*27c0*/  MUFU.EX2 R11, R9 ;  /* 0x00000009000b7308 */ /* 0x000e240000000800 */
[----:B0-----:R-:W-:-:S04]  /*27d0*/  @!P0 FMUL R11, R11, R11 ;  /* 0x0000000b0b0b8220 */ /* 0x001fc80000400000 */
[----:B------:R-:W-:-:S02]  /*27e0*/  FADD R2, R2, R11 ;  /* 0x0000000b02027221 */ /* 0x000fc40000000000 */
.L_x_14:
[----:B------:R-:W-:Y:S05]  /*27f0*/  BSYNC B0 ;  /* 0x0000000000007941 */ /* 0x000fea0003800000 */
.L_x_13:
[----:B------:R-:W-:Y:S01]  /*2800*/  BSSY B0, `(.L_x_15) ;  /* 0x000000b000007945 */ /* 0x000fe20003800000 */
[----:B------:R-:W-:Y:S01]  /*2810*/  ISETP.GE.U32.AND P0, PT, R10, c[0x0][0x170], PT ;  /* 0x00005c000a007a0c */ /* 0x000fe20003f06070 */
[----:B------:R-:W-:-:S07]  /*2820*/  @P3 BRA `(.L_x_16) ;  /* 0x0000008000003947 */ /* 0x000fce0003800000 */
[----:B------:R-:W1:Y:S02]  /*2830*/  LDS R9, [R8+0x280] ;  /* 0x0002800008097984 */ /* 0x000e640000000800 */
[----:B01----:R-:W-:-:S04]  /*2840*/  FADD R9, -R0, R9 ;  /* 0x0000000900097221 */ /* 0x003fc80000000100 */
[----:B------:R-:W-:-:S05]  /*2850*/  FMUL R9, R9, 1.4426950216293334961 ;  /* 0x3fb8aa3b09097820 */ /* 0x000fca0000400000 */
[----:B------:R-:W-:-:S13]  /*2860*/  FSETP.GEU.AND P3, PT, R9, -126, PT ;  /* 0xc2fc00000900780b */ /* 0x000fda0003f6e000 */
[----:B------:R-:W-:-:S04]  /*2870*/  @!P3 FMUL R9, R9, 0.5 ;  /* 0x3f0000000909b820 */ /* 0x000fc80000400000 */
[----:B------:R-:W0:Y:S02]  /*2880*/  MUFU.EX2 R11, R9 ;  /* 0x00000009000b7308 */ /* 0x000e240000000800 */
[----:B0-----:R-:W-:-:S04]  /*2890*/  @!P3 FMUL R11, R11, R11 ;  /* 0x0000000b0b0bb220 */ /* 0x001fc80000400000 */
[----:B------:R-:W-:-:S02]  /*28a0*/  FADD R2, R2, R11 ;  /* 0x0000000b02027221 */ /* 0x000fc40000000000 */
.L_x_16:
[----:B------:R-:W-:Y:S05]  /*28b0*/  BSYNC B0 ;  /* 0x0000000000007941 */ /* 0x000fea0003800000 */
.L_x_15:
[----:B------:R-:W-:Y:S01]  /*28c0*/  ISETP.GE.AND.EX P2, PT, R15, c[0x0][0x174], PT, P2 ;  /* 0x00005d000f007a0c */ /* 0x000fe20003f46320 */
[----:B------:R-:W-:Y:S01]  /*28d0*/  BSSY B0, `(.L_x_17) ;  /* 0x000000d000007945 */ /* 0x000fe20003800000 */
[----:B------:R-:W-:Y:S02]  /*28e0*/  ISETP.NE.U32.AND P3, PT, R14, RZ, PT ;  /* 0x000000ff0e00720c */ /* 0x000fe40003f65070 */
[----:B------:R-:W-:Y:S02]  /*28f0*/  ISETP.GE.AND.EX P0, PT, R12, c[0x0][0x174], PT, P0 ;  /* 0x00005d000c007a0c */ /* 0x000fe40003f06300 */
[----:B------:R-:W-:-:S07]  /*2900*/  ISETP.NE.AND.EX P3, PT, R13, RZ, PT, P3 ;  /* 0x000000ff0d00720c */ /* 0x000fce0003f65330 */
[----:B------:R-:W-:Y:S05]  /*2910*/  @P2 BRA `(.L_x_18) ;  /* 0x0000008000002947 */ /* 0x000fea0003800000 */
        /* <DEDUP_REMOVED lines=8> */
.L_x_18:
[----:B------:R-:W-:Y:S05]  /*29a0*/  BSYNC B0 ;  /* 0x0000000000007941 */ /* 0x000fea0003800000 */
.L_x_17:
[----:B------:R-:W-:Y:S01]  /*29b0*/  BSSY B0, `(.L_x_19) ;  /* 0x000000a000007945 */ /* 0x000fe20003800000 */
        /* <DEDUP_REMOVED lines=9> */
.L_x_20:
[----:B------:R-:W-:Y:S05]  /*2a50*/  BSYNC B0 ;  /* 0x0000000000007941 */ /* 0x000fea0003800000 */
.L_x_19:
[----:B------:R-:W-:-:S05]  /*2a60*/  IADD3 R5, P0, R5, 0x4, RZ ;  /* 0x0000000405057810 */ /* 0x000fca0007f1e0ff */
[----:B------:R-:W-:Y:S01]  /*2a70*/  IMAD.X R7, RZ, RZ, R7, P0 ;  /* 0x000000ffff077224 */ /* 0x000fe200000e0607 */
[----:B------:R-:W-:Y:S05]  /*2a80*/  @P3 BRA `(.L_x_21) ;  /* 0xfffffb9000003947 */ /* 0x000fea000383ffff */
.L_x_12:
        /* <DEDUP_REMOVED lines=8> */
[----:B------:R-:W-:Y:S02]  /*2b10*/  IMAD.IADD R10, R9, 0x1, R7 ;  /* 0x00000001090a7824 */ /* 0x000fe400078e0207 */
[----:B------:R-:W-:Y:S01]  /*2b20*/  IMAD.X R11, RZ, RZ, -0x1, P0 ;  /* 0xffffffffff0b7424 */ /* 0x000fe200000e06ff */
[----:B------:R-:W-:-:S02]  /*2b30*/  LEA R5, R5, 0x40, 0x2 ;  /* 0x0000004005057811 */ /* 0x000fc400078e10ff */
.L_x_24:
[----:B------:R-:W-:Y:S01]  /*2b40*/  ISETP.GE.U32.AND P0, PT, R8, c[0x0][0x170], PT ;  /* 0x00005c0008007a0c */ /* 0x000fe20003f06070 */
[----:B------:R-:W-:Y:S01]  /*2b50*/  BSSY B0, `(.L_x_22) ;  /* 0x0000010000007945 */ /* 0x000fe20003800000 */
[----:B------:R-:W-:Y:S02]  /*2b60*/  IADD3 R6, P2, R6, 0x1, RZ ;  /* 0x0000000106067810 */ /* 0x000fe40007f5e0ff */
[----:B------:R-:W-:Y:S02]  /*2b70*/  ISETP.GE.AND.EX P0, PT, R10, c[0x0][0x174], PT, P0 ;  /* 0x00005d000a007a0c */ /* 0x000fe40003f06300 */
[----:B------:R-:W-:Y:S01]  /*2b80*/  IADD3 R8, P3, R8, 0xa0, RZ ;  /* 0x000000a008087810 */ /* 0x000fe20007f7e0ff */
[----:B------:R-:W-:Y:S01]  /*2b90*/  IMAD.X R11, RZ, RZ, R11, P2 ;  /* 0x000000ffff0b7224 */ /* 0x000fe200010e060b */
[----:B------:R-:W-:-:S04]  /*2ba0*/  ISETP.NE.U32.AND P2, PT, R6, RZ, PT ;  /* 0x000000ff0600720c */ /* 0x000fc80003f45070 */
[----:B------:R-:W-:-:S05]  /*2bb0*/  ISETP.NE.AND.EX P2, PT, R11, RZ, PT, P2 ;  /* 0x000000ff0b00720c */ /* 0x000fca0003f45320 */
        /* <DEDUP_REMOVED lines=9> */
.L_x_23:
[----:B------:R-:W-:Y:S05]  /*2c50*/  BSYNC B0 ;  /* 0x0000000000007941 */ /* 0x000fea0003800000 */
.L_x_22:
[----:B------:R-:W-:Y:S01]  /*2c60*/  IMAD.X R10, RZ, RZ, R10, P3 ;  /* 0x000000ffff0a7224 */ /* 0x000fe200018e060a */
[----:B------:R-:W-:Y:S01]  /*2c70*/  IADD3 R5, R5, 0x280, RZ ;  /* 0x0000028005057810 */ /* 0x000fe20007ffe0ff */
[----:B------:R-:W-:Y:S05]  /*2c80*/  @P2 BRA `(.L_x_24) ;  /* 0xfffffeb000002947 */ /* 0x000fea000383ffff */
.L_x_11:
[----:B------:R-:W1:Y:S01]  /*2c90*/  SHFL.DOWN PT, R5, R2, 0x10, 0x1f ;  /* 0x0a001f0002057f89 */ /* 0x000e6200000e0000 */
[----:B------:R-:W-:-:S04]  /*2ca0*/  @!P4 SHF.R.U32.HI R8, RZ, 0x3, R36 ;  /* 0x00000003ff08c819 */ /* 0x000fc80000011624 */
[----:B------:R-:W-:Y:S01]  /*2cb0*/  @!P4 LOP3.LUT R8, R8, 0x1ffffffc, RZ, 0xc0, !PT ;  /* 0x1ffffffc0808c812 */ /* 0x000fe200078ec0ff */
[----:B-1----:R-:W-:-:S05]  /*2cc0*/  FADD R5, R5, R2 ;  /* 0x0000000205057221 */ /* 0x002fca0000000000 */
[----:B0-----:R-:W0:Y:S02]  /*2cd0*/  SHFL.DOWN PT, R0, R5, 0x8, 0x1f ;  /* 0x09001f0005007f89 */ /* 0x001e2400000e0000 */
[----:B0-----:R-:W-:-:S05]  /*2ce0*/  FADD R0, R5, R0 ;  /* 0x0000000005007221 */ /* 0x001fca0000000000 */
[----:B------:R-:W0:Y:S02]  /*2cf0*/  SHFL.DOWN PT, R7, R0, 0x4, 0x1f ;  /* 0x08801f0000077f89 */ /* 0x000e2400000e0000 */
[----:B0-----:R-:W-:-:S05]  /*2d00*/  FADD R7, R0, R7 ;  /* 0x0000000700077221 */ /* 0x001fca0000000000 */
[----:B------:R-:W0:Y:S02]  /*2d10*/  SHFL.DOWN PT, R6, R7, 0x2, 0x1f ;  /* 0x08401f0007067f89 */ /* 0x000e2400000e0000 */
[----:B0-----:R-:W-:-:S05]  /*2d20*/  FADD R6, R7, R6 ;  /* 0x0000000607067221 */ /* 0x001fca0000000000 */
[----:B------:R-:W0:Y:S02]  /*2d30*/  SHFL.DOWN PT, R9, R6, 0x1, 0x1f ;  /* 0x08201f0006097f89 */ /* 0x000e2400000e0000 */
[----:B0-----:R-:W-:-:S05]  /*2d40*/  FADD R9, R6, R9 ;  /* 0x0000000906097221 */ /* 0x001fca0000000000 */
[----:B------:R-:W-:Y:S04]  /*2d50*/  @!P4 STS [R8+0x1c], R9 ;  /* 0x00001c090800c388 */ /* 0x000fe80000000800 */
[----:B------:R-:W-:Y:S06]  /*2d60*/  BAR.SYNC 0x0 ;  /* 0x0000000000007b1d */ /* 0x000fec0000000000 */
[----:B------:R-:W0:Y:S04]  /*2d70*/  @!P5 LDS R2, [R36.X4+0x1c] ;  /* 0x00001c002402d984 */ /* 0x000e280000004800 */
[----:B0-----:R-:W0:Y:S01]  /*2d80*/  SHFL.DOWN PT, R5, R2, 0x4, 0x1f ;  /* 0x08801f0002057f89 */ /* 0x001e2200000e0000 */
[----:B------:R-:W-:Y:S01]  /*2d90*/  IMAD.MOV.U32 R0, RZ, RZ, R2 ;  /* 0x000000ffff007224 */ /* 0x000fe200078e0002 */
[----:B0-----:R-:W-:-:S04]  /*2da0*/  @!P6 FADD R2, R2, R5 ;  /* 0x000000050202e221 */ /* 0x001fc80000000000 */
[----:B------:R-:W-:-:S05]  /*2db0*/  @!P6 IMAD.MOV.U32 R0, RZ, RZ, R2 ;  /* 0x000000ffff00e224 */ /* 0x000fca00078e0002 */
[----:B------:R-:W0:Y:S02]  /*2dc0*/  SHFL.DOWN PT, R5, R0, 0x2, 0x1f ;  /* 0x08401f0000057f89 */ /* 0x000e2400000e0000 */
[----:B0-----:R-:W-:-:S05]  /*2dd0*/  FADD R5, R5, R2 ;  /* 0x0000000205057221 */ /* 0x001fca0000000000 */
[----:B------:R-:W0:Y:S02]  /*2de0*/  SHFL.DOWN PT, R6, R5, 0x1, 0x1f ;  /* 0x08201f0005067f89 */ /* 0x000e2400000e0000 */
[----:B0-----:R-:W-:-:S05]  /*2df0*/  FADD R7, R5, R6 ;  /* 0x0000000605077221 */ /* 0x001fca0000000000 */
[----:B------:R-:W-:Y:S04]  /*2e00*/  @!P6 STS [0x4], R7 ;  /* 0x00000407ff00e388 */ /* 0x000fe80000000800 */
[----:B------:R-:W-:Y:S06]  /*2e10*/  BAR.SYNC 0x0 ;  /* 0x0000000000007b1d */ /* 0x000fec0000000000 */
[----:B------:R-:W0:Y:S04]  /*2e20*/  @!P6 LDS R6, [0x4] ;  /* 0x00000400ff06e984 */ /* 0x000e280000000800 */
[----:B0-----:R-:W-:Y:S04]  /*2e30*/  @!P6 STS [0x34], R6 ;  /* 0x00003406ff00e388 */ /* 0x001fe80000000800 */
[----:B------:R-:W-:Y:S06]  /*2e40*/  BAR.SYNC 0x0 ;  /* 0x0000000000007b1d */ /* 0x000fec0000000000 */
[----:B------:R-:W-:Y:S05]  /*2e50*/  @!P1 EXIT ;  /* 0x000000000000994d */ /* 0x000fea0003800000 */
[----:B------:R-:W0:Y:S01]  /*2e60*/  LDS.64 R6, [0x30] ;  /* 0x00003000ff067984 */ /* 0x000e220000000a00 */
[C---:B------:R-:W-:Y:S01]  /*2e70*/  IADD3 R0, P1, R3.reuse, -0x1, RZ ;  /* 0xffffffff03007810 */ /* 0x040fe20007f3e0ff */
[----:B------:R-:W-:Y:S01]  /*2e80*/  IMAD.MOV.U32 R13, RZ, RZ, RZ ;  /* 0x000000ffff0d7224 */ /* 0x000fe200078e00ff */
[----:B------:R-:W-:Y:S01]  /*2e90*/  LOP3.LUT R10, R3, 0x3, RZ, 0xc0, !PT ;  /* 0x00000003030a7812 */ /* 0x000fe200078ec0ff */
[----:B------:R-:W1:Y:S01]  /*2ea0*/  S2R R15, SR_CTAID.X ;  /* 0x00000000000f7919 */ /* 0x000e620000002500 */
[----:B------:R-:W-:Y:S01]  /*2eb0*/  ISETP.GE.U32.AND P0, PT, R0, 0x3, PT ;  /* 0x000000030000780c */ /* 0x000fe20003f06070 */
[----:B------:R-:W-:Y:S01]  /*2ec0*/  IMAD.MOV.U32 R11, RZ, RZ, RZ ;  /* 0x000000ffff0b7224 */ /* 0x000fe200078e00ff */
[----:B------:R-:W-:-:S04]  /*2ed0*/  IADD3.X R0, R4, -0x1, RZ, P1, !PT ;  /* 0xffffffff04007810 */ /* 0x000fc80000ffe4ff */
[----:B------:R-:W-:-:S13]  /*2ee0*/  ISETP.GE.U32.AND.EX P0, PT, R0, RZ, PT, P0 ;  /* 0x000000ff0000720c */ /* 0x000fda0003f06100 */
[----:B------:R-:W-:Y:S05]  /*2ef0*/  @!P0 BRA `(.L_x_25) ;  /* 0x000008d000008947 */ /* 0x000fea0003800000 */
[----:B------:R-:W-:Y:S01]  /*2f00*/  IMAD.MOV.U32 R37, RZ, RZ, RZ ;  /* 0x000000ffff257224 */ /* 0x000fe200078e00ff */
[----:B------:R-:W-:-:S03]  /*2f10*/  IADD3 R12, P0, -R10, R3, RZ ;  /* 0x000000030a0c7210 */ /* 0x000fc60007f1e1ff */
[----:B-1----:R-:W-:Y:S01]  /*2f20*/  IMAD.WIDE.U32 R8, R15, c[0x0][0x170], R36 ;  /* 0x00005c000f087a25 */ /* 0x002fe200078e0024 */
[----:B------:R-:W-:-:S03]  /*2f30*/  IADD3.X R14, R4, -0x1, RZ, P0, !PT ;  /* 0xffffffff040e7810 */ /* 0x000fc600007fe4ff */
[----:B------:R-:W-:-:S02]  /*2f40*/  IMAD R16, R15, c[0x0][0x174], R9 ;  /* 0x00005d000f107a24 */ /* 0x000fc400078e0209 */
.L_x_42:
[----:B------:R-:W-:Y:S01]  /*2f50*/  IMAD.WIDE.U32 R2, R13, 0xa0, RZ ;  /* 0x000000a00d027825 */ /* 0x000fe200078e00ff */
[----:B------:R-:W-:Y:S01]  /*2f60*/  IADD3 R12, P0, R12, -0x4, RZ ;  /* 0xfffffffc0c0c7810 */ /* 0x000fe20007f1e0ff */
[----:B------:R-:W-:Y:S02]  /*2f70*/  BSSY B0, `(.L_x_26) ;  /* 0x0000028000007945 */ /* 0x000fe40003800000 */
[----:B0-----:R-:W-:Y:S01]  /*2f80*/  IMAD R5, R11, 0xa0, RZ ;  /* 0x000000a00b057824 */ /* 0x001fe200078e02ff */
[CC--:B------:R-:W-:Y:S01]  /*2f90*/  IADD3 R19, P2, R36.reuse, R2.reuse, RZ ;  /* 0x0000000224137210 */ /* 0x0c0fe20007f5e0ff */
[----:B------:R-:W-:Y:S01]  /*2fa0*/  IMAD.IADD R17, R36, 0x1, R2 ;  /* 0x0000000124117824 */ /* 0x000fe200078e0202 */
[----:B------:R-:W-:Y:S01]  /*2fb0*/  IADD3 R0, P3, R8, R2, RZ ;  /* 0x0000000208007210 */ /* 0x000fe20007f7e0ff */
[----:B------:R-:W-:Y:S01]  /*2fc0*/  IMAD.IADD R3, R3, 0x1, R5 ;  /* 0x0000000103037824 */ /* 0x000fe200078e0205 */
[----:B------:R-:W-:Y:S02]  /*2fd0*/  ISETP.GE.U32.AND P1, PT, R19, c[0x0][0x170], PT ;  /* 0x00005c0013007a0c */ /* 0x000fe40003f26070 */
[----:B------:R-:W-:Y:S01]  /*2fe0*/  IADD3.X R14, R14, -0x1, RZ, P0, !PT ;  /* 0xffffffff0e0e7810 */ /* 0x000fe200007fe4ff */
[----:B------:R-:W-:Y:S01]  /*2ff0*/  IMAD.X R18, RZ, RZ, R3, P2 ;  /* 0x000000ffff127224 */ /* 0x000fe200010e0603 */
[----:B------:R-:W-:Y:S01]  /*3000*/  ISETP.NE.U32.AND P0, PT, R12, RZ, PT ;  /* 0x000000ff0c00720c */ /* 0x000fe20003f05070 */
[----:B------:R-:W-:Y:S01]  /*3010*/  IMAD.X R3, R3, 0x1, R16, P3 ;  /* 0x0000000103037824 */ /* 0x000fe200018e0610 */
[----:B------:R-:W-:-:S02]  /*3020*/  LEA R4, P2, R0, c[0x0][0x168], 0x1 ;  /* 0x00005a0000047a11 */ /* 0x000fc400078408ff */
[----:B------:R-:W-:Y:S02]  /*3030*/  ISETP.GE.AND.EX P1, PT, R18, c[0x0][0x174], PT, P1 ;  /* 0x00005d0012007a0c */ /* 0x000fe40003f26310 */
[----:B------:R-:W-:Y:S02]  /*3040*/  ISETP.NE.AND.EX P0, PT, R14, RZ, PT, P0 ;  /* 0x000000ff0e00720c */ /* 0x000fe40003f05300 */
[----:B------:R-:W-:Y:S02]  /*3050*/  LEA.HI.X R5, R0, c[0x0][0x16c], R3, 0x1, P2 ;  /* 0x00005b0000057a11 */ /* 0x000fe400010f0c03 */
[----:B------:R-:W-:-:S07]  /*3060*/  LEA R17, R17, 0x40, 0x2 ;  /* 0x0000004011117811 */ /* 0x000fce00078e10ff */
[----:B------:R-:W-:Y:S05]  /*3070*/  @P1 BRA `(.L_x_27) ;  /* 0x0000017000001947 */ /* 0x000fea0003800000 */
[----:B------:R-:W1:Y:S01]  /*3080*/  LDS R3, [R17] ;  /* 0x0000000011037984 */ /* 0x000e620000000800 */
[----:B0-----:R-:W0:Y:S01]  /*3090*/  MUFU.RCP R2, R7 ;  /* 0x0000000700027308 */ /* 0x001e220000001000 */
[----:B------:R-:W-:Y:S01]  /*30a0*/  BSSY B1, `(.L_x_28) ;  /* 0x0000012000017945 */ /* 0x000fe20003800000 */
[----:B0-----:R-:W-:-:S04]  /*30b0*/  FFMA R21, R2, -R7, 1 ;  /* 0x3f80000002157423 */ /* 0x001fc80000000807 */
[----:B------:R-:W-:Y:S01]  /*30c0*/  FFMA R21, R2, R21, R2 ;  /* 0x0000001502157223 */ /* 0x000fe20000000002 */
[----:B-1----:R-:W-:-:S04]  /*30d0*/  FADD R3, -R6, R3 ;  /* 0x0000000306037221 */ /* 0x002fc80000000100 */
[----:B------:R-:W-:-:S05]  /*30e0*/  FMUL R3, R3, 1.4426950216293334961 ;  /* 0x3fb8aa3b03037820 */ /* 0x000fca0000400000 */
[----:B------:R-:W-:-:S13]  /*30f0*/  FSETP.GEU.AND P1, PT, R3, -126, PT ;  /* 0xc2fc00000300780b */ /* 0x000fda0003f2e000 */
[----:B------:R-:W-:-:S04]  /*3100*/  @!P1 FMUL R3, R3, 0.5 ;  /* 0x3f00000003039820 */ /* 0x000fc80000400000 */
[----:B------:R-:W0:Y:S02]  /*3110*/  MUFU.EX2 R0, R3 ;  /* 0x0000000300007308 */ /* 0x000e240000000800 */
[----:B0-----:R-:W-:-:S06]  /*3120*/  @!P1 FMUL R0, R0, R0 ;  /* 0x0000000000009220 */ /* 0x001fcc0000400000 */
[----:B------:R-:W0:Y:S01]  /*3130*/  FCHK P1, R0, R7 ;  /* 0x0000000700007302 */ /* 0x000e220000020000 */
[----:B------:R-:W-:-:S04]  /*3140*/  FFMA R2, R0, R21, RZ ;  /* 0x0000001500027223 */ /* 0x000fc800000000ff */
[----:B------:R-:W-:-:S04]  /*3150*/  FFMA R20, R2, -R7, R0 ;  /* 0x8000000702147223 */ /* 0x000fc80000000000 */
[----:B------:R-:W-:Y:S01]  /*3160*/  FFMA R2, R21, R20, R2 ;  /* 0x0000001415027223 */ /* 0x000fe20000000002 */
[----:B0-----:R-:W-:Y:S05]  /*3170*/  @!P1 BRA `(.L_x_29) ;  /* 0x0000004000009947 */ /* 0x001fea0003800000 */
[----:B------:R-:W-:Y:S01]  /*3180*/  IMAD.MOV.U32 R3, RZ, RZ, R7 ;  /* 0x000000ffff037224 */ /* 0x000fe200078e0007 */
[----:B------:R-:W-:-:S02]  /*3190*/  MOV R2, 0x31b0 ;  /* 0x000031b000027802 */ /* 0x000fc40000000f00 */
[----:B------:R-:W-:Y:S05]  /*31a0*/  CALL.REL.NOINC `($softmax_n_1793_to_2048__m_1793_to_2048__kernel$__cuda_sm3x_div_rn_noftz_f32_slowpath) ;  /* 0x000009b000007944 */ /* 0x000fea0003c00000 */
[----:B0-----:R-:W-:-:S02]  /*31b0*/  IMAD.MOV.U32 R2, RZ, RZ, R0 ;  /* 0x000000ffff027224 */ /* 0x001fc400078e0000 */
.L_x_29:
[----:B------:R-:W-:Y:S05]  /*31c0*/  BSYNC B1 ;  /* 0x0000000000017941 */ /* 0x000fea0003800000 */
.L_x_28:
[----:B------:R-:W-:-:S05]  /*31d0*/  F2FP.PACK_AB R2, RZ, R2 ;  /* 0x00000002ff02723e */ /* 0x000fca00000000ff */
[----:B------:R0:W-:Y:S02]  /*31e0*/  STG.E.U16 [R4.64], R2 ;  /* 0x0000000204007986 */ /* 0x0001e4000c101504 */
.L_x_27:
[----:B------:R-:W-:Y:S05]  /*31f0*/  BSYNC B0 ;  /* 0x0000000000007941 */ /* 0x000fea0003800000 */
.L_x_26:
[----:B------:R-:W-:Y:S01]  /*3200*/  IADD3 R0, P2, R19, 0xa0, RZ ;  /* 0x000000a013007810 */ /* 0x000fe20007f5e0ff */
[----:B------:R-:W-:Y:S03]  /*3210*/  BSSY B0, `(.L_x_30) ;  /* 0x000001c000007945 */ /* 0x000fe60003800000 */
[----:B------:R-:W-:Y:S01]  /*3220*/  ISETP.GE.U32.AND P1, PT, R0, c[0x0][0x170], PT ;  /* 0x00005c0000007a0c */ /* 0x000fe20003f26070 */
[----:B------:R-:W-:-:S05]  /*3230*/  IMAD.X R0, RZ, RZ, R18, P2 ;  /* 0x000000ffff007224 */ /* 0x000fca00010e0612 */
[----:B------:R-:W-:-:S13]  /*3240*/  ISETP.GE.AND.EX P1, PT, R0, c[0x0][0x174], PT, P1 ;  /* 0x00005d0000007a0c */ /* 0x000fda0003f26310 */
[----:B------:R-:W-:Y:S05]  /*3250*/  @P1 BRA `(.L_x_31) ;  /* 0x0000017000001947 */ /* 0x000fea0003800000 */
[----:B------:R-:W1:Y:S01]  /*3260*/  LDS R3, [R17+0x280] ;  /* 0x0002800011037984 */ /* 0x000e620000000800 */
        /* <DEDUP_REMOVED lines=16> */
[----:B------:R-:W-:Y:S01]  /*3370*/  MOV R2, 0x33a0 ;  /* 0x000033a000027802 */ /* 0x000fe20000000f00 */
[----:B------:R-:W-:-:S02]  /*3380*/  IMAD.MOV.U32 R3, RZ, RZ, R7 ;  /* 0x000000ffff037224 */ /* 0x000fc400078e0007 */
[----:B------:R-:W-:Y:S05]  /*3390*/  CALL.REL.NOINC `($softmax_n_1793_to_2048__m_1793_to_2048__kernel$__cuda_sm3x_div_rn_noftz_f32_slowpath) ;  /* 0x000007c000007944 */ /* 0x000fea0003c00000 */
.L_x_33:
[----:B------:R-:W-:Y:S05]  /*33a0*/  BSYNC B1 ;  /* 0x0000000000017941 */ /* 0x000fea0003800000 */
.L_x_32:
[----:B0-----:R-:W-:-:S05]  /*33b0*/  F2FP.PACK_AB R0, RZ, R0 ;  /* 0x00000000ff00723e */ /* 0x001fca00000000ff */
[----:B------:R0:W-:Y:S02]  /*33c0*/  STG.E.U16 [R4.64+0x140], R0 ;  /* 0x0001400004007986 */ /* 0x0001e4000c101504 */
.L_x_31:
[----:B------:R-:W-:Y:S05]  /*33d0*/  BSYNC B0 ;  /* 0x0000000000007941 */ /* 0x000fea0003800000 */
.L_x_30:
[----:B0-----:R-:W-:Y:S01]  /*33e0*/  IADD3 R0, P2, R19, 0x140, RZ ;  /* 0x0000014013007810 */ /* 0x001fe20007f5e0ff */
[----:B------:R-:W-:Y:S03]  /*33f0*/  BSSY B0, `(.L_x_34) ;  /* 0x000001c000007945 */ /* 0x000fe60003800000 */
[----:B------:R-:W-:Y:S01]  /*3400*/  ISETP.GE.U32.AND P1, PT, R0, c[0x0][0x170], PT ;  /* 0x00005c0000007a0c */ /* 0x000fe20003f26070 */
[----:B------:R-:W-:-:S05]  /*3410*/  IMAD.X R0, RZ, RZ, R18, P2 ;  /* 0x000000ffff007224 */ /* 0x000fca00010e0612 */
[----:B------:R-:W-:-:S13]  /*3420*/  ISETP.GE.AND.EX P1, PT, R0, c[0x0][0x174], PT, P1 ;  /* 0x00005d0000007a0c */ /* 0x000fda0003f26310 */
[----:B------:R-:W-:Y:S05]  /*3430*/  @P1 BRA `(.L_x_35) ;  /* 0x0000017000001947 */ /* 0x000fea0003800000 */
[----:B------:R-:W0:Y:S01]  /*3440*/  LDS R3, [R17+0x500] ;  /* 0x0005000011037984 */ /* 0x000e220000000800 */
[----:B------:R-:W1:Y:S01]  /*3450*/  MUFU.RCP R0, R7 ;  /* 0x0000000700007308 */ /* 0x000e620000001000 */
[----:B------:R-:W-:Y:S01]  /*3460*/  BSSY B1, `(.L_x_36) ;  /* 0x0000012000017945 */ /* 0x000fe20003800000 */
[----:B-1----:R-:W-:-:S04]  /*3470*/  FFMA R21, R0, -R7, 1 ;  /* 0x3f80000000157423 */ /* 0x002fc80000000807 */
[----:B------:R-:W-:Y:S01]  /*3480*/  FFMA R0, R0, R21, R0 ;  /* 0x0000001500007223 */ /* 0x000fe20000000000 */
[----:B0-----:R-:W-:-:S04]  /*3490*/  FADD R3, -R6, R3 ;  /* 0x0000000306037221 */ /* 0x001fc80000000100 */
        /* <DEDUP_REMOVED lines=14> */
.L_x_37:
[----:B------:R-:W-:Y:S05]  /*3580*/  BSYNC B1 ;  /* 0x0000000000017941 */ /* 0x000fea0003800000 */
.L_x_36:
[----:B0-----:R-:W-:-:S05]  /*3590*/  F2FP.PACK_AB R0, RZ, R0 ;  /* 0x00000000ff00723e */ /* 0x001fca00000000ff */
[----:B------:R0:W-:Y:S02]  /*35a0*/  STG.E.U16 [R4.64+0x280], R0 ;  /* 0x0002800004007986 */ /* 0x0001e4000c101504 */
.L_x_35:
[----:B------:R-:W-:Y:S05]  /*35b0*/  BSYNC B0 ;  /* 0x0000000000007941 */ /* 0x000fea0003800000 */
.L_x_34:
[----:B------:R-:W-:Y:S01]  /*35c0*/  IADD3 R19, P2, R19, 0x1e0, RZ ;  /* 0x000001e013137810 */ /* 0x000fe20007f5e0ff */
[----:B------:R-:W-:Y:S03]  /*35d0*/  BSSY B0, `(.L_x_38) ;  /* 0x000001c000007945 */ /* 0x000fe60003800000 */
[----:B------:R-:W-:Y:S01]  /*35e0*/  ISETP.GE.U32.AND P1, PT, R19, c[0x0][0x170], PT ;  /* 0x00005c0013007a0c */ /* 0x000fe20003f26070 */
[----:B------:R-:W-:-:S05]  /*35f0*/  IMAD.X R18, RZ, RZ, R18, P2 ;  /* 0x000000ffff127224 */ /* 0x000fca00010e0612 */
[----:B------:R-:W-:-:S13]  /*3600*/  ISETP.GE.AND.EX P1, PT, R18, c[0x0][0x174], PT, P1 ;  /* 0x00005d0012007a0c */ /* 0x000fda0003f26310 */
[----:B------:R-:W-:Y:S05]  /*3610*/  @P1 BRA `(.L_x_39) ;  /* 0x0000017000001947 */ /* 0x000fea0003800000 */
[----:B------:R-:W1:Y:S01]  /*3620*/  LDS R17, [R17+0x780] ;  /* 0x0007800011117984 */ /* 0x000e620000000800 */
[----:B------:R-:W-:Y:S01]  /*3630*/  BSSY B1, `(.L_x_40) ;  /* 0x0000013000017945 */ /* 0x000fe20003800000 */
[----:B01----:R-:W-:-:S04]  /*3640*/  FADD R0, -R6, R17 ;  /* 0x0000001106007221 */ /* 0x003fc80000000100 */
[----:B------:R-:W-:Y:S02]  /*3650*/  FMUL R2, R0, 1.4426950216293334961 ;  /* 0x3fb8aa3b00027820 */ /* 0x000fe40000400000 */
[----:B------:R-:W0:Y:S03]  /*3660*/  MUFU.RCP R0, R7 ;  /* 0x0000000700007308 */ /* 0x000e260000001000 */
[----:B------:R-:W-:-:S13]  /*3670*/  FSETP.GEU.AND P1, PT, R2, -126, PT ;  /* 0xc2fc00000200780b */ /* 0x000fda0003f2e000 */
[----:B------:R-:W-:Y:S01]  /*3680*/  @!P1 FMUL R2, R2, 0.5 ;  /* 0x3f00000002029820 */ /* 0x000fe20000400000 */
[----:B0-----:R-:W-:-:S03]  /*3690*/  FFMA R3, R0, -R7, 1 ;  /* 0x3f80000000037423 */ /* 0x001fc60000000807 */
[----:B------:R-:W0:Y:S01]  /*36a0*/  MUFU.EX2 R18, R2 ;  /* 0x0000000200127308 */ /* 0x000e220000000800 */
[----:B------:R-:W-:Y:S01]  /*36b0*/  FFMA R0, R0, R3, R0 ;  /* 0x0000000300007223 */ /* 0x000fe20000000000 */
        /* <DEDUP_REMOVED lines=10> */
.L_x_41:
[----:B------:R-:W-:Y:S05]  /*3760*/  BSYNC B1 ;  /* 0x0000000000017941 */ /* 0x000fea0003800000 */
.L_x_40:
[----:B0-----:R-:W-:-:S05]  /*3770*/  F2FP.PACK_AB R0, RZ, R0 ;  /* 0x00000000ff00723e */ /* 0x001fca00000000ff */
[----:B------:R0:W-:Y:S02]  /*3780*/  STG.E.U16 [R4.64+0x3c0], R0 ;  /* 0x0003c00004007986 */ /* 0x0001e4000c101504 */
.L_x_39:
[----:B------:R-:W-:Y:S05]  /*3790*/  BSYNC B0 ;  /* 0x0000000000007941 */ /* 0x000fea0003800000 */
.L_x_38:
[----:B------:R-:W-:-:S05]  /*37a0*/  IADD3 R13, P1, R13, 0x4, RZ ;  /* 0x000000040d0d7810 */ /* 0x000fca0007f3e0ff */
[----:B------:R-:W-:Y:S01]  /*37b0*/  IMAD.X R11, RZ, RZ, R11, P1 ;  /* 0x000000ffff0b7224 */ /* 0x000fe200008e060b */
[----:B------:R-:W-:Y:S05]  /*37c0*/  @P0 BRA `(.L_x_42) ;  /* 0xfffff78000000947 */ /* 0x000fea000383ffff */
.L_x_25:
[----:B------:R-:W-:-:S04]  /*37d0*/  ISETP.NE.U32.AND P0, PT, R10, RZ, PT ;  /* 0x000000ff0a00720c */ /* 0x000fc80003f05070 */
[----:B------:R-:W-:-:S13]  /*37e0*/  ISETP.NE.AND.EX P0, PT, RZ, RZ, PT, P0 ;  /* 0x000000ffff00720c */ /* 0x000fda0003f05300 */
[----:B------:R-:W-:Y:S05]  /*37f0*/  @!P0 EXIT ;  /* 0x000000000000894d */ /* 0x000fea0003800000 */
[----:B------:R-:W-:Y:S01]  /*3800*/  IMAD R11, R11, 0xa0, RZ ;  /* 0x000000a00b0b7824 */ /* 0x000fe200078e02ff */
[----:B------:R-:W-:Y:S01]  /*3810*/  IADD3 R10, P2, RZ, -R10, RZ ;  /* 0x8000000aff0a7210 */ /* 0x000fe20007f5e0ff */
[----:B------:R-:W-:-:S04]  /*3820*/  IMAD.WIDE.U32 R2, R13, 0xa0, RZ ;  /* 0x000000a00d027825 */ /* 0x000fc800078e00ff */
[----:B------:R-:W-:Y:S02]  /*3830*/  IMAD.IADD R3, R3, 0x1, R11 ;  /* 0x0000000103037824 */ /* 0x000fe400078e020b */
[----:B------:R-:W-:Y:S02]  /*3840*/  IMAD R8, R13, 0xa0, R36 ;  /* 0x000000a00d087824 */ /* 0x000fe400078e0224 */
[----:B01----:R-:W-:-:S03]  /*3850*/  IMAD.WIDE.U32 R4, R15, c[0x0][0x170], R2 ;  /* 0x00005c000f047a25 */ /* 0x003fc600078e0002 */
[----:B------:R-:W-:Y:S01]  /*3860*/  LEA R8, R8, 0x40, 0x2 ;  /* 0x0000004008087811 */ /* 0x000fe200078e10ff */
[----:B------:R-:W-:Y:S01]  /*3870*/  IMAD R0, R15, c[0x0][0x174], R5 ;  /* 0x00005d000f007a24 */ /* 0x000fe200078e0205 */
[C---:B------:R-:W-:Y:S01]  /*3880*/  IADD3 R5, P0, R36.reuse, R4, RZ ;  /* 0x0000000424057210 */ /* 0x040fe20007f1e0ff */
[----:B------:R-:W-:Y:S01]  /*3890*/  IMAD.X R11, RZ, RZ, -0x1, P2 ;  /* 0xffffffffff0b7424 */ /* 0x000fe200010e06ff */
[----:B------:R-:W-:-:S03]  /*38a0*/  IADD3 R36, P1, R36, R2, RZ ;  /* 0x0000000224247210 */ /* 0x000fc60007f3e0ff */
[----:B------:R-:W-:Y:S01]  /*38b0*/  IMAD.X R0, RZ, RZ, R0, P0 ;  /* 0x000000ffff007224 */ /* 0x000fe200000e0600 */
[----:B------:R-:W-:Y:S01]  /*38c0*/  LEA R4, P0, R5, c[0x0][0x168], 0x1 ;  /* 0x00005a0005047a11 */ /* 0x000fe200078008ff */
[----:B------:R-:W-:-:S03]  /*38d0*/  IMAD.X R9, RZ, RZ, R3, P1 ;  /* 0x000000ffff097224 */ /* 0x000fc600008e0603 */
[----:B------:R-:W-:-:S02]  /*38e0*/  LEA.HI.X R5, R5, c[0x0][0x16c], R0, 0x1, P0 ;  /* 0x00005b0005057a11 */ /* 0x000fc400000f0c00 */
.L_x_47:
[----:B------:R-:W-:Y:S01]  /*38f0*/  ISETP.GE.U32.AND P1, PT, R36, c[0x0][0x170], PT ;  /* 0x00005c0024007a0c */ /* 0x000fe20003f26070 */
[----:B------:R-:W-:Y:S01]  /*3900*/  BSSY B0, `(.L_x_43) ;  /* 0x000001e000007945 */ /* 0x000fe20003800000 */
[----:B------:R-:W-:Y:S02]  /*3910*/  IADD3 R10, P0, R10, 0x1, RZ ;  /* 0x000000010a0a7810 */ /* 0x000fe40007f1e0ff */
[----:B------:R-:W-:-:S03]  /*3920*/  ISETP.GE.AND.EX P1, PT, R9, c[0x0][0x174], PT, P1 ;  /* 0x00005d0009007a0c */ /* 0x000fc60003f26310 */
[----:B------:R-:W-:Y:S01]  /*3930*/  IMAD.X R11, RZ, RZ, R11, P0 ;  /* 0x000000ffff0b7224 */ /* 0x000fe200000e060b */
[----:B------:R-:W-:-:S04]  /*3940*/  ISETP.NE.U32.AND P0, PT, R10, RZ, PT ;  /* 0x000000ff0a00720c */ /* 0x000fc80003f05070 */
[----:B------:R-:W-:-:S05]  /*3950*/  ISETP.NE.AND.EX P0, PT, R11, RZ, PT, P0 ;  /* 0x000000ff0b00720c */ /* 0x000fca0003f05300 */
[----:B------:R-:W-:Y:S05]  /*3960*/  @P1 BRA `(.L_x_44) ;  /* 0x0000017000001947 */ /* 0x000fea0003800000 */
[----:B------:R-:W0:Y:S01]  /*3970*/  LDS R3, [R8] ;  /* 0x0000000008037984 */ /* 0x000e220000000800 */
        /* <DEDUP_REMOVED lines=19> */
.L_x_46:
[----:B------:R-:W-:Y:S05]  /*3ab0*/  BSYNC B1 ;  /* 0x0000000000017941 */ /* 0x000fea0003800000 */
.L_x_45:
[----:B0-----:R-:W-:-:S05]  /*3ac0*/  F2FP.PACK_AB R0, RZ, R0 ;  /* 0x00000000ff00723e */ /* 0x001fca00000000ff */
[----:B------:R0:W-:Y:S02]  /*3ad0*/  STG.E.U16 [R4.64], R0 ;  /* 0x0000000004007986 */ /* 0x0001e4000c101504 */
.L_x_44:
[----:B------:R-:W-:Y:S05]  /*3ae0*/  BSYNC B0 ;  /* 0x0000000000007941 */ /* 0x000fea0003800000 */
.L_x_43:
[----:B0-----:R-:W-:Y:S02]  /*3af0*/  IADD3 R4, P1, R4, 0x140, RZ ;  /* 0x0000014004047810 */ /* 0x001fe40007f3e0ff */
[----:B------:R-:W-:Y:S02]  /*3b00*/  IADD3 R36, P2, R36, 0xa0, RZ ;  /* 0x000000a024247810 */ /* 0x000fe40007f5e0ff */
[----:B------:R-:W-:Y:S01]  /*3b10*/  IADD3 R8, R8, 0x280, RZ ;  /* 0x0000028008087810 */ /* 0x000fe20007ffe0ff */
[----:B------:R-:W-:Y:S02]  /*3b20*/  IMAD.X R5, RZ, RZ, R5, P1 ;  /* 0x000000ffff057224 */ /* 0x000fe400008e0605 */
[----:B------:R-:W-:Y:S01]  /*3b30*/  IMAD.X R9, RZ, RZ, R9, P2 ;  /* 0x000000ffff097224 */ /* 0x000fe200010e0609 */
[----:B------:R-:W-:Y:S05]  /*3b40*/  @P0 BRA `(.L_x_47) ;  /* 0xfffffda000000947 */ /* 0x000fea000383ffff */
[----:B------:R-:W-:Y:S05]  /*3b50*/  EXIT ;  /* 0x000000000000794d */ /* 0x000fea0003800000 */
        .weak           $softmax_n_1793_to_2048__m_1793_to_2048__kernel$__cuda_sm3x_div_rn_noftz_f32_slowpath
        .type           $softmax_n_1793_to_2048__m_1793_to_2048__kernel$__cuda_sm3x_div_rn_noftz_f32_slowpath,@function
        .size           $softmax_n_1793_to_2048__m_1793_to_2048__kernel$__cuda_sm3x_div_rn_noftz_f32_slowpath,(.L_x_566 - $softmax_n_1793_to_2048__m_1793_to_2048__kernel$__cuda_sm3x_div_rn_noftz_f32_slowpath)
$softmax_n_1793_to_2048__m_1793_to_2048__kernel$__cuda_sm3x_div_rn_noftz_f32_slowpath:
[----:B------:R-:W-:Y:S01]  /*3b60*/  SHF.R.U32.HI R20, RZ, 0x17, R3 ;  /* 0x00000017ff147819 */ /* 0x000fe20000011603 */
[----:B------:R-:W-:Y:S01]  /*3b70*/  BSSY B2, `(.L_x_48) ;  /* 0x0000063000027945 */ /* 0x000fe20003800000 */
[----:B------:R-:W-:-:S02]  /*3b80*/  SHF.R.U32.HI R22, RZ, 0x17, R0 ;  /* 0x00000017ff167819 */ /* 0x000fc40000011600 */
[----:B------:R-:W-:Y:S02]  /*3b90*/  LOP3.LUT R20, R20, 0xff, RZ, 0xc0, !PT ;  /* 0x000000ff14147812 */ /* 0x000fe400078ec0ff */
[----:B------:R-:W-:Y:S02]  /*3ba0*/  LOP3.LUT R22, R22, 0xff, RZ, 0xc0, !PT ;  /* 0x000000ff16167812 */ /* 0x000fe400078ec0ff */
[----:B------:R-:W-:Y:S02]  /*3bb0*/  IADD3 R23, R20, -0x1, RZ ;  /* 0xffffffff14177810 */ /* 0x000fe40007ffe0ff */
[----:B------:R-:W-:Y:S02]  /*3bc0*/  IADD3 R21, R22, -0x1, RZ ;  /* 0xffffffff16157810 */ /* 0x000fe40007ffe0ff */
[----:B------:R-:W-:-:S04]  /*3bd0*/  ISETP.GT.U32.AND P1, PT, R23, 0xfd, PT ;  /* 0x000000fd1700780c */ /* 0x000fc80003f24070 */
[----:B------:R-:W-:-:S13]  /*3be0*/  ISETP.GT.U32.OR P1, PT, R21, 0xfd, P1 ;  /* 0x000000fd1500780c */ /* 0x000fda0000f24470 */
[----:B------:R-:W-:Y:S01]  /*3bf0*/  @!P1 IMAD.MOV.U32 R21, RZ, RZ, RZ ;  /* 0x000000ffff159224 */ /* 0x000fe200078e00ff */
[----:B------:R-:W-:Y:S05]  /*3c00*/  @!P1 BRA `(.L_x_49) ;  /* 0x0000018000009947 */ /* 0x000fea0003800000 */
[----:B------:R-:W-:Y:S02]  /*3c10*/  FSETP.GTU.FTZ.AND P1, PT, |R0|, +INF , PT ;  /* 0x7f8000000000780b */ /* 0x000fe40003f3c200 */
[----:B------:R-:W-:-:S04]  /*3c20*/  FSETP.GTU.FTZ.AND P2, PT, |R3|, +INF , PT ;  /* 0x7f8000000300780b */ /* 0x000fc80003f5c200 */
[----:B------:R-:W-:-:S13]  /*3c30*/  PLOP3.LUT P1, PT, P1, P2, PT, 0xa8, 0x0 ;  /* 0x000000000000781c */ /* 0x000fda0000f25570 */
[----:B------:R-:W-:Y:S05]  /*3c40*/  @P1 BRA `(.L_x_50) ;  /* 0x0000054000001947 */ /* 0x000fea0003800000 */
[----:B------:R-:W-:-:S13]  /*3c50*/  LOP3.LUT P1, RZ, R3, 0x7fffffff, R0, 0xc8, !PT ;  /* 0x7fffffff03ff7812 */ /* 0x000fda000782c800 */
[----:B------:R-:W-:Y:S05]  /*3c60*/  @!P1 BRA `(.L_x_51) ;  /* 0x0000050000009947 */ /* 0x000fea0003800000 */
[C---:B------:R-:W-:Y:S02]  /*3c70*/  FSETP.NEU.FTZ.AND P2, PT, |R0|.reuse, +INF , PT ;  /* 0x7f8000000000780b */ /* 0x040fe40003f5d200 */
[----:B------:R-:W-:Y:S02]  /*3c80*/  FSETP.NEU.FTZ.AND P3, PT, |R3|, +INF , PT ;  /* 0x7f8000000300780b */ /* 0x000fe40003f7d200 */
[----:B------:R-:W-:-:S11]  /*3c90*/  FSETP.NEU.FTZ.AND P1, PT, |R0|, +INF , PT ;  /* 0x7f8000000000780b */ /* 0x000fd60003f3d200 */
[----:B------:R-:W-:Y:S05]  /*3ca0*/  @!P3 BRA !P2, `(.L_x_51) ;  /* 0x000004c00000b947 */ /* 0x000fea0005000000 */
[----:B------:R-:W-:-:S04]  /*3cb0*/  LOP3.LUT P2, RZ, R0, 0x7fffffff, RZ, 0xc0, !PT ;  /* 0x7fffffff00ff7812 */ /* 0x000fc8000784c0ff */
[----:B------:R-:W-:-:S13]  /*3cc0*/  PLOP3.LUT P2, PT, P3, P2, PT, 0x2a, 0x0 ;  /* 0x000000000000781c */ /* 0x000fda0001f44572 */
[----:B------:R-:W-:Y:S05]  /*3cd0*/  @P2 BRA `(.L_x_52) ;  /* 0x0000047000002947 */ /* 0x000fea0003800000 */
[----:B------:R-:W-:-:S04]  /*3ce0*/  LOP3.LUT P2, RZ, R3, 0x7fffffff, RZ, 0xc0, !PT ;  /* 0x7fffffff03ff7812 */ /* 0x000fc8000784c0ff */
[----:B------:R-:W-:-:S13]  /*3cf0*/  PLOP3.LUT P1, PT, P1, P2, PT, 0x2a, 0x0 ;  /* 0x000000000000781c */ /* 0x000fda0000f24572 */
[----:B------:R-:W-:Y:S05]  /*3d00*/  @P1 BRA `(.L_x_53) ;  /* 0x0000041000001947 */ /* 0x000fea0003800000 */
[----:B------:R-:W-:Y:S02]  /*3d10*/  IADD3 R21, R22, -0x1, RZ ;  /* 0xffffffff16157810 */ /* 0x000fe40007ffe0ff */
[----:B------:R-:W-:Y:S02]  /*3d20*/  ISETP.GE.AND P2, PT, R23, RZ, PT ;  /* 0x000000ff1700720c */ /* 0x000fe40003f46270 */
[----:B------:R-:W-:-:S11]  /*3d30*/  ISETP.GE.AND P1, PT, R21, RZ, PT ;  /* 0x000000ff1500720c */ /* 0x000fd60003f26270 */
[----:B------:R-:W-:Y:S02]  /*3d40*/  @!P2 FFMA R3, R3, 1.84467440737095516160e+19, RZ ;  /* 0x5f8000000303a823 */ /* 0x000fe400000000ff */
[----:B------:R-:W-:Y:S01]  /*3d50*/  @P1 IMAD.MOV.U32 R21, RZ, RZ, RZ ;  /* 0x000000ffff151224 */ /* 0x000fe200078e00ff */
[----:B------:R-:W-:Y:S01]  /*3d60*/  @!P1 FFMA R0, R0, 1.84467440737095516160e+19, RZ ;  /* 0x5f80000000009823 */ /* 0x000fe200000000ff */
[----:B------:R-:W-:-:S05]  /*3d70*/  @!P1 IMAD.MOV.U32 R21, RZ, RZ, -0x40 ;  /* 0xffffffc0ff159424 */ /* 0x000fca00078e00ff */
[----:B------:R-:W-:-:S02]  /*3d80*/  @!P2 IADD3 R21, R21, 0x40, RZ ;  /* 0x000000401515a810 */ /* 0x000fc40007ffe0ff */
.L_x_49:
[----:B------:R-:W-:Y:S01]  /*3d90*/  LEA R24, R20, 0xc0800000, 0x17 ;  /* 0xc080000014187811 */ /* 0x000fe200078eb8ff */
[----:B------:R-:W-:Y:S04]  /*3da0*/  BSSY B3, `(.L_x_54) ;  /* 0x0000036000037945 */ /* 0x000fe80003800000 */
[----:B------:R-:W-:Y:S01]  /*3db0*/  IMAD.IADD R24, R3, 0x1, -R24 ;  /* 0x0000000103187824 */ /* 0x000fe200078e0a18 */
[----:B------:R-:W-:-:S03]  /*3dc0*/  IADD3 R3, R22, -0x7f, RZ ;  /* 0xffffff8116037810 */ /* 0x000fc60007ffe0ff */
[----:B------:R-:W0:Y:S01]  /*3dd0*/  MUFU.RCP R26, R24 ;  /* 0x00000018001a7308 */ /* 0x000e220000001000 */
[----:B------:R-:W-:Y:S01]  /*3de0*/  FADD.FTZ R23, -R24, -RZ ;  /* 0x800000ff18177221 */ /* 0x000fe20000010100 */
[C---:B------:R-:W-:Y:S01]  /*3df0*/  IMAD R0, R3.reuse, -0x800000, R0 ;  /* 0xff80000003007824 */ /* 0x040fe200078e0200 */
[----:B------:R-:W-:-:S05]  /*3e00*/  IADD3 R20, R3, 0x7f, -R20 ;  /* 0x0000007f03147810 */ /* 0x000fca0007ffe814 */
[----:B------:R-:W-:Y:S01]  /*3e10*/  IMAD.IADD R20, R20, 0x1, R21 ;  /* 0x0000000114147824 */ /* 0x000fe200078e0215 */
[----:B0-----:R-:W-:-:S04]  /*3e20*/  FFMA R25, R26, R23, 1 ;  /* 0x3f8000001a197423 */ /* 0x001fc80000000017 */
[----:B------:R-:W-:-:S04]  /*3e30*/  FFMA R25, R26, R25, R26 ;  /* 0x000000191a197223 */ /* 0x000fc8000000001a */
[----:B------:R-:W-:-:S04]  /*3e40*/  FFMA R22, R0, R25, RZ ;  /* 0x0000001900167223 */ /* 0x000fc800000000ff */
[----:B------:R-:W-:-:S04]  /*3e50*/  FFMA R26, R23, R22, R0 ;  /* 0x00000016171a7223 */ /* 0x000fc80000000000 */
[----:B------:R-:W-:-:S04]  /*3e60*/  FFMA R22, R25, R26, R22 ;  /* 0x0000001a19167223 */ /* 0x000fc80000000016 */
[----:B------:R-:W-:-:S04]  /*3e70*/  FFMA R23, R23, R22, R0 ;  /* 0x0000001617177223 */ /* 0x000fc80000000000 */
[----:B------:R-:W-:-:S05]  /*3e80*/  FFMA R0, R25, R23, R22 ;  /* 0x0000001719007223 */ /* 0x000fca0000000016 */
[----:B------:R-:W-:-:S04]  /*3e90*/  SHF.R.U32.HI R3, RZ, 0x17, R0 ;  /* 0x00000017ff037819 */ /* 0x000fc80000011600 */
[----:B------:R-:W-:-:S05]  /*3ea0*/  LOP3.LUT R3, R3, 0xff, RZ, 0xc0, !PT ;  /* 0x000000ff03037812 */ /* 0x000fca00078ec0ff */
[----:B------:R-:W-:-:S05]  /*3eb0*/  IMAD.IADD R3, R3, 0x1, R20 ;  /* 0x0000000103037824 */ /* 0x000fca00078e0214 */
[----:B------:R-:W-:-:S04]  /*3ec0*/  IADD3 R21, R3, -0x1, RZ ;  /* 0xffffffff03157810 */ /* 0x000fc80007ffe0ff */
[----:B------:R-:W-:-:S13]  /*3ed0*/  ISETP.GE.U32.AND P1, PT, R21, 0xfe, PT ;  /* 0x000000fe1500780c */ /* 0x000fda0003f26070 */
[----:B------:R-:W-:Y:S05]  /*3ee0*/  @!P1 BRA `(.L_x_55) ;  /* 0x0000020000009947 */ /* 0x000fea0003800000 */
[----:B------:R-:W-:-:S13]  /*3ef0*/  ISETP.GT.AND P1, PT, R3, 0xfe, PT ;  /* 0x000000fe0300780c */ /* 0x000fda0003f24270 */
[----:B------:R-:W-:Y:S05]  /*3f00*/  @P1 BRA `(.L_x_56) ;  /* 0x000001b000001947 */ /* 0x000fea0003800000 */
[----:B------:R-:W-:-:S13]  /*3f10*/  ISETP.GE.AND P1, PT, R3, 0x1, PT ;  /* 0x000000010300780c */ /* 0x000fda0003f26270 */
[----:B------:R-:W-:Y:S05]  /*3f20*/  @P1 BRA `(.L_x_57) ;  /* 0x000001d000001947 */ /* 0x000fea0003800000 */
[----:B------:R-:W-:Y:S02]  /*3f30*/  ISETP.GE.AND P1, PT, R3, -0x18, PT ;  /* 0xffffffe80300780c */ /* 0x000fe40003f26270 */
[----:B------:R-:W-:-:S11]  /*3f40*/  LOP3.LUT R0, R0, 0x80000000, RZ, 0xc0, !PT ;  /* 0x8000000000007812 */ /* 0x000fd600078ec0ff */
[----:B------:R-:W-:Y:S05]  /*3f50*/  @!P1 BRA `(.L_x_57) ;  /* 0x000001a000009947 */ /* 0x000fea0003800000 */
[-CC-:B------:R-:W-:Y:S01]  /*3f60*/  FFMA.RZ R20, R25, R23.reuse, R22.reuse ;  /* 0x0000001719147223 */ /* 0x180fe2000000c016 */
[C---:B------:R-:W-:Y:S02]  /*3f70*/  ISETP.NE.AND P3, PT, R3.reuse, RZ, PT ;  /* 0x000000ff0300720c */ /* 0x040fe40003f65270 */
[----:B------:R-:W-:Y:S02]  /*3f80*/  ISETP.NE.AND P2, PT, R3, RZ, PT ;  /* 0x000000ff0300720c */ /* 0x000fe40003f45270 */
[----:B------:R-:W-:Y:S01]  /*3f90*/  LOP3.LUT R21, R20, 0x7fffff, RZ, 0xc0, !PT ;  /* 0x007fffff14157812 */ /* 0x000fe200078ec0ff */
[CCC-:B------:R-:W-:Y:S01]  /*3fa0*/  FFMA.RP R20, R25.reuse, R23.reuse, R22.reuse ;  /* 0x0000001719147223 */ /* 0x1c0fe20000008016 */
[----:B------:R-:W-:Y:S01]  /*3fb0*/  FFMA.RM R23, R25, R23, R22 ;  /* 0x0000001719177223 */ /* 0x000fe20000004016 */
[----:B------:R-:W-:Y:S01]  /*3fc0*/  IADD3 R22, R3, 0x20, RZ ;  /* 0x0000002003167810 */ /* 0x000fe20007ffe0ff */
[----:B------:R-:W-:Y:S01]  /*3fd0*/  IMAD.MOV R3, RZ, RZ, -R3 ;  /* 0x000000ffff037224 */ /* 0x000fe200078e0a03 */
[----:B------:R-:W-:-:S02]  /*3fe0*/  LOP3.LUT R21, R21, 0x800000, RZ, 0xfc, !PT ;  /* 0x0080000015157812 */ /* 0x000fc400078efcff */
[----:B------:R-:W-:Y:S02]  /*3ff0*/  FSETP.NEU.FTZ.AND P1, PT, R20, R23, PT ;  /* 0x000000171400720b */ /* 0x000fe40003f3d000 */
[----:B------:R-:W-:Y:S02]  /*4000*/  SHF.L.U32 R22, R21, R22, RZ ;  /* 0x0000001615167219 */ /* 0x000fe400000006ff */
[----:B------:R-:W-:Y:S02]  /*4010*/  SEL R20, R3, RZ, P3 ;  /* 0x000000ff03147207 */ /* 0x000fe40001800000 */
[----:B------:R-:W-:Y:S02]  /*4020*/  ISETP.NE.AND P2, PT, R22, RZ, P2 ;  /* 0x000000ff1600720c */ /* 0x000fe40001745270 */
[----:B------:R-:W-:Y:S02]  /*4030*/  SHF.R.U32.HI R20, RZ, R20, R21 ;  /* 0x00000014ff147219 */ /* 0x000fe40000011615 */
[----:B------:R-:W-:-:S02]  /*4040*/  PLOP3.LUT P1, PT, P1, P2, PT, 0xa8, 0x0 ;  /* 0x000000000000781c */ /* 0x000fc40000f25570 */
[----:B------:R-:W-:Y:S02]  /*4050*/  SHF.R.U32.HI R22, RZ, 0x1, R20 ;  /* 0x00000001ff167819 */ /* 0x000fe40000011614 */
[----:B------:R-:W-:-:S04]  /*4060*/  SEL R3, RZ, 0x1, !P1 ;  /* 0x00000001ff037807 */ /* 0x000fc80004800000 */
[----:B------:R-:W-:-:S04]  /*4070*/  LOP3.LUT R3, R3, 0x1, R22, 0xf8, !PT ;  /* 0x0000000103037812 */ /* 0x000fc800078ef816 */
[----:B------:R-:W-:-:S05]  /*4080*/  LOP3.LUT R3, R3, R20, RZ, 0xc0, !PT ;  /* 0x0000001403037212 */ /* 0x000fca00078ec0ff */
[----:B------:R-:W-:-:S05]  /*4090*/  IMAD.IADD R3, R22, 0x1, R3 ;  /* 0x0000000116037824 */ /* 0x000fca00078e0203 */
[----:B------:R-:W-:Y:S01]  /*40a0*/  LOP3.LUT R0, R3, R0, RZ, 0xfc, !PT ;  /* 0x0000000003007212 */ /* 0x000fe200078efcff */
[----:B------:R-:W-:Y:S05]  /*40b0*/  BRA `(.L_x_57) ;  /* 0x0000004000007947 */ /* 0x000fea0003800000 */
.L_x_56:
[----:B------:R-:W-:-:S04]  /*40c0*/  LOP3.LUT R0, R0, 0x80000000, RZ, 0xc0, !PT ;  /* 0x8000000000007812 */ /* 0x000fc800078ec0ff */
[----:B------:R-:W-:Y:S01]  /*40d0*/  LOP3.LUT R0, R0, 0x7f800000, RZ, 0xfc, !PT ;  /* 0x7f80000000007812 */ /* 0x000fe200078efcff */
[----:B------:R-:W-:Y:S05]  /*40e0*/  BRA `(.L_x_57) ;  /* 0x0000001000007947 */ /* 0x000fea0003800000 */
.L_x_55:
[----:B------:R-:W-:-:S02]  /*40f0*/  IMAD R0, R20, 0x800000, R0 ;  /* 0x0080000014007824 */ /* 0x000fc400078e0200 */
.L_x_57:
[----:B------:R-:W-:Y:S05]  /*4100*/  BSYNC B3 ;  /* 0x0000000000037941 */ /* 0x000fea0003800000 */
.L_x_54:
[----:B------:R-:W-:Y:S05]  /*4110*/  BRA `(.L_x_58) ;  /* 0x0000008000007947 */ /* 0x000fea0003800000 */
.L_x_53:
[----:B------:R-:W-:-:S04]  /*4120*/  LOP3.LUT R0, R3, 0x80000000, R0, 0x48, !PT ;  /* 0x8000000003007812 */ /* 0x000fc800078e4800 */
[----:B------:R-:W-:Y:S01]  /*4130*/  LOP3.LUT R0, R0, 0x7f800000, RZ, 0xfc, !PT ;  /* 0x7f80000000007812 */ /* 0x000fe200078efcff */
[----:B------:R-:W-:Y:S05]  /*4140*/  BRA `(.L_x_58) ;  /* 0x0000005000007947 */ /* 0x000fea0003800000 */
.L_x_52:
[----:B------:R-:W-:Y:S01]  /*4150*/  LOP3.LUT R0, R3, 0x80000000, R0, 0x48, !PT ;  /* 0x8000000003007812 */ /* 0x000fe200078e4800 */
[----:B------:R-:W-:Y:S05]  /*4160*/  BRA `(.L_x_58) ;  /* 0x0000003000007947 */ /* 0x000fea0003800000 */
.L_x_51:
[----:B------:R-:W0:Y:S01]  /*4170*/  MUFU.RSQ R0, -QNAN ;  /* 0xffc0000000007908 */ /* 0x000e220000001400 */
[----:B------:R-:W-:Y:S05]  /*4180*/  BRA `(.L_x_58) ;  /* 0x0000001000007947 */ /* 0x000fea0003800000 */
.L_x_50:
[----:B------:R-:W-:-:S02]  /*4190*/  FADD.FTZ R0, R0, R3 ;  /* 0x0000000300007221 */ /* 0x000fc40000010000 */
.L_x_58:
[----:B------:R-:W-:Y:S05]  /*41a0*/  BSYNC B2 ;  /* 0x0000000000027941 */ /* 0x000fea0003800000 */
.L_x_48:
[----:B------:R-:W-:-:S04]  /*41b0*/  IMAD.MOV.U32 R3, RZ, RZ, 0x0 ;  /* 0x00000000ff037424 */ /* 0x000fc800078e00ff */
[----:B------:R-:W-:Y:S05]  /*41c0*/  RET.REL.NODEC R2 `(softmax_n_1793_to_2048__m_1793_to_2048__kernel) ;  /* 0xffffbe3002007950 */ /* 0x000fea0003c3ffff */
.L_x_59:
[----:B------:R-:W-:-:S00]  /*41d0*/  BRA `(.L_x_59) ;  /* 0xfffffff000007947 */ /* 0x000fc0000383ffff */
[----:B------:R-:W-:-:S00]  /*41e0*/  NOP ;  /* 0x0000000000007918 */ /* 0x000fc00000000000 */
        /* <DEDUP_REMOVED lines=9> */
.L_x_566:


//--------------------- .text.softmax_n_1793_to_2048__m_1025_to_1536__kernel --------------------------
	.section	.text.softmax_n_1793_to_2048__m_1025_to_1536__kernel,"ax",@progbits
	.sectionflags	@"SHF_BARRIERS=1"
	.sectioninfo	@"SHI_REGISTERS=38"
	.align	128
        .global         softmax_n_1793_to_2048__m_1025_to_1536__kernel
        .type           softmax_n_1793_to_2048__m_1025_to_1536__kernel,@function
        .size           softmax_n_1793_to_2048__m_1025_to_1536__kernel,(.L_x_567 - softmax_n_1793_to_2048__m_1025_to_1536__kernel)
        .other          softmax_n_1793_to_2048__m_1025_to_1536__kernel,@"STO_CUDA_ENTRY STV_DEFAULT"
softmax_n_1793_to_2048__m_1025_to_1536__kernel:
.text.softmax_n_1793_to_2048__m_1025_to_1536__kernel:
[----:B------:R-:W-:-:S02]  /*0000*/  IMAD.MOV.U32 R1, RZ, RZ, c[0x0][0x28] ;  /* 0x00000a00ff017624 */ /* 0x000fc400078e00ff */
[----:B------:R-:W-:Y:S01]  /*0010*/  IMAD.MOV.U32 R6, RZ, RZ, c[0x0][0x170] ;  /* 0x00005c00ff067624 */ /* 0x000fe200078e00ff */
[----:B------:R-:W0:Y:S01]  /*0020*/  S2R R8, SR_TID.X ;  /* 0x0000000000087919 */ /* 0x000e220000002100 */
[----:B------:R-:W-:Y:S01]  /*0030*/  IMAD.MOV.U32 R0, RZ, RZ, c[0x0][0x174] ;  /* 0x00005d00ff007624 */ /* 0x000fe200078e00ff */
[----:B------:R-:W-:Y:S02]  /*0040*/  ULDC.64 UR4, c[0x0][0x118] ;  /* 0x0000460000047ab9 */ /* 0x000fe40000000a00 */
[----:B------:R-:W-:-:S04]  /*0050*/  ISETP.GE.U32.AND P0, PT, R6, 0x1, PT ;  /* 0x000000010600780c */ /* 0x000fc80003f06070 */
[----:B------:R-:W-:-:S04]  /*0060*/  ISETP.GE.AND.EX P1, PT, R0, RZ, PT, P0 ;  /* 0x000000ff0000720c */ /* 0x000fc80003f26300 */
[----:B------:R-:W-:-:S09]  /*0070*/  P2R R15, PR, RZ, 0x2 ;  /* 0x00000002ff0f7803 */ /* 0x000fd20000000000 */
[----:B------:R-:W-:Y:S05]  /*0080*/  @!P1 BRA `(.L_x_60) ;  /* 0x0000117000009947 */ /* 0x000fea0003800000 */
[----:B------:R-:W-:Y:S01]  /*0090*/  IMAD.MOV.U32 R3, RZ, RZ, 0x1 ;  /* 0x00000001ff037424 */ /* 0x000fe200078e00ff */
[----:B------:R-:W-:Y:S01]  /*00a0*/  ULDC UR6, c[0x0][0x174] ;  /* 0x00005d0000067ab9 */ /* 0x000fe20000000800 */
[----:B------:R-:W-:Y:S02]  /*00b0*/  IMAD.MOV.U32 R9, RZ, RZ, RZ ;  /* 0x000000ffff097224 */ /* 0x000fe400078e00ff */
[C---:B------:R-:W-:Y:S01]  /*00c0*/  IMAD.WIDE.U32 R2, R6.reuse, R3, c[0x2][0x0] ;  /* 0x0080000006027625 */ /* 0x040fe200078e0003 */
[----:B------:R-:W-:-:S03]  /*00d0*/  IADD3 R6, P2, R6, 0x7f, RZ ;  /* 0x0000007f06067810 */ /* 0x000fc60007f5e0ff */
[----:B------:R-:W-:Y:S01]  /*00e0*/  IMAD.MOV.U32 R10, RZ, RZ, RZ ;  /* 0x000000ffff0a7224 */ /* 0x000fe200078e00ff */
[----:B------:R-:W-:-:S04]  /*00f0*/  IADD3 R5, R3, UR6, RZ ;  /* 0x0000000603057c10 */ /* 0x000fc8000fffe0ff */
[--C-:B------:R-:W-:Y:S02]  /*0100*/  SHF.R.S64 R3, R2, 0x9, R5.reuse ;  /* 0x0000000902037819 */ /* 0x100fe40000001005 */
[----:B------:R-:W-:Y:S01]  /*0110*/  SHF.R.S32.HI R12, RZ, 0x9, R5 ;  /* 0x00000009ff0c7819 */ /* 0x000fe20000011405 */
[----:B------:R-:W-:Y:S01]  /*0120*/  IMAD.X R5, RZ, RZ, c[0x0][0x174], P2 ;  /* 0x00005d00ff057624 */ /* 0x000fe200010e06ff */
[----:B------:R-:W-:-:S04]  /*0130*/  ISETP.GT.U32.AND P0, PT, R3, 0x1, PT ;  /* 0x000000010300780c */ /* 0x000fc80003f04070 */
[----:B------:R-:W-:Y:S02]  /*0140*/  ISETP.GT.AND.EX P0, PT, R12, RZ, PT, P0 ;  /* 0x000000ff0c00720c */ /* 0x000fe40003f04300 */
[----:B------:R-:W-:Y:S02]  /*0150*/  SHF.R.S64 R6, R6, 0x7, R5 ;  /* 0x0000000706067819 */ /* 0x000fe40000001005 */
[----:B------:R-:W-:Y:S02]  /*0160*/  SEL R3, R3, 0x1, P0 ;  /* 0x0000000103037807 */ /* 0x000fe40000000000 */
[----:B------:R-:W-:Y:S02]  /*0170*/  SEL R12, R12, RZ, P0 ;  /* 0x000000ff0c0c7207 */ /* 0x000fe40000000000 */
[C---:B------:R-:W-:Y:S02]  /*0180*/  IADD3 R0, P1, R3.reuse, -0x1, RZ ;  /* 0xffffffff03007810 */ /* 0x040fe40007f3e0ff */
[----:B------:R-:W-:-:S02]  /*0190*/  LOP3.LUT R7, R3, 0x3, RZ, 0xc0, !PT ;  /* 0x0000000303077812 */ /* 0x000fc400078ec0ff */
[----:B------:R-:W-:Y:S02]  /*01a0*/  ISETP.GE.U32.AND P0, PT, R0, 0x3, PT ;  /* 0x000000030000780c */ /* 0x000fe40003f06070 */
[----:B------:R-:W-:Y:S02]  /*01b0*/  IADD3.X R0, R12, -0x1, RZ, P1, !PT ;  /* 0xffffffff0c007810 */ /* 0x000fe40000ffe4ff */
[----:B------:R-:W-:Y:S02]  /*01c0*/  ISETP.NE.U32.AND P1, PT, R7, RZ, PT ;  /* 0x000000ff0700720c */ /* 0x000fe40003f25070 */
[----:B------:R-:W-:Y:S02]  /*01d0*/  ISETP.GE.U32.AND.EX P0, PT, R0, RZ, PT, P0 ;  /* 0x000000ff0000720c */ /* 0x000fe40003f06100 */
[----:B------:R-:W-:Y:S02]  /*01e0*/  SHF.R.S32.HI R5, RZ, 0x7, R5 ;  /* 0x00000007ff057819 */ /* 0x000fe40000011405 */
[----:B------:R-:W-:-:S02]  /*01f0*/  ISETP.NE.AND.EX P1, PT, RZ, RZ, PT, P1 ;  /* 0x000000ffff00720c */ /* 0x000fc40003f25310 */
[C---:B------:R-:W-:Y:S01]  /*0200*/  SHF.L.U64.HI R0, R6.reuse, 0x5, R5 ;  /* 0x0000000506007819 */ /* 0x040fe20000010205 */
[----:B------:R-:W-:Y:S01]  /*0210*/  IMAD.SHL.U32 R6, R6, 0x20, RZ ;  /* 0x0000002006067824 */ /* 0x000fe200078e00ff */
[----:B------:R-:W-:-:S05]  /*0220*/  P2R R20, PR, RZ, 0x2 ;  /* 0x00000002ff147803 */ /* 0x000fca0000000000 */
[----:B------:R-:W-:Y:S05]  /*0230*/  @!P0 BRA `(.L_x_61) ;  /* 0x00000c0000008947 */ /* 0x000fea0003800000 */
[----:B------:R-:W1:Y:S01]  /*0240*/  S2R R11, SR_CTAID.X ;  /* 0x00000000000b7919 */ /* 0x000e620000002500 */
[----:B------:R-:W-:Y:S01]  /*0250*/  LOP3.LUT R14, R3, 0x3, RZ, 0xc0, !PT ;  /* 0x00000003030e7812 */ /* 0x000fe200078ec0ff */
[----:B0-----:R-:W-:-:S03]  /*0260*/  IMAD.SHL.U32 R13, R8, 0x4, RZ ;  /* 0x00000004080d7824 */ /* 0x001fc600078e00ff */
[----:B------:R-:W-:-:S04]  /*0270*/  IADD3 R14, P0, -R14, R3, RZ ;  /* 0x000000030e0e7210 */ /* 0x000fc80007f1e1ff */
[----:B------:R-:W-:-:S02]  /*0280*/  IADD3.X R12, R12, -0x1, RZ, P0, !PT ;  /* 0xffffffff0c0c7810 */ /* 0x000fc400007fe4ff */
.L_x_62:
[C---:B------:R-:W-:Y:S01]  /*0290*/  SHF.L.U64.HI R5, R9.reuse, 0x9, R10 ;  /* 0x0000000909057819 */ /* 0x040fe2000001020a */
[C---:B------:R-:W-:Y:S01]  /*02a0*/  IMAD.SHL.U32 R4, R9.reuse, 0x200, RZ ;  /* 0x0000020009047824 */ /* 0x040fe200078e00ff */
[----:B------:R-:W-:-:S03]  /*02b0*/  LEA R3, P1, R9, R8, 0x7 ;  /* 0x0000000809037211 */ /* 0x000fc600078238ff */
[----:B------:R-:W-:Y:S01]  /*02c0*/  IMAD.WIDE.U32 R16, R8, 0x4, R4 ;  /* 0x0000000408107825 */ /* 0x000fe200078e0004 */
[----:B------:R-:W-:Y:S02]  /*02d0*/  ISETP.GE.U32.AND P0, PT, R3, R6, PT ;  /* 0x000000060300720c */ /* 0x000fe40003f06070 */
[----:B------:R-:W-:Y:S02]  /*02e0*/  LEA.HI.X R3, R9, RZ, R10, 0x7, P1 ;  /* 0x000000ff09037211 */ /* 0x000fe400008f3c0a */
[----:B------:R-:W-:Y:S02]  /*02f0*/  IADD3 R2, P3, R16, 0x1, RZ ;  /* 0x0000000110027810 */ /* 0x000fe40007f7e0ff */
[----:B------:R-:W-:Y:S02]  /*0300*/  ISETP.GE.AND.EX P0, PT, R3, R0, PT, P0 ;  /* 0x000000000300720c */ /* 0x000fe40003f06300 */
[----:B------:R-:W-:Y:S01]  /*0310*/  ISETP.GE.U32.AND P4, PT, R2, c[0x0][0x170], PT ;  /* 0x00005c0002007a0c */ /* 0x000fe20003f86070 */
[----:B------:R-:W-:Y:S01]  /*0320*/  IMAD.X R18, RZ, RZ, R17, P3 ;  /* 0x000000ffff127224 */ /* 0x000fe200018e0611 */
[----:B------:R-:W-:-:S02]  /*0330*/  IADD3 R3, P2, R16, 0x2, RZ ;  /* 0x0000000210037810 */ /* 0x000fc40007f5e0ff */
[C---:B------:R-:W-:Y:S02]  /*0340*/  IADD3 R2, P1, R16.reuse, 0x3, RZ ;  /* 0x0000000310027810 */ /* 0x040fe40007f3e0ff */
[----:B------:R-:W-:Y:S01]  /*0350*/  ISETP.GE.U32.AND P3, PT, R3, c[0x0][0x170], PT ;  /* 0x00005c0003007a0c */ /* 0x000fe20003f66070 */
[--C-:B------:R-:W-:Y:S01]  /*0360*/  IMAD.X R5, RZ, RZ, R17.reuse, P2 ;  /* 0x000000ffff057224 */ /* 0x100fe200010e0611 */
[----:B------:R-:W-:Y:S01]  /*0370*/  ISETP.GE.U32.AND P2, PT, R16, c[0x0][0x170], PT ;  /* 0x00005c0010007a0c */ /* 0x000fe20003f46070 */
[----:B------:R-:W-:Y:S01]  /*0380*/  IMAD.X R3, RZ, RZ, R17, P1 ;  /* 0x000000ffff037224 */ /* 0x000fe200008e0611 */
[----:B------:R-:W-:Y:S02]  /*0390*/  ISETP.GE.U32.AND P1, PT, R2, c[0x0][0x170], PT ;  /* 0x00005c0002007a0c */ /* 0x000fe40003f26070 */
[----:B------:R-:W-:Y:S02]  /*03a0*/  ISETP.GE.OR.EX P4, PT, R18, c[0x0][0x174], P0, P4 ;  /* 0x00005d0012007a0c */ /* 0x000fe40000786740 */
[----:B------:R-:W-:-:S02]  /*03b0*/  ISETP.GE.OR.EX P3, PT, R5, c[0x0][0x174], P0, P3 ;  /* 0x00005d0005007a0c */ /* 0x000fc40000766730 */
[----:B------:R-:W-:Y:S01]  /*03c0*/  ISETP.GE.OR.EX P2, PT, R17, c[0x0][0x174], P0, P2 ;  /* 0x00005d0011007a0c */ /* 0x000fe20000746720 */
[----:B-1----:R-:W-:Y:S01]  /*03d0*/  IMAD.WIDE.U32 R16, R11, c[0x0][0x170], R16 ;  /* 0x00005c000b107a25 */ /* 0x002fe200078e0010 */
[----:B------:R-:W-:Y:S02]  /*03e0*/  ISETP.GE.OR.EX P1, PT, R3, c[0x0][0x174], P0, P1 ;  /* 0x00005d0003007a0c */ /* 0x000fe40000726710 */
[----:B------:R-:W-:Y:S01]  /*03f0*/  IADD3 R23, P0, R9, 0x1, RZ ;  /* 0x0000000109177810 */ /* 0x000fe20007f1e0ff */
[----:B------:R-:W-:Y:S01]  /*0400*/  IMAD R3, R11, c[0x0][0x174], R17 ;  /* 0x00005d000b037a24 */ /* 0x000fe200078e0211 */
[----:B------:R-:W-:Y:S02]  /*0410*/  P2R R29, PR, RZ, 0x2 ;  /* 0x00000002ff1d7803 */ /* 0x000fe40000000000 */
[----:B------:R-:W-:Y:S01]  /*0420*/  P2R R26, PR, RZ, 0x4 ;  /* 0x00000004ff1a7803 */ /* 0x000fe20000000000 */
[----:B------:R-:W-:Y:S01]  /*0430*/  IMAD.X R22, RZ, RZ, R10, P0 ;  /* 0x000000ffff167224 */ /* 0x000fe200000e060a */
[----:B------:R-:W-:Y:S01]  /*0440*/  LEA R2, P0, R16, c[0x0][0x160], 0x2 ;  /* 0x0000580010027a11 */ /* 0x000fe200078010ff */
[----:B------:R-:W-:Y:S01]  /*0450*/  IMAD.SHL.U32 R18, R23, 0x200, RZ ;  /* 0x0000020017127824 */ /* 0x000fe200078e00ff */
[----:B------:R-:W-:-:S02]  /*0460*/  P2R R21, PR, RZ, 0x8 ;  /* 0x00000008ff157803 */ /* 0x000fc40000000000 */
[C---:B------:R-:W-:Y:S02]  /*0470*/  SHF.L.U64.HI R19, R23.reuse, 0x9, R22 ;  /* 0x0000000917137819 */ /* 0x040fe40000010216 */
[----:B------:R-:W-:Y:S02]  /*0480*/  LEA.HI.X R3, R16, c[0x0][0x164], R3, 0x2, P0 ;  /* 0x0000590010037a11 */ /* 0x000fe400000f1403 */
[C---:B------:R-:W-:Y:S01]  /*0490*/  LEA R5, P0, R23.reuse, R8, 0x7 ;  /* 0x0000000817057211 */ /* 0x040fe200078038ff */
[----:B------:R-:W-:Y:S01]  /*04a0*/  IMAD.WIDE.U32 R18, R8, 0x4, R18 ;  /* 0x0000000408127825 */ /* 0x000fe200078e0012 */
[----:B------:R-:W-:Y:S02]  /*04b0*/  P2R R25, PR, RZ, 0x10 ;  /* 0x00000010ff197803 */ /* 0x000fe40000000000 */
[----:B------:R-:W-:Y:S02]  /*04c0*/  LEA.HI.X R17, R23, RZ, R22, 0x7, P0 ;  /* 0x000000ff17117211 */ /* 0x000fe400000f3c16 */
[----:B------:R-:W-:-:S02]  /*04d0*/  IADD3 R27, P0, R18, 0x1, RZ ;  /* 0x00000001121b7810 */ /* 0x000fc40007f1e0ff */
[----:B------:R-:W-:-:S03]  /*04e0*/  ISETP.GE.U32.AND P1, PT, R18, c[0x0][0x170], PT ;  /* 0x00005c0012007a0c */ /* 0x000fc60003f26070 */
[----:B------:R-:W-:Y:S01]  /*04f0*/  IMAD.X R28, RZ, RZ, R19, P0 ;  /* 0x000000ffff1c7224 */ /* 0x000fe200000e0613 */
[----:B------:R-:W-:-:S05]  /*0500*/  IADD3 R23, P0, R18, 0x2, RZ ;  /* 0x0000000212177810 */ /* 0x000fca0007f1e0ff */
[----:B------:R-:W-:Y:S01]  /*0510*/  IMAD.X R24, RZ, RZ, R19, P0 ;  /* 0x000000ffff187224 */ /* 0x000fe200000e0613 */
[----:B------:R-:W-:-:S05]  /*0520*/  IADD3 R16, P0, R18, 0x3, RZ ;  /* 0x0000000312107810 */ /* 0x000fca0007f1e0ff */
[----:B------:R-:W-:Y:S01]  /*0530*/  IMAD.X R22, RZ, RZ, R19, P0 ;  /* 0x000000ffff167224 */ /* 0x000fe200000e0613 */
[----:B------:R-:W-:-:S04]  /*0540*/  ISETP.GE.U32.AND P0, PT, R5, R6, PT ;  /* 0x000000060500720c */ /* 0x000fc80003f06070 */
[----:B------:R-:W-:-:S04]  /*0550*/  ISETP.GE.AND.EX P0, PT, R17, R0, PT, P0 ;  /* 0x000000001100720c */ /* 0x000fc80003f06300 */
[----:B------:R-:W-:Y:S02]  /*0560*/  ISETP.GE.OR.EX P2, PT, R19, c[0x0][0x174], P0, P1 ;  /* 0x00005d0013007a0c */ /* 0x000fe40000746710 */
[----:B------:R-:W-:Y:S02]  /*0570*/  ISETP.GE.U32.AND P1, PT, R27, c[0x0][0x170], PT ;  /* 0x00005c001b007a0c */ /* 0x000fe40003f26070 */
[----:B------:R-:W-:Y:S02]  /*0580*/  P2R R18, PR, RZ, 0x4 ;  /* 0x00000004ff127803 */ /* 0x000fe40000000000 */
[----:B------:R-:W-:Y:S02]  /*0590*/  ISETP.GE.OR.EX P3, PT, R28, c[0x0][0x174], P0, P1 ;  /* 0x00005d001c007a0c */ /* 0x000fe40000766710 */
[----:B------:R-:W-:Y:S02]  /*05a0*/  ISETP.GE.U32.AND P1, PT, R23, c[0x0][0x170], PT ;  /* 0x00005c0017007a0c */ /* 0x000fe40003f26070 */
[----:B------:R-:W-:-:S02]  /*05b0*/  P2R R28, PR, RZ, 0x8 ;  /* 0x00000008ff1c7803 */ /* 0x000fc40000000000 */
[----:B------:R-:W-:Y:S02]  /*05c0*/  ISETP.GE.OR.EX P2, PT, R24, c[0x0][0x174], P0, P1 ;  /* 0x00005d0018007a0c */ /* 0x000fe40000746710 */
[----:B------:R-:W-:Y:S02]  /*05d0*/  ISETP.GE.U32.AND P1, PT, R16, c[0x0][0x170], PT ;  /* 0x00005c0010007a0c */ /* 0x000fe40003f26070 */
[----:B------:R-:W-:Y:S02]  /*05e0*/  P2R R27, PR, RZ, 0x4 ;  /* 0x00000004ff1b7803 */ /* 0x000fe40000000000 */
[----:B------:R-:W-:Y:S02]  /*05f0*/  ISETP.GE.OR.EX P1, PT, R22, c[0x0][0x174], P0, P1 ;  /* 0x00005d0016007a0c */ /* 0x000fe40000726710 */
[----:B------:R-:W-:Y:S02]  /*0600*/  IADD3 R23, P0, R9, 0x2, RZ ;  /* 0x0000000209177810 */ /* 0x000fe40007f1e0ff */
[----:B------:R-:W-:-:S03]  /*0610*/  P2R R24, PR, RZ, 0x2 ;  /* 0x00000002ff187803 */ /* 0x000fc60000000000 */
[----:B------:R-:W-:Y:S01]  /*0620*/  IMAD.X R16, RZ, RZ, R10, P0 ;  /* 0x000000ffff107224 */ /* 0x000fe200000e060a */
[----:B------:R-:W-:-:S04]  /*0630*/  LEA R5, P0, R23, R8, 0x7 ;  /* 0x0000000817057211 */ /* 0x000fc800078038ff */
[C-C-:B------:R-:W-:Y:S02]  /*0640*/  LEA.HI.X R19, R23.reuse, RZ, R16.reuse, 0x7, P0 ;  /* 0x000000ff17137211 */ /* 0x140fe400000f3c10 */
[C---:B------:R-:W-:Y:S01]  /*0650*/  SHF.L.U64.HI R17, R23.reuse, 0x9, R16 ;  /* 0x0000000917117819 */ /* 0x040fe20000010210 */
[----:B------:R-:W-:Y:S01]  /*0660*/  IMAD.SHL.U32 R16, R23, 0x200, RZ ;  /* 0x0000020017107824 */ /* 0x000fe200078e00ff */
[----:B------:R-:W-:-:S03]  /*0670*/  ISETP.GE.U32.AND P3, PT, R5, R6, PT ;  /* 0x000000060500720c */ /* 0x000fc60003f66070 */
[----:B------:R-:W-:Y:S01]  /*0680*/  IMAD.WIDE.U32 R16, R8, 0x4, R16 ;  /* 0x0000000408107825 */ /* 0x000fe200078e0010 */
[----:B------:R-:W-:-:S04]  /*0690*/  ISETP.GE.AND.EX P3, PT, R19, R0, PT, P3 ;  /* 0x000000001300720c */ /* 0x000fc80003f66330 */
[----:B------:R-:W-:-:S04]  /*06a0*/  IADD3 R22, P0, R16, 0x1, RZ ;  /* 0x0000000110167810 */ /* 0x000fc80007f1e0ff */
[----:B------:R-:W-:Y:S01]  /*06b0*/  ISETP.GE.U32.AND P5, PT, R22, c[0x0][0x170], PT ;  /* 0x00005c0016007a0c */ /* 0x000fe20003fa6070 */
[----:B------:R-:W-:Y:S01]  /*06c0*/  IMAD.X R23, RZ, RZ, R17, P0 ;  /* 0x000000ffff177224 */ /* 0x000fe200000e0611 */
[----:B------:R-:W-:-:S04]  /*06d0*/  IADD3 R34, P0, R16, 0x2, RZ ;  /* 0x0000000210227810 */ /* 0x000fc80007f1e0ff */
[----:B------:R-:W-:Y:S01]  /*06e0*/  ISETP.GE.OR.EX P5, PT, R23, c[0x0][0x174], P3, P5 ;  /* 0x00005d0017007a0c */ /* 0x000fe20001fa6750 */
[--C-:B------:R-:W-:Y:S01]  /*06f0*/  IMAD.X R33, RZ, RZ, R17.reuse, P0 ;  /* 0x000000ffff217224 */ /* 0x100fe200000e0611 */
[----:B------:R-:W-:Y:S02]  /*0700*/  IADD3 R32, P0, R16, 0x3, RZ ;  /* 0x0000000310207810 */ /* 0x000fe40007f1e0ff */
[----:B------:R-:W-:Y:S02]  /*0710*/  P2R R22, PR, RZ, 0x20 ;  /* 0x00000020ff167803 */ /* 0x000fe40000000000 */
[----:B------:R-:W-:Y:S01]  /*0720*/  ISETP.GE.U32.AND P4, PT, R34, c[0x0][0x170], PT ;  /* 0x00005c0022007a0c */ /* 0x000fe20003f86070 */
[----:B------:R-:W-:Y:S01]  /*0730*/  IMAD.X R31, RZ, RZ, R17, P0 ;  /* 0x000000ffff1f7224 */ /* 0x000fe200000e0611 */
[----:B------:R-:W-:Y:S02]  /*0740*/  ISETP.GE.U32.AND P0, PT, R16, c[0x0][0x170], PT ;  /* 0x00005c0010007a0c */ /* 0x000fe40003f06070 */
[----:B------:R-:W-:-:S02]  /*0750*/  ISETP.GE.OR.EX P4, PT, R33, c[0x0][0x174], P3, P4 ;  /* 0x00005d0021007a0c */ /* 0x000fc40001f86740 */
[----:B------:R-:W-:-:S04]  /*0760*/  ISETP.GE.OR.EX P0, PT, R17, c[0x0][0x174], P3, P0 ;  /* 0x00005d0011007a0c */ /* 0x000fc80001f06700 */
[----:B------:R-:W-:Y:S02]  /*0770*/  P2R R5, PR, RZ, 0x1 ;  /* 0x00000001ff057803 */ /* 0x000fe40000000000 */
[----:B------:R-:W-:Y:S02]  /*0780*/  ISETP.GE.U32.AND P0, PT, R32, c[0x0][0x170], PT ;  /* 0x00005c0020007a0c */ /* 0x000fe40003f06070 */
[----:B------:R-:W-:Y:S02]  /*0790*/  ISETP.NE.AND P5, PT, R5, RZ, PT ;  /* 0x000000ff0500720c */ /* 0x000fe40003fa5270 */
[----:B------:R-:W-:Y:S02]  /*07a0*/  ISETP.GE.OR.EX P3, PT, R31, c[0x0][0x174], P3, P0 ;  /* 0x00005d001f007a0c */ /* 0x000fe40001f66700 */
[----:B------:R-:W-:Y:S02]  /*07b0*/  P2R R23, PR, RZ, 0x20 ;  /* 0x00000020ff177803 */ /* 0x000fe40000000000 */
[----:B------:R-:W-:-:S04]  /*07c0*/  ISETP.NE.AND P5, PT, R24, RZ, PT ;  /* 0x000000ff1800720c */ /* 0x000fc80003fa5270 */
        /* <DEDUP_REMOVED lines=9> */
[----:B------:R-:W-:Y:S02]  /*0860*/  ISETP.NE.AND P5, PT, R21, RZ, PT ;  /* 0x000000ff1500720c */ /* 0x000fe40003fa5270 */
[----:B------:R-:W-:Y:S02]  /*0870*/  IADD3 R21, P0, R9, 0x3, RZ ;  /* 0x0000000309157810 */ /* 0x000fe40007f1e0ff */
[----:B------:R-:W-:Y:S02]  /*0880*/  P2R R29, PR, RZ, 0x20 ;  /* 0x00000020ff1d7803 */ /* 0x000fe40000000000 */
[----:B------:R-:W-:Y:S01]  /*0890*/  ISETP.NE.AND P5, PT, R25, RZ, PT ;  /* 0x000000ff1900720c */ /* 0x000fe20003fa5270 */
[----:B------:R-:W-:Y:S01]  /*08a0*/  IMAD.X R16, RZ, RZ, R10, P0 ;  /* 0x000000ffff107224 */ /* 0x000fe200000e060a */
[----:B------:R-:W-:-:S02]  /*08b0*/  LEA R5, P0, R21, R8, 0x7 ;  /* 0x0000000815057211 */ /* 0x000fc400078038ff */
[----:B------:R-:W-:Y:S02]  /*08c0*/  P2R R25, PR, RZ, 0x20 ;  /* 0x00000020ff197803 */ /* 0x000fe40000000000 */
[C-C-:B------:R-:W-:Y:S02]  /*08d0*/  LEA.HI.X R19, R21.reuse, RZ, R16.reuse, 0x7, P0 ;  /* 0x000000ff15137211 */ /* 0x140fe400000f3c10 */
[C---:B------:R-:W-:Y:S01]  /*08e0*/  SHF.L.U64.HI R17, R21.reuse, 0x9, R16 ;  /* 0x0000000915117819 */ /* 0x040fe20000010210 */
[----:B------:R-:W-:Y:S01]  /*08f0*/  IMAD.SHL.U32 R16, R21, 0x200, RZ ;  /* 0x0000020015107824 */ /* 0x000fe200078e00ff */
[----:B------:R-:W-:Y:S02]  /*0900*/  ISETP.NE.AND P5, PT, R26, RZ, PT ;  /* 0x000000ff1a00720c */ /* 0x000fe40003fa5270 */
[----:B------:R-:W-:Y:S01]  /*0910*/  ISETP.GE.U32.AND P6, PT, R5, R6, PT ;  /* 0x000000060500720c */ /* 0x000fe20003fc6070 */
[----:B------:R-:W-:Y:S01]  /*0920*/  IMAD.WIDE.U32 R16, R8, 0x4, R16 ;  /* 0x0000000408107825 */ /* 0x000fe200078e0010 */
[----:B------:R-:W-:-:S02]  /*0930*/  P2R R26, PR, RZ, 0x20 ;  /* 0x00000020ff1a7803 */ /* 0x000fc40000000000 */
[----:B------:R-:W-:Y:S02]  /*0940*/  ISETP.GE.AND.EX P6, PT, R19, R0, PT, P6 ;  /* 0x000000001300720c */ /* 0x000fe40003fc6360 */
[C---:B------:R-:W-:Y:S02]  /*0950*/  IADD3 R34, P0, R16.reuse, 0x1, RZ ;  /* 0x0000000110227810 */ /* 0x040fe40007f1e0ff */
[----:B------:R-:W-:Y:S02]  /*0960*/  ISETP.GE.U32.AND P2, PT, R16, c[0x0][0x170], PT ;  /* 0x00005c0010007a0c */ /* 0x000fe40003f46070 */
[----:B------:R-:W-:Y:S01]  /*0970*/  ISETP.GE.U32.AND P1, PT, R34, c[0x0][0x170], PT ;  /* 0x00005c0022007a0c */ /* 0x000fe20003f26070 */
[----:B------:R-:W-:Y:S01]  /*0980*/  IMAD.X R35, RZ, RZ, R17, P0 ;  /* 0x000000ffff237224 */ /* 0x000fe200000e0611 */
[----:B------:R-:W-:Y:S02]  /*0990*/  IADD3 R32, P0, R16, 0x2, RZ ;  /* 0x0000000210207810 */ /* 0x000fe40007f1e0ff */
[----:B------:R-:W-:-:S02]  /*09a0*/  ISETP.GE.OR.EX P2, PT, R17, c[0x0][0x174], P6, P2 ;  /* 0x00005d0011007a0c */ /* 0x000fc40003746720 */
[----:B------:R-:W-:Y:S01]  /*09b0*/  ISETP.GE.OR.EX P1, PT, R35, c[0x0][0x174], P6, P1 ;  /* 0x00005d0023007a0c */ /* 0x000fe20003726710 */
[----:B------:R-:W-:Y:S01]  /*09c0*/  IMAD.X R33, RZ, RZ, R17, P0 ;  /* 0x000000ffff217224 */ /* 0x000fe200000e0611 */
[----:B------:R-:W-:-:S04]  /*09d0*/  IADD3 R21, P0, R16, 0x3, RZ ;  /* 0x0000000310157810 */ /* 0x000fc80007f1e0ff */
[----:B------:R-:W-:Y:S01]  /*09e0*/  ISETP.GE.U32.AND P5, PT, R21, c[0x0][0x170], PT ;  /* 0x00005c0015007a0c */ /* 0x000fe20003fa6070 */
[----:B------:R-:W-:Y:S01]  /*09f0*/  IMAD.X R31, RZ, RZ, R17, P0 ;  /* 0x000000ffff1f7224 */ /* 0x000fe200000e0611 */
[----:B------:R-:W-:-:S04]  /*0a00*/  ISETP.GE.U32.AND P0, PT, R32, c[0x0][0x170], PT ;  /* 0x00005c0020007a0c */ /* 0x000fc80003f06070 */
[----:B------:R-:W-:Y:S02]  /*0a10*/  ISETP.GE.OR.EX P0, PT, R33, c[0x0][0x174], P6, P0 ;  /* 0x00005d0021007a0c */ /* 0x000fe40003706700 */
[----:B------:R-:W-:Y:S02]  /*0a20*/  ISETP.GE.OR.EX P6, PT, R31, c[0x0][0x174], P6, P5 ;  /* 0x00005d001f007a0c */ /* 0x000fe400037c6750 */
[----:B------:R-:W-:-:S13]  /*0a30*/  ISETP.NE.AND P5, PT, R26, RZ, PT ;  /* 0x000000ff1a00720c */ /* 0x000fda0003fa5270 */
[----:B------:R-:W2:Y:S01]  /*0a40*/  @!P5 LDG.E.CONSTANT R5, [R2.64] ;  /* 0x000000040205d981 */ /* 0x000ea2000c1e9900 */
[----:B------:R-:W-:-:S05]  /*0a50*/  @!P5 IMAD.IADD R26, R13, 0x1, R4 ;  /* 0x000000010d1ad824 */ /* 0x000fca00078e0204 */
[----:B--2---:R0:W-:Y:S01]  /*0a60*/  @!P5 STS [R26.X4+0x30], R5 ;  /* 0x000030051a00d388 */ /* 0x0041e20000004800 */
[----:B------:R-:W-:-:S13]  /*0a70*/  ISETP.NE.AND P5, PT, R25, RZ, PT ;  /* 0x000000ff1900720c */ /* 0x000fda0003fa5270 */
[----:B------:R-:W2:Y:S01]  /*0a80*/  @!P5 LDG.E.CONSTANT R16, [R2.64+0x4] ;  /* 0x000004040210d981 */ /* 0x000ea2000c1e9900 */
[----:B------:R-:W-:-:S05]  /*0a90*/  @!P5 IMAD.IADD R21, R13, 0x1, R4 ;  /* 0x000000010d15d824 */ /* 0x000fca00078e0204 */
[----:B--2---:R-:W-:Y:S01]  /*0aa0*/  @!P5 STS [R21.X4+0x34], R16 ;  /* 0x000034101500d388 */ /* 0x004fe20000004800 */
        /* <DEDUP_REMOVED lines=10> */
[----:B0-----:R-:W-:-:S05]  /*0b50*/  @!P5 IMAD.IADD R26, R13, 0x1, R4 ;  /* 0x000000010d1ad824 */ /* 0x001fca00078e0204 */
[----:B--2---:R-:W-:Y:S01]  /*0b60*/  @!P5 STS [R26.X4+0x830], R19 ;  /* 0x000830131a00d388 */ /* 0x004fe20000004800 */
[----:B------:R-:W-:-:S13]  /*0b70*/  ISETP.NE.AND P5, PT, R28, RZ, PT ;  /* 0x000000ff1c00720c */ /* 0x000fda0003fa5270 */
[----:B------:R-:W2:Y:S01]  /*0b80*/  @!P5 LDG.E.CONSTANT R5, [R2.64+0x804] ;  /* 0x000804040205d981 */ /* 0x000ea2000c1e9900 */
[----:B------:R-:W-:-:S05]  /*0b90*/  @!P5 IMAD.IADD R28, R13, 0x1, R4 ;  /* 0x000000010d1cd824 */ /* 0x000fca00078e0204 */
[----:B--2---:R0:W-:Y:S01]  /*0ba0*/  @!P5 STS [R28.X4+0x834], R5 ;  /* 0x000834051c00d388 */ /* 0x0041e20000004800 */
[----:B------:R-:W-:-:S03]  /*0bb0*/  ISETP.NE.AND P5, PT, R27, RZ, PT ;  /* 0x000000ff1b00720c */ /* 0x000fc60003fa5270 */
[----:B0-----:R-:W2:Y:S10]  /*0bc0*/  @!P4 LDG.E.CONSTANT R5, [R2.64+0x1008] ;  /* 0x001008040205c981 */ /* 0x001eb4000c1e9900 */
[----:B------:R-:W3:Y:S01]  /*0bd0*/  @!P5 LDG.E.CONSTANT R16, [R2.64+0x808] ;  /* 0x000808040210d981 */ /* 0x000ee2000c1e9900 */
[----:B------:R-:W-:-:S05]  /*0be0*/  @!P5 IMAD.IADD R21, R13, 0x1, R4 ;  /* 0x000000010d15d824 */ /* 0x000fca00078e0204 */
[----:B---3--:R0:W-:Y:S01]  /*0bf0*/  @!P5 STS [R21.X4+0x838], R16 ;  /* 0x000838101500d388 */ /* 0x0081e20000004800 */
[----:B------:R-:W-:-:S03]  /*0c00*/  ISETP.NE.AND P5, PT, R24, RZ, PT ;  /* 0x000000ff1800720c */ /* 0x000fc60003fa5270 */
[----:B0-----:R-:W3:Y:S10]  /*0c10*/  @!P3 LDG.E.CONSTANT R16, [R2.64+0x100c] ;  /* 0x00100c040210b981 */ /* 0x001ef4000c1e9900 */
[----:B------:R-:W4:Y:S01]  /*0c20*/  @!P5 LDG.E.CONSTANT R17, [R2.64+0x80c] ;  /* 0x00080c040211d981 */ /* 0x000f22000c1e9900 */
[----:B------:R-:W-:-:S03]  /*0c30*/  @!P5 IMAD.IADD R24, R13, 0x1, R4 ;  /* 0x000000010d18d824 */ /* 0x000fc600078e0204 */
[----:B------:R-:W5:Y:S04]  /*0c40*/  @!P1 LDG.E.CONSTANT R21, [R2.64+0x1804] ;  /* 0x0018040402159981 */ /* 0x000f68000c1e9900 */
[----:B----4-:R0:W-:Y:S01]  /*0c50*/  @!P5 STS [R24.X4+0x83c], R17 ;  /* 0x00083c111800d388 */ /* 0x0101e20000004800 */
[----:B------:R-:W-:-:S03]  /*0c60*/  ISETP.NE.AND P5, PT, R23, RZ, PT ;  /* 0x000000ff1700720c */ /* 0x000fc60003fa5270 */
[----:B0-----:R-:W4:Y:S10]  /*0c70*/  @!P2 LDG.E.CONSTANT R17, [R2.64+0x1800] ;  /* 0x001800040211a981 */ /* 0x001f34000c1e9900 */
[----:B------:R-:W2:Y:S01]  /*0c80*/  @!P5 LDG.E.CONSTANT R18, [R2.64+0x1000] ;  /* 0x001000040212d981 */ /* 0x000ea2000c1e9900 */
[----:B------:R-:W-:-:S05]  /*0c90*/  @!P5 IMAD.IADD R23, R13, 0x1, R4 ;  /* 0x000000010d17d824 */ /* 0x000fca00078e0204 */
[----:B--2---:R0:W-:Y:S01]  /*0ca0*/  @!P5 STS [R23.X4+0x1030], R18 ;  /* 0x001030121700d388 */ /* 0x0041e20000004800 */
[----:B------:R-:W-:-:S03]  /*0cb0*/  ISETP.NE.AND P5, PT, R22, RZ, PT ;  /* 0x000000ff1600720c */ /* 0x000fc60003fa5270 */
[----:B------:R-:W2:Y:S04]  /*0cc0*/  @!P0 LDG.E.CONSTANT R22, [R2.64+0x1808] ;  /* 0x0018080402168981 */ /* 0x000ea8000c1e9900 */
[----:B0-----:R-:W2:Y:S06]  /*0cd0*/  @!P6 LDG.E.CONSTANT R18, [R2.64+0x180c] ;  /* 0x00180c040212e981 */ /* 0x001eac000c1e9900 */
[----:B------:R-:W2:Y:S01]  /*0ce0*/  @!P5 LDG.E.CONSTANT R19, [R2.64+0x1004] ;  /* 0x001004040213d981 */ /* 0x000ea2000c1e9900 */
[----:B------:R-:W-:-:S02]  /*0cf0*/  @!P5 IMAD.IADD R26, R13, 0x1, R4 ;  /* 0x000000010d1ad824 */ /* 0x000fc400078e0204 */
[C-C-:B------:R-:W-:Y:S02]  /*0d00*/  @!P4 IMAD.IADD R28, R13.reuse, 0x1, R4.reuse ;  /* 0x000000010d1cc824 */ /* 0x140fe400078e0204 */
[C-C-:B------:R-:W-:Y:S02]  /*0d10*/  @!P3 IMAD.IADD R23, R13.reuse, 0x1, R4.reuse ;  /* 0x000000010d17b824 */ /* 0x140fe400078e0204 */
[C-C-:B------:R-:W-:Y:S02]  /*0d20*/  @!P2 IMAD.IADD R24, R13.reuse, 0x1, R4.reuse ;  /* 0x000000010d18a824 */ /* 0x140fe400078e0204 */
[C-C-:B------:R-:W-:Y:S01]  /*0d30*/  @!P6 IMAD.IADD R25, R13.reuse, 0x1, R4.reuse ;  /* 0x000000010d19e824 */ /* 0x140fe200078e0204 */
[----:B--2---:R0:W-:Y:S04]  /*0d40*/  @!P5 STS [R26.X4+0x1034], R19 ;  /* 0x001034131a00d388 */ /* 0x0041e80000004800 */
[----:B------:R1:W-:Y:S01]  /*0d50*/  @!P4 STS [R28.X4+0x1038], R5 ;  /* 0x001038051c00c388 */ /* 0x0003e20000004800 */
[----:B0-----:R-:W-:-:S02]  /*0d60*/  @!P1 IMAD.IADD R26, R13, 0x1, R4 ;  /* 0x000000010d1a9824 */ /* 0x001fc400078e0204 */
[----:B------:R-:W-:Y:S01]  /*0d70*/  @!P0 IMAD.IADD R19, R13, 0x1, R4 ;  /* 0x000000010d138824 */ /* 0x000fe200078e0204 */
[----:B---3--:R1:W-:Y:S04]  /*0d80*/  @!P3 STS [R23.X4+0x103c], R16 ;  /* 0x00103c101700b388 */ /* 0x0083e80000004800 */
[----:B----4-:R1:W-:Y:S04]  /*0d90*/  @!P2 STS [R24.X4+0x1830], R17 ;  /* 0x001830111800a388 */ /* 0x0103e80000004800 */
[----:B-----5:R1:W-:Y:S04]  /*0da0*/  @!P1 STS [R26.X4+0x1834], R21 ;  /* 0x001834151a009388 */ /* 0x0203e80000004800 */
[----:B------:R1:W-:Y:S01]  /*0db0*/  @!P0 STS [R19.X4+0x1838], R22 ;  /* 0x0018381613008388 */ /* 0x0003e20000004800 */
[----:B------:R-:W-:-:S03]  /*0dc0*/  IADD3 R14, P0, R14, -0x4, RZ ;  /* 0xfffffffc0e0e7810 */ /* 0x000fc60007f1e0ff */
[----:B------:R1:W-:Y:S01]  /*0dd0*/  @!P6 STS [R25.X4+0x183c], R18 ;  /* 0x00183c121900e388 */ /* 0x0003e20000004800 */
[----:B------:R-:W-:Y:S02]  /*0de0*/  IADD3.X R12, R12, -0x1, RZ, P0, !PT ;  /* 0xffffffff0c0c7810 */ /* 0x000fe400007fe4ff */
[----:B------:R-:W-:-:S04]  /*0df0*/  ISETP.NE.U32.AND P0, PT, R14, RZ, PT ;  /* 0x000000ff0e00720c */ /* 0x000fc80003f05070 */
[----:B------:R-:W-:Y:S02]  /*0e00*/  ISETP.NE.AND.EX P0, PT, R12, RZ, PT, P0 ;  /* 0x000000ff0c00720c */ /* 0x000fe40003f05300 */
[----:B------:R-:W-:-:S05]  /*0e10*/  IADD3 R9, P1, R9, 0x4, RZ ;  /* 0x0000000409097810 */ /* 0x000fca0007f3e0ff */
[----:B------:R-:W-:-:S06]  /*0e20*/  IMAD.X R10, RZ, RZ, R10, P1 ;  /* 0x000000ffff0a7224 */ /* 0x000fcc00008e060a */
[----:B-1----:R-:W-:Y:S05]  /*0e30*/  @P0 BRA `(.L_x_62) ;  /* 0xfffff45000000947 */ /* 0x002fea000383ffff */
.L_x_61:
[----:B------:R-:W-:-:S13]  /*0e40*/  ISETP.NE.AND P0, PT, R20, RZ, PT ;  /* 0x000000ff1400720c */ /* 0x000fda0003f05270 */
[----:B------:R-:W-:Y:S05]  /*0e50*/  @!P0 BRA `(.L_x_60) ;  /* 0x000003a000008947 */ /* 0x000fea0003800000 */
[----:B------:R-:W1:Y:S01]  /*0e60*/  S2R R11, SR_CTAID.X ;  /* 0x00000000000b7919 */ /* 0x000e620000002500 */
[C---:B------:R-:W-:Y:S01]  /*0e70*/  SHF.L.U64.HI R5, R9.reuse, 0x9, R10 ;  /* 0x0000000909057819 */ /* 0x040fe2000001020a */
[----:B------:R-:W-:-:S04]  /*0e80*/  IMAD.SHL.U32 R4, R9, 0x200, RZ ;  /* 0x0000020009047824 */ /* 0x000fc800078e00ff */
[----:B-1----:R-:W-:-:S04]  /*0e90*/  IMAD.WIDE.U32 R2, R11, c[0x0][0x170], R4 ;  /* 0x00005c000b027a25 */ /* 0x002fc800078e0004 */
[----:B------:R-:W-:Y:S02]  /*0ea0*/  IMAD R3, R11, c[0x0][0x174], R3 ;  /* 0x00005d000b037a24 */ /* 0x000fe400078e0203 */
[----:B0-----:R-:W-:-:S04]  /*0eb0*/  IMAD.WIDE.U32 R4, R8, 0x4, R4 ;  /* 0x0000000408047825 */ /* 0x001fc800078e0004 */
[----:B------:R-:W-:Y:S01]  /*0ec0*/  IMAD.WIDE.U32 R12, R8, 0x4, R2 ;  /* 0x00000004080c7825 */ /* 0x000fe200078e0002 */
[----:B------:R-:W-:-:S03]  /*0ed0*/  LEA R3, P0, R9, R8, 0x7 ;  /* 0x0000000809037211 */ /* 0x000fc600078038ff */
[C---:B------:R-:W-:Y:S01]  /*0ee0*/  IMAD R2, R9.reuse, 0x80, R8 ;  /* 0x0000008009027824 */ /* 0x040fe200078e0208 */
[----:B------:R-:W-:Y:S01]  /*0ef0*/  LEA R11, P1, R12, c[0x0][0x160], 0x2 ;  /* 0x000058000c0b7a11 */ /* 0x000fe200078210ff */
[----:B------:R-:W-:Y:S01]  /*0f00*/  IMAD.MOV.U32 R14, RZ, RZ, R5 ;  /* 0x000000ffff0e7224 */ /* 0x000fe200078e0005 */
[----:B------:R-:W-:Y:S01]  /*0f10*/  LEA.HI.X R19, R9, RZ, R10, 0x7, P0 ;  /* 0x000000ff09137211 */ /* 0x000fe200000f3c0a */
[----:B------:R-:W-:Y:S01]  /*0f20*/  IMAD.SHL.U32 R2, R2, 0x4, RZ ;  /* 0x0000000402027824 */ /* 0x000fe200078e00ff */
[----:B------:R-:W-:Y:S01]  /*0f30*/  LEA.HI.X R13, R12, c[0x0][0x164], R13, 0x2, P1 ;  /* 0x000059000c0d7a11 */ /* 0x000fe200008f140d */
[----:B------:R-:W-:Y:S01]  /*0f40*/  IMAD.MOV.U32 R12, RZ, RZ, R4 ;  /* 0x000000ffff0c7224 */ /* 0x000fe200078e0004 */
[----:B------:R-:W-:Y:S02]  /*0f50*/  IADD3 R16, P1, RZ, -R7, RZ ;  /* 0x80000007ff107210 */ /* 0x000fe40007f3e0ff */
[----:B------:R-:W-:Y:S02]  /*0f60*/  IADD3 R10, P0, R11, 0x8, RZ ;  /* 0x000000080b0a7810 */ /* 0x000fe40007f1e0ff */
[----:B------:R-:W-:Y:S01]  /*0f70*/  LEA R2, R2, 0x30, 0x2 ;  /* 0x0000003002027811 */ /* 0x000fe200078e10ff */
[----:B------:R-:W-:-:S02]  /*0f80*/  IMAD.X R17, RZ, RZ, -0x1, P1 ;  /* 0xffffffffff117424 */ /* 0x000fc400008e06ff */
[----:B------:R-:W-:Y:S01]  /*0f90*/  IMAD.X R5, RZ, RZ, R13, P0 ;  /* 0x000000ffff057224 */ /* 0x000fe200000e060d */
[----:B------:R-:W-:-:S02]  /*0fa0*/  IADD3 R2, R2, 0x8, RZ ;  /* 0x0000000802027810 */ /* 0x000fc40007ffe0ff */
.L_x_63:
[C---:B------:R-:W-:Y:S02]  /*0fb0*/  IADD3 R9, P0, R12.reuse, 0x1, RZ ;  /* 0x000000010c097810 */ /* 0x040fe40007f1e0ff */
[----:B------:R-:W-:Y:S02]  /*0fc0*/  IADD3 R4, P5, R12, 0x3, RZ ;  /* 0x000000030c047810 */ /* 0x000fe40007fbe0ff */
[----:B------:R-:W-:Y:S01]  /*0fd0*/  ISETP.GE.U32.AND P4, PT, R9, c[0x0][0x170], PT ;  /* 0x00005c0009007a0c */ /* 0x000fe20003f86070 */
[--C-:B------:R-:W-:Y:S01]  /*0fe0*/  IMAD.X R9, RZ, RZ, R14.reuse, P0 ;  /* 0x000000ffff097224 */ /* 0x100fe200000e060e */
[----:B------:R-:W-:Y:S02]  /*0ff0*/  ISETP.GE.U32.AND P1, PT, R3, R6, PT ;  /* 0x000000060300720c */ /* 0x000fe40003f26070 */
[----:B------:R-:W-:Y:S01]  /*1000*/  ISETP.GE.U32.AND P0, PT, R4, c[0x0][0x170], PT ;  /* 0x00005c0004007a0c */ /* 0x000fe20003f06070 */
[----:B------:R-:W-:Y:S01]  /*1010*/  IMAD.X R4, RZ, RZ, R14, P5 ;  /* 0x000000ffff047224 */ /* 0x000fe200028e060e */
[----:B------:R-:W-:-:S02]  /*1020*/  ISETP.GE.AND.EX P1, PT, R19, R0, PT, P1 ;  /* 0x000000001300720c */ /* 0x000fc40003f26310 */
[----:B------:R-:W-:Y:S02]  /*1030*/  IADD3 R7, P2, R12, 0x2, RZ ;  /* 0x000000020c077810 */ /* 0x000fe40007f5e0ff */
[----:B------:R-:W-:Y:S01]  /*1040*/  ISETP.GE.OR.EX P0, PT, R4, c[0x0][0x174], P1, P0 ;  /* 0x00005d0004007a0c */ /* 0x000fe20000f06700 */
[----:B------:R-:W-:Y:S01]  /*1050*/  IMAD.MOV.U32 R4, RZ, RZ, R10 ;  /* 0x000000ffff047224 */ /* 0x000fe200078e000a */
[----:B------:R-:W-:Y:S01]  /*1060*/  ISETP.GE.U32.AND P3, PT, R7, c[0x0][0x170], PT ;  /* 0x00005c0007007a0c */ /* 0x000fe20003f66070 */
[----:B------:R-:W-:Y:S01]  /*1070*/  IMAD.X R7, RZ, RZ, R14, P2 ;  /* 0x000000ffff077224 */ /* 0x000fe200010e060e */
[----:B------:R-:W-:Y:S02]  /*1080*/  ISETP.GE.U32.AND P2, PT, R12, c[0x0][0x170], PT ;  /* 0x00005c000c007a0c */ /* 0x000fe40003f46070 */
[----:B------:R-:W-:Y:S02]  /*1090*/  ISETP.GE.OR.EX P4, PT, R9, c[0x0][0x174], P1, P4 ;  /* 0x00005d0009007a0c */ /* 0x000fe40000f86740 */
[----:B------:R-:W-:-:S02]  /*10a0*/  ISETP.GE.OR.EX P3, PT, R7, c[0x0][0x174], P1, P3 ;  /* 0x00005d0007007a0c */ /* 0x000fc40000f66730 */
[----:B------:R-:W-:-:S03]  /*10b0*/  ISETP.GE.OR.EX P2, PT, R14, c[0x0][0x174], P1, P2 ;  /* 0x00005d000e007a0c */ /* 0x000fc60000f46720 */
[----:B------:R-:W2:Y:S06]  /*10c0*/  @!P0 LDG.E.CONSTANT R13, [R4.64+0x4] ;  /* 0x00000404040d8981 */ /* 0x000eac000c1e9900 */
[----:B------:R0:W3:Y:S04]  /*10d0*/  @!P4 LDG.E.CONSTANT R9, [R4.64+-0x4] ;  /* 0xfffffc040409c981 */ /* 0x0000e8000c1e9900 */
[----:B------:R-:W4:Y:S04]  /*10e0*/  @!P3 LDG.E.CONSTANT R11, [R4.64] ;  /* 0x00000004040bb981 */ /* 0x000f28000c1e9900 */
        /* <DEDUP_REMOVED lines=8> */
[----:B----4-:R-:W-:Y:S01]  /*1170*/  @!P3 STS [R2], R11 ;  /* 0x0000000b0200b388 */ /* 0x010fe20000000800 */
[----:B------:R-:W-:-:S03]  /*1180*/  IADD3 R10, P3, R4, 0x800, RZ ;  /* 0x00000800040a7810 */ /* 0x000fc60007f7e0ff */
[----:B-----5:R-:W-:Y:S01]  /*1190*/  @!P2 STS [R2+-0x8], R7 ;  /* 0xfffff8070200a388 */ /* 0x020fe20000000800 */
[----:B------:R-:W-:Y:S01]  /*11a0*/  IADD3 R12, P2, R12, 0x200, RZ ;  /* 0x000002000c0c7810 */ /* 0x000fe20007f5e0ff */
[----:B0-----:R-:W-:Y:S02]  /*11b0*/  IMAD.X R5, RZ, RZ, R5, P3 ;  /* 0x000000ffff057224 */ /* 0x001fe400018e0605 */
[----:B---3--:R0:W-:Y:S02]  /*11c0*/  @!P4 STS [R2+-0x4], R9 ;  /* 0xfffffc090200c388 */ /* 0x0081e40000000800 */
[----:B------:R-:W-:Y:S01]  /*11d0*/  IMAD.X R14, RZ, RZ, R14, P2 ;  /* 0x000000ffff0e7224 */ /* 0x000fe200010e060e */
[----:B0-----:R-:W-:Y:S01]  /*11e0*/  IADD3 R2, R2, 0x800, RZ ;  /* 0x0000080002027810 */ /* 0x001fe20007ffe0ff */
[----:B------:R-:W-:Y:S05]  /*11f0*/  @P0 BRA `(.L_x_63) ;  /* 0xfffffdb000000947 */ /* 0x000fea000383ffff */
.L_x_60:
[----:B------:R-:W-:Y:S06]  /*1200*/  BAR.SYNC 0x0 ;  /* 0x0000000000007b1d */ /* 0x000fec0000000000 */
[----:B------:R-:W-:Y:S01]  /*1210*/  ISETP.NE.AND P0, PT, R15, RZ, PT ;  /* 0x000000ff0f00720c */ /* 0x000fe20003f05270 */
[----:B------:R-:W-:-:S12]  /*1220*/  IMAD.MOV.U32 R0, RZ, RZ, -0x800003 ;  /* 0xff7ffffdff007424 */ /* 0x000fd800078e00ff */
[----:B------:R-:W-:Y:S05]  /*1230*/  @!P0 BRA `(.L_x_64) ;  /* 0x000010a000008947 */ /* 0x000fea0003800000 */
[----:B------:R-:W-:Y:S02]  /*1240*/  IMAD.MOV.U32 R0, RZ, RZ, c[0x0][0x170] ;  /* 0x00005c00ff007624 */ /* 0x000fe400078e00ff */
[----:B------:R-:W-:Y:S02]  /*1250*/  IMAD.MOV.U32 R5, RZ, RZ, RZ ;  /* 0x000000ffff057224 */ /* 0x000fe400078e00ff */
[----:B------:R-:W-:Y:S01]  /*1260*/  IMAD.MOV.U32 R6, RZ, RZ, RZ ;  /* 0x000000ffff067224 */ /* 0x000fe200078e00ff */
[----:B------:R-:W-:-:S05]  /*1270*/  IADD3 R0, P0, R0, 0x7f, RZ ;  /* 0x0000007f00007810 */ /* 0x000fca0007f1e0ff */
[----:B------:R-:W-:-:S05]  /*1280*/  IMAD.X R3, RZ, RZ, c[0x0][0x174], P0 ;  /* 0x00005d00ff037624 */ /* 0x000fca00000e06ff */
[--C-:B------:R-:W-:Y:S02]  /*1290*/  SHF.R.S64 R0, R0, 0x7, R3.reuse ;  /* 0x0000000700007819 */ /* 0x100fe40000001003 */
[----:B------:R-:W-:Y:S02]  /*12a0*/  SHF.R.S32.HI R2, RZ, 0x7, R3 ;  /* 0x00000007ff027819 */ /* 0x000fe40000011403 */
[----:B------:R-:W-:-:S04]  /*12b0*/  ISETP.GT.U32.AND P0, PT, R0, 0x1, PT ;  /* 0x000000010000780c */ /* 0x000fc80003f04070 */
[----:B------:R-:W-:-:S04]  /*12c0*/  ISETP.GT.AND.EX P0, PT, R2, RZ, PT, P0 ;  /* 0x000000ff0200720c */ /* 0x000fc80003f04300 */
[----:B------:R-:W-:Y:S02]  /*12d0*/  SEL R4, R0, 0x1, P0 ;  /* 0x0000000100047807 */ /* 0x000fe40000000000 */
[----:B------:R-:W-:Y:S02]  /*12e0*/  SEL R2, R2, RZ, P0 ;  /* 0x000000ff02027207 */ /* 0x000fe40000000000 */
[C---:B------:R-:W-:Y:S02]  /*12f0*/  IADD3 R0, P1, R4.reuse, -0x1, RZ ;  /* 0xffffffff04007810 */ /* 0x040fe40007f3e0ff */
[----:B------:R-:W-:Y:S02]  /*1300*/  LOP3.LUT R3, R4, 0x3, RZ, 0xc0, !PT ;  /* 0x0000000304037812 */ /* 0x000fe400078ec0ff */
[----:B------:R-:W-:Y:S02]  /*1310*/  ISETP.GE.U32.AND P0, PT, R0, 0x3, PT ;  /* 0x000000030000780c */ /* 0x000fe40003f06070 */
[----:B------:R-:W-:-:S04]  /*1320*/  IADD3.X R0, R2, -0x1, RZ, P1, !PT ;  /* 0xffffffff02007810 */ /* 0x000fc80000ffe4ff */
[----:B------:R-:W-:Y:S01]  /*1330*/  ISETP.GE.U32.AND.EX P0, PT, R0, RZ, PT, P0 ;  /* 0x000000ff0000720c */ /* 0x000fe20003f06100 */
[----:B------:R-:W-:-:S12]  /*1340*/  IMAD.MOV.U32 R0, RZ, RZ, -0x800003 ;  /* 0xff7ffffdff007424 */ /* 0x000fd800078e00ff */
[----:B------:R-:W-:Y:S05]  /*1350*/  @!P0 BRA `(.L_x_65) ;  /* 0x00000e3000008947 */ /* 0x000fea0003800000 */
[----:B------:R-:W-:-:S04]  /*1360*/  IADD3 R4, P0, -R3, R4, RZ ;  /* 0x0000000403047210 */ /* 0x000fc80007f1e1ff */
[----:B------:R-:W-:Y:S02]  /*1370*/  IADD3.X R2, R2, -0x1, RZ, P0, !PT ;  /* 0xffffffff02027810 */ /* 0x000fe400007fe4ff */
[----:B------:R-:W-:-:S04]  /*1380*/  ISETP.GT.U32.AND P0, PT, R4, RZ, PT ;  /* 0x000000ff0400720c */ /* 0x000fc80003f04070 */
[----:B------:R-:W-:-:S13]  /*1390*/  ISETP.GT.AND.EX P0, PT, R2, RZ, PT, P0 ;  /* 0x000000ff0200720c */ /* 0x000fda0003f04300 */
[----:B------:R-:W-:Y:S05]  /*13a0*/  @!P0 BRA `(.L_x_66) ;  /* 0x00000bd000008947 */ /* 0x000fea0003800000 */
[----:B------:R-:W-:Y:S02]  /*13b0*/  ISETP.GT.U32.AND P1, PT, R4, 0xc, PT ;  /* 0x0000000c0400780c */ /* 0x000fe40003f24070 */
[----:B------:R-:W-:Y:S02]  /*13c0*/  PLOP3.LUT P0, PT, PT, PT, PT, 0x80, 0x0 ;  /* 0x000000000000781c */ /* 0x000fe40003f0f070 */
[----:B------:R-:W-:-:S13]  /*13d0*/  ISETP.GT.AND.EX P1, PT, R2, RZ, PT, P1 ;  /* 0x000000ff0200720c */ /* 0x000fda0003f24310 */
[----:B------:R-:W-:Y:S05]  /*13e0*/  @!P1 BRA `(.L_x_67) ;  /* 0x0000076000009947 */ /* 0x000fea0003800000 */
[----:B------:R-:W-:-:S02]  /*13f0*/  PLOP3.LUT P0, PT, PT, PT, PT, 0x8, 0x0 ;  /* 0x000000000000781c */ /* 0x000fc40003f0e170 */
.L_x_68:
[C---:B0-----:R-:W-:Y:S01]  /*1400*/  LEA R11, P2, R5.reuse, R8, 0x7 ;  /* 0x00000008050b7211 */ /* 0x041fe200078438ff */
[----:B------:R-:W-:-:S03]  /*1410*/  IMAD R7, R5, 0x80, R8 ;  /* 0x0000008005077824 */ /* 0x000fc600078e0208 */
[----:B------:R-:W-:Y:S02]  /*1420*/  ISETP.GE.U32.AND P1, PT, R11, c[0x0][0x170], PT ;  /* 0x00005c000b007a0c */ /* 0x000fe40003f26070 */
[----:B------:R-:W-:Y:S02]  /*1430*/  LEA.HI.X R12, R5, RZ, R6, 0x7, P2 ;  /* 0x000000ff050c7211 */ /* 0x000fe400010f3c06 */
[----:B------:R-:W-:Y:S02]  /*1440*/  LEA R14, R7, 0x30, 0x2 ;  /* 0x00000030070e7811 */ /* 0x000fe400078e10ff */
[----:B------:R-:W-:Y:S02]  /*1450*/  ISETP.GE.AND.EX P1, PT, R12, c[0x0][0x174], PT, P1 ;  /* 0x00005d000c007a0c */ /* 0x000fe40003f26310 */
[C---:B------:R-:W-:Y:S02]  /*1460*/  IADD3 R10, P4, R11.reuse, 0x80, RZ ;  /* 0x000000800b0a7810 */ /* 0x040fe40007f9e0ff */
[----:B------:R-:W-:-:S02]  /*1470*/  IADD3 R9, P2, R11, 0x100, RZ ;  /* 0x000001000b097810 */ /* 0x000fc40007f5e0ff */
[----:B------:R-:W-:Y:S01]  /*1480*/  ISETP.GE.U32.AND P3, PT, R10, c[0x0][0x170], PT ;  /* 0x00005c000a007a0c */ /* 0x000fe20003f66070 */
[----:B------:R-:W-:Y:S01]  /*1490*/  IMAD.X R10, RZ, RZ, R12, P4 ;  /* 0x000000ffff0a7224 */ /* 0x000fe200020e060c */
[----:B------:R-:W-:Y:S02]  /*14a0*/  ISETP.GE.U32.AND P5, PT, R9, c[0x0][0x170], PT ;  /* 0x00005c0009007a0c */ /* 0x000fe40003fa6070 */
[----:B------:R-:W-:Y:S02]  /*14b0*/  IADD3 R9, P4, R5, 0x4, RZ ;  /* 0x0000000405097810 */ /* 0x000fe40007f9e0ff */
[----:B------:R-:W-:Y:S01]  /*14c0*/  ISETP.GE.AND.EX P3, PT, R10, c[0x0][0x174], PT, P3 ;  /* 0x00005d000a007a0c */ /* 0x000fe20003f66330 */
[----:B------:R-:W0:Y:S02]  /*14d0*/  @!P1 LDS R7, [R14] ;  /* 0x000000000e079984 */ /* 0x000e240000000800 */
[----:B------:R-:W-:Y:S01]  /*14e0*/  IMAD.X R10, RZ, RZ, R6, P4 ;  /* 0x000000ffff0a7224 */ /* 0x000fe200020e0606 */
[----:B0-----:R-:W-:-:S02]  /*14f0*/  @!P1 FMNMX R0, R0, R7, !PT ;  /* 0x0000000700009209 */ /* 0x001fc40007800000 */
[----:B------:R-:W-:Y:S01]  /*1500*/  IADD3 R7, P1, R11, 0x180, RZ ;  /* 0x000001800b077810 */ /* 0x000fe20007f3e0ff */
[----:B------:R-:W-:-:S03]  /*1510*/  IMAD.X R11, RZ, RZ, R12, P2 ;  /* 0x000000ffff0b7224 */ /* 0x000fc600010e060c */
[----:B------:R-:W-:Y:S01]  /*1520*/  ISETP.GE.U32.AND P2, PT, R7, c[0x0][0x170], PT ;  /* 0x00005c0007007a0c */ /* 0x000fe20003f46070 */
[----:B------:R-:W-:Y:S01]  /*1530*/  IMAD.X R7, RZ, RZ, R12, P1 ;  /* 0x000000ffff077224 */ /* 0x000fe200008e060c */
[----:B------:R-:W-:Y:S02]  /*1540*/  LEA R12, P1, R9, R8, 0x7 ;  /* 0x00000008090c7211 */ /* 0x000fe400078238ff */
[----:B------:R-:W-:Y:S02]  /*1550*/  ISETP.GE.AND.EX P5, PT, R11, c[0x0][0x174], PT, P5 ;  /* 0x00005d000b007a0c */ /* 0x000fe40003fa6350 */
[----:B------:R-:W-:Y:S02]  /*1560*/  LEA.HI.X R16, R9, RZ, R10, 0x7, P1 ;  /* 0x000000ff09107211 */ /* 0x000fe400008f3c0a */
[----:B------:R-:W-:Y:S02]  /*1570*/  ISETP.GE.AND.EX P2, PT, R7, c[0x0][0x174], PT, P2 ;  /* 0x00005d0007007a0c */ /* 0x000fe40003f46320 */
[C---:B------:R-:W-:Y:S01]  /*1580*/  ISETP.GE.U32.AND P4, PT, R12.reuse, c[0x0][0x170], PT ;  /* 0x00005c000c007a0c */ /* 0x040fe20003f86070 */
[----:B------:R-:W0:Y:S01]  /*1590*/  @!P3 LDS R7, [R14+0x200] ;  /* 0x000200000e07b984 */ /* 0x000e220000000800 */
[----:B------:R-:W-:-:S02]  /*15a0*/  IADD3 R10, P1, R12, 0x80, RZ ;  /* 0x000000800c0a7810 */ /* 0x000fc40007f3e0ff */
[----:B------:R-:W-:-:S03]  /*15b0*/  ISETP.GE.AND.EX P4, PT, R16, c[0x0][0x174], PT, P4 ;  /* 0x00005d0010007a0c */ /* 0x000fc60003f86340 */
[----:B------:R-:W-:Y:S01]  /*15c0*/  IMAD.X R11, RZ, RZ, R16, P1 ;  /* 0x000000ffff0b7224 */ /* 0x000fe200008e0610 */
[----:B------:R-:W-:Y:S01]  /*15d0*/  ISETP.GE.U32.AND P1, PT, R10, c[0x0][0x170], PT ;  /* 0x00005c000a007a0c */ /* 0x000fe20003f26070 */
[----:B------:R-:W-:Y:S02]  /*15e0*/  IMAD R10, R9, 0x80, R8 ;  /* 0x00000080090a7824 */ /* 0x000fe400078e0208 */
[----:B------:R-:W1:Y:S01]  /*15f0*/  @!P5 LDS R9, [R14+0x400] ;  /* 0x000400000e09d984 */ /* 0x000e620000000800 */
[----:B------:R-:W-:Y:S02]  /*1600*/  ISETP.GE.AND.EX P1, PT, R11, c[0x0][0x174], PT, P1 ;  /* 0x00005d000b007a0c */ /* 0x000fe40003f26310 */
[----:B------:R-:W-:Y:S01]  /*1610*/  LEA R18, R10, 0x30, 0x2 ;  /* 0x000000300a127811 */ /* 0x000fe200078e10ff */
[----:B------:R-:W2:Y:S04]  /*1620*/  @!P2 LDS R11, [R14+0x600] ;  /* 0x000600000e0ba984 */ /* 0x000ea80000000800 */
[----:B------:R-:W3:Y:S06]  /*1630*/  @!P4 LDS R13, [R18] ;  /* 0x00000000120dc984 */ /* 0x000eec0000000800 */
[----:B------:R-:W4:Y:S01]  /*1640*/  @!P1 LDS R17, [R18+0x200] ;  /* 0x0002000012119984 */ /* 0x000f220000000800 */
[----:B0-----:R-:W-:-:S04]  /*1650*/  @!P3 FMNMX R0, R0, R7, !PT ;  /* 0x000000070000b209 */ /* 0x001fc80007800000 */
[----:B-1----:R-:W-:Y:S02]  /*1660*/  @!P5 FMNMX R0, R0, R9, !PT ;  /* 0x000000090000d209 */ /* 0x002fe40007800000 */
[----:B------:R-:W-:Y:S02]  /*1670*/  IADD3 R7, P5, R12, 0x100, RZ ;  /* 0x000001000c077810 */ /* 0x000fe40007fbe0ff */
[----:B--2---:R-:W-:Y:S02]  /*1680*/  @!P2 FMNMX R0, R0, R11, !PT ;  /* 0x0000000b0000a209 */ /* 0x004fe40007800000 */
[----:B------:R-:W-:Y:S01]  /*1690*/  ISETP.GE.U32.AND P3, PT, R7, c[0x0][0x170], PT ;  /* 0x00005c0007007a0c */ /* 0x000fe20003f66070 */
[----:B------:R-:W-:Y:S01]  /*16a0*/  IMAD.X R10, RZ, RZ, R16, P5 ;  /* 0x000000ffff0a7224 */ /* 0x000fe200028e0610 */
[----:B------:R-:W-:Y:S02]  /*16b0*/  IADD3 R7, P2, R12, 0x180, RZ ;  /* 0x000001800c077810 */ /* 0x000fe40007f5e0ff */
[----:B---3--:R-:W-:-:S02]  /*16c0*/  @!P4 FMNMX R0, R0, R13, !PT ;  /* 0x0000000d0000c209 */ /* 0x008fc40007800000 */
[----:B------:R-:W-:Y:S02]  /*16d0*/  IADD3 R9, P4, R5, 0x8, RZ ;  /* 0x0000000805097810 */ /* 0x000fe40007f9e0ff */
[----:B------:R-:W-:Y:S01]  /*16e0*/  ISETP.GE.U32.AND P5, PT, R7, c[0x0][0x170], PT ;  /* 0x00005c0007007a0c */ /* 0x000fe20003fa6070 */
[----:B------:R-:W-:Y:S01]  /*16f0*/  IMAD.X R7, RZ, RZ, R16, P2 ;  /* 0x000000ffff077224 */ /* 0x000fe200010e0610 */
[----:B------:R-:W-:Y:S01]  /*1700*/  ISETP.GE.AND.EX P3, PT, R10, c[0x0][0x174], PT, P3 ;  /* 0x00005d000a007a0c */ /* 0x000fe20003f66330 */
[----:B------:R-:W-:Y:S01]  /*1710*/  IMAD.X R10, RZ, RZ, R6, P4 ;  /* 0x000000ffff0a7224 */ /* 0x000fe200020e0606 */
[----:B------:R-:W-:Y:S02]  /*1720*/  LEA R12, P2, R9, R8, 0x7 ;  /* 0x00000008090c7211 */ /* 0x000fe400078438ff */
[----:B------:R-:W-:Y:S02]  /*1730*/  ISETP.GE.AND.EX P5, PT, R7, c[0x0][0x174], PT, P5 ;  /* 0x00005d0007007a0c */ /* 0x000fe40003fa6350 */
[----:B----4-:R-:W-:-:S02]  /*1740*/  @!P1 FMNMX R0, R0, R17, !PT ;  /* 0x0000001100009209 */ /* 0x010fc40007800000 */
[C---:B------:R-:W-:Y:S02]  /*1750*/  IADD3 R7, P1, R12.reuse, 0x80, RZ ;  /* 0x000000800c077810 */ /* 0x040fe40007f3e0ff */
[C---:B------:R-:W-:Y:S01]  /*1760*/  LEA.HI.X R14, R9.reuse, RZ, R10, 0x7, P2 ;  /* 0x000000ff090e7211 */ /* 0x040fe200010f3c0a */
[----:B------:R-:W-:Y:S01]  /*1770*/  IMAD R9, R9, 0x80, R8 ;  /* 0x0000008009097824 */ /* 0x000fe200078e0208 */
[C---:B------:R-:W-:Y:S02]  /*1780*/  ISETP.GE.U32.AND P4, PT, R12.reuse, c[0x0][0x170], PT ;  /* 0x00005c000c007a0c */ /* 0x040fe40003f86070 */
[----:B------:R-:W-:Y:S01]  /*1790*/  ISETP.GE.U32.AND P2, PT, R7, c[0x0][0x170], PT ;  /* 0x00005c0007007a0c */ /* 0x000fe20003f46070 */
[----:B------:R-:W-:Y:S01]  /*17a0*/  IMAD.X R7, RZ, RZ, R14, P1 ;  /* 0x000000ffff077224 */ /* 0x000fe200008e060e */
[----:B------:R-:W-:Y:S02]  /*17b0*/  IADD3 R11, P1, R12, 0x100, RZ ;  /* 0x000001000c0b7810 */ /* 0x000fe40007f3e0ff */
[----:B------:R-:W-:-:S02]  /*17c0*/  ISETP.GE.AND.EX P4, PT, R14, c[0x0][0x174], PT, P4 ;  /* 0x00005d000e007a0c */ /* 0x000fc40003f86340 */
[----:B------:R-:W-:Y:S01]  /*17d0*/  ISETP.GE.AND.EX P2, PT, R7, c[0x0][0x174], PT, P2 ;  /* 0x00005d0007007a0c */ /* 0x000fe20003f46320 */
[----:B------:R-:W-:Y:S01]  /*17e0*/  IMAD.X R10, RZ, RZ, R14, P1 ;  /* 0x000000ffff0a7224 */ /* 0x000fe200008e060e */
[----:B------:R-:W0:Y:S01]  /*17f0*/  @!P3 LDS R7, [R18+0x400] ;  /* 0x000400001207b984 */ /* 0x000e220000000800 */
[----:B------:R-:W-:Y:S02]  /*1800*/  ISETP.GE.U32.AND P1, PT, R11, c[0x0][0x170], PT ;  /* 0x00005c000b007a0c */ /* 0x000fe40003f26070 */
[----:B------:R-:W-:Y:S02]  /*1810*/  LEA R16, R9, 0x30, 0x2 ;  /* 0x0000003009107811 */ /* 0x000fe400078e10ff */
[----:B------:R-:W1:Y:S01]  /*1820*/  @!P5 LDS R9, [R18+0x600] ;  /* 0x000600001209d984 */ /* 0x000e620000000800 */
[----:B------:R-:W-:-:S03]  /*1830*/  ISETP.GE.AND.EX P1, PT, R10, c[0x0][0x174], PT, P1 ;  /* 0x00005d000a007a0c */ /* 0x000fc60003f26310 */
[----:B------:R-:W2:Y:S04]  /*1840*/  @!P4 LDS R11, [R16] ;  /* 0x00000000100bc984 */ /* 0x000ea80000000800 */
[----:B------:R-:W3:Y:S06]  /*1850*/  @!P2 LDS R13, [R16+0x200] ;  /* 0x00020000100da984 */ /* 0x000eec0000000800 */
[----:B------:R-:W4:Y:S01]  /*1860*/  @!P1 LDS R17, [R16+0x400] ;  /* 0x0004000010119984 */ /* 0x000f220000000800 */
[----:B0-----:R-:W-:-:S02]  /*1870*/  @!P3 FMNMX R0, R0, R7, !PT ;  /* 0x000000070000b209 */ /* 0x001fc40007800000 */
[----:B------:R-:W-:Y:S02]  /*1880*/  IADD3 R19, P3, R5, 0xc, RZ ;  /* 0x0000000c05137810 */ /* 0x000fe40007f7e0ff */
[----:B-1----:R-:W-:Y:S02]  /*1890*/  @!P5 FMNMX R0, R0, R9, !PT ;  /* 0x000000090000d209 */ /* 0x002fe40007800000 */
[----:B------:R-:W-:Y:S01]  /*18a0*/  IADD3 R9, P5, R12, 0x180, RZ ;  /* 0x000001800c097810 */ /* 0x000fe20007fbe0ff */
[----:B------:R-:W-:Y:S01]  /*18b0*/  IMAD.X R10, RZ, RZ, R6, P3 ;  /* 0x000000ffff0a7224 */ /* 0x000fe200018e0606 */
[----:B--2---:R-:W-:Y:S02]  /*18c0*/  @!P4 FMNMX R0, R0, R11, !PT ;  /* 0x0000000b0000c209 */ /* 0x004fe40007800000 */
[----:B------:R-:W-:Y:S01]  /*18d0*/  LEA R20, P4, R19, R8, 0x7 ;  /* 0x0000000813147211 */ /* 0x000fe200078838ff */
[----:B------:R-:W-:Y:S01]  /*18e0*/  IMAD.X R11, RZ, RZ, R14, P5 ;  /* 0x000000ffff0b7224 */ /* 0x000fe200028e060e */
[----:B---3--:R-:W-:-:S02]  /*18f0*/  @!P2 FMNMX R0, R0, R13, !PT ;  /* 0x0000000d0000a209 */ /* 0x008fc40007800000 */
[----:B------:R-:W-:Y:S02]  /*1900*/  IADD3 R7, P2, R20, 0x80, RZ ;  /* 0x0000008014077810 */ /* 0x000fe40007f5e0ff */
[----:B------:R-:W-:Y:S02]  /*1910*/  ISETP.GE.U32.AND P5, PT, R9, c[0x0][0x170], PT ;  /* 0x00005c0009007a0c */ /* 0x000fe40003fa6070 */
[----:B------:R-:W-:Y:S02]  /*1920*/  ISETP.GE.U32.AND P3, PT, R7, c[0x0][0x170], PT ;  /* 0x00005c0007007a0c */ /* 0x000fe40003f66070 */
[----:B------:R-:W-:Y:S02]  /*1930*/  LEA.HI.X R10, R19, RZ, R10, 0x7, P4 ;  /* 0x000000ff130a7211 */ /* 0x000fe400020f3c0a */
[----:B----4-:R-:W-:Y:S02]  /*1940*/  @!P1 FMNMX R0, R0, R17, !PT ;  /* 0x0000001100009209 */ /* 0x010fe40007800000 */
[----:B------:R-:W-:Y:S01]  /*1950*/  ISETP.GE.AND.EX P5, PT, R11, c[0x0][0x174], PT, P5 ;  /* 0x00005d000b007a0c */ /* 0x000fe20003fa6350 */
[----:B------:R-:W-:Y:S01]  /*1960*/  IMAD.X R12, RZ, RZ, R10, P2 ;  /* 0x000000ffff0c7224 */ /* 0x000fe200010e060a */
[----:B------:R-:W-:-:S02]  /*1970*/  ISETP.GE.U32.AND P1, PT, R20, c[0x0][0x170], PT ;  /* 0x00005c0014007a0c */ /* 0x000fc40003f26070 */
[----:B------:R-:W-:Y:S02]  /*1980*/  IADD3 R7, P4, R20, 0x100, RZ ;  /* 0x0000010014077810 */ /* 0x000fe40007f9e0ff */
[----:B------:R-:W-:Y:S02]  /*1990*/  ISETP.GE.AND.EX P1, PT, R10, c[0x0][0x174], PT, P1 ;  /* 0x00005d000a007a0c */ /* 0x000fe40003f26310 */
[----:B------:R-:W-:Y:S01]  /*19a0*/  IADD3 R9, P2, R20, 0x180, RZ ;  /* 0x0000018014097810 */ /* 0x000fe20007f5e0ff */
[----:B------:R-:W-:Y:S01]  /*19b0*/  IMAD.X R11, RZ, RZ, R10, P4 ;  /* 0x000000ffff0b7224 */ /* 0x000fe200020e060a */
[----:B------:R-:W-:Y:S01]  /*19c0*/  ISETP.GE.U32.AND P4, PT, R7, c[0x0][0x170], PT ;  /* 0x00005c0007007a0c */ /* 0x000fe20003f86070 */
[----:B------:R-:W-:Y:S01]  /*19d0*/  IMAD R7, R19, 0x80, R8 ;  /* 0x0000008013077824 */ /* 0x000fe200078e0208 */
[----:B------:R-:W-:Y:S01]  /*19e0*/  ISETP.GE.AND.EX P3, PT, R12, c[0x0][0x174], PT, P3 ;  /* 0x00005d000c007a0c */ /* 0x000fe20003f66330 */
[----:B------:R-:W-:Y:S01]  /*19f0*/  IMAD.X R10, RZ, RZ, R10, P2 ;  /* 0x000000ffff0a7224 */ /* 0x000fe200010e060a */
[----:B------:R-:W-:-:S02]  /*1a00*/  ISETP.GE.U32.AND P2, PT, R9, c[0x0][0x170], PT ;  /* 0x00005c0009007a0c */ /* 0x000fc40003f46070 */
[----:B------:R-:W-:Y:S02]  /*1a10*/  LEA R12, R7, 0x30, 0x2 ;  /* 0x00000030070c7811 */ /* 0x000fe400078e10ff */
[----:B------:R-:W0:Y:S01]  /*1a20*/  @!P5 LDS R7, [R16+0x600] ;  /* 0x000600001007d984 */ /* 0x000e220000000800 */
[----:B------:R-:W-:Y:S02]  /*1a30*/  ISETP.GE.AND.EX P4, PT, R11, c[0x0][0x174], PT, P4 ;  /* 0x00005d000b007a0c */ /* 0x000fe40003f86340 */
[----:B------:R-:W-:Y:S01]  /*1a40*/  ISETP.GE.AND.EX P2, PT, R10, c[0x0][0x174], PT, P2 ;  /* 0x00005d000a007a0c */ /* 0x000fe20003f46320 */
[----:B------:R-:W1:Y:S04]  /*1a50*/  @!P1 LDS R9, [R12] ;  /* 0x000000000c099984 */ /* 0x000e680000000800 */
[----:B------:R-:W2:Y:S06]  /*1a60*/  @!P3 LDS R11, [R12+0x200] ;  /* 0x000200000c0bb984 */ /* 0x000eac0000000800 */
[----:B------:R-:W3:Y:S04]  /*1a70*/  @!P4 LDS R13, [R12+0x400] ;  /* 0x000400000c0dc984 */ /* 0x000ee80000000800 */
[----:B------:R-:W4:Y:S01]  /*1a80*/  @!P2 LDS R17, [R12+0x600] ;  /* 0x000600000c11a984 */ /* 0x000f220000000800 */
[----:B0-----:R-:W-:-:S02]  /*1a90*/  @!P5 FMNMX R0, R0, R7, !PT ;  /* 0x000000070000d209 */ /* 0x001fc40007800000 */
[----:B------:R-:W-:Y:S02]  /*1aa0*/  IADD3 R4, P5, R4, -0x10, RZ ;  /* 0xfffffff004047810 */ /* 0x000fe40007fbe0ff */
[----:B-1----:R-:W-:Y:S02]  /*1ab0*/  @!P1 FMNMX R0, R0, R9, !PT ;  /* 0x0000000900009209 */ /* 0x002fe40007800000 */
[----:B------:R-:W-:Y:S02]  /*1ac0*/  IADD3.X R2, R2, -0x1, RZ, P5, !PT ;  /* 0xffffffff02027810 */ /* 0x000fe40002ffe4ff */
[----:B------:R-:W-:Y:S02]  /*1ad0*/  ISETP.GT.U32.AND P1, PT, R4, 0xc, PT ;  /* 0x0000000c0400780c */ /* 0x000fe40003f24070 */
[----:B--2---:R-:W-:Y:S02]  /*1ae0*/  @!P3 FMNMX R0, R0, R11, !PT ;  /* 0x0000000b0000b209 */ /* 0x004fe40007800000 */
[----:B------:R-:W-:-:S02]  /*1af0*/  ISETP.GT.AND.EX P1, PT, R2, RZ, PT, P1 ;  /* 0x000000ff0200720c */ /* 0x000fc40003f24310 */
[----:B------:R-:W-:Y:S02]  /*1b00*/  IADD3 R5, P3, R5, 0x10, RZ ;  /* 0x0000001005057810 */ /* 0x000fe40007f7e0ff */
[----:B---3--:R-:W-:-:S03]  /*1b10*/  @!P4 FMNMX R0, R0, R13, !PT ;  /* 0x0000000d0000c209 */ /* 0x008fc60007800000 */
[----:B------:R-:W-:Y:S01]  /*1b20*/  IMAD.X R6, RZ, RZ, R6, P3 ;  /* 0x000000ffff067224 */ /* 0x000fe200018e0606 */
[----:B----4-:R-:W-:-:S05]  /*1b30*/  @!P2 FMNMX R0, R0, R17, !PT ;  /* 0x000000110000a209 */ /* 0x010fca0007800000 */
[----:B------:R-:W-:Y:S05]  /*1b40*/  @P1 BRA `(.L_x_68) ;  /* 0xfffff8b000001947 */ /* 0x000fea000383ffff */
.L_x_67:
[----:B------:R-:W-:-:S04]  /*1b50*/  ISETP.GT.U32.AND P1, PT, R4, 0x4, PT ;  /* 0x000000040400780c */ /* 0x000fc80003f24070 */
[----:B------:R-:W-:-:S13]  /*1b60*/  ISETP.GT.AND.EX P1, PT, R2, RZ, PT, P1 ;  /* 0x000000ff0200720c */ /* 0x000fda0003f24310 */
[----:B------:R-:W-:Y:S05]  /*1b70*/  @!P1 BRA `(.L_x_69) ;  /* 0x000003d000009947 */ /* 0x000fea0003800000 */
[C---:B0-----:R-:W-:Y:S01]  /*1b80*/  LEA R11, P0, R5.reuse, R8, 0x7 ;  /* 0x00000008050b7211 */ /* 0x041fe200078038ff */
[C---:B------:R-:W-:Y:S01]  /*1b90*/  IMAD R7, R5.reuse, 0x80, R8 ;  /* 0x0000008005077824 */ /* 0x040fe200078e0208 */
[----:B------:R-:W-:Y:S02]  /*1ba0*/  IADD3 R19, P2, R5, 0x4, RZ ;  /* 0x0000000405137810 */ /* 0x000fe40007f5e0ff */
[----:B------:R-:W-:Y:S02]  /*1bb0*/  ISETP.GE.U32.AND P5, PT, R11, c[0x0][0x170], PT ;  /* 0x00005c000b007a0c */ /* 0x000fe40003fa6070 */
[----:B------:R-:W-:Y:S02]  /*1bc0*/  LEA.HI.X R12, R5, RZ, R6, 0x7, P0 ;  /* 0x000000ff050c7211 */ /* 0x000fe400000f3c06 */
[----:B------:R-:W-:Y:S02]  /*1bd0*/  IADD3 R9, P0, R11, 0x80, RZ ;  /* 0x000000800b097810 */ /* 0x000fe40007f1e0ff */
[----:B------:R-:W-:-:S02]  /*1be0*/  ISETP.GE.AND.EX P5, PT, R12, c[0x0][0x174], PT, P5 ;  /* 0x00005d000c007a0c */ /* 0x000fc40003fa6350 */
[----:B------:R-:W-:Y:S01]  /*1bf0*/  ISETP.GE.U32.AND P1, PT, R9, c[0x0][0x170], PT ;  /* 0x00005c0009007a0c */ /* 0x000fe20003f26070 */
[--C-:B------:R-:W-:Y:S01]  /*1c00*/  IMAD.X R9, RZ, RZ, R12.reuse, P0 ;  /* 0x000000ffff097224 */ /* 0x100fe200000e060c */
[----:B------:R-:W-:Y:S02]  /*1c10*/  LEA R14, R7, 0x30, 0x2 ;  /* 0x00000030070e7811 */ /* 0x000fe400078e10ff */
[----:B------:R-:W-:Y:S02]  /*1c20*/  IADD3 R10, P4, R11, 0x100, RZ ;  /* 0x000001000b0a7810 */ /* 0x000fe40007f9e0ff */
[----:B------:R-:W-:Y:S02]  /*1c30*/  ISETP.GE.AND.EX P1, PT, R9, c[0x0][0x174], PT, P1 ;  /* 0x00005d0009007a0c */ /* 0x000fe40003f26310 */
[----:B------:R-:W-:Y:S02]  /*1c40*/  IADD3 R5, P3, R11, 0x180, RZ ;  /* 0x000001800b057810 */ /* 0x000fe40007f7e0ff */
[----:B------:R-:W-:Y:S01]  /*1c50*/  ISETP.GE.U32.AND P0, PT, R10, c[0x0][0x170], PT ;  /* 0x00005c000a007a0c */ /* 0x000fe20003f06070 */
[----:B------:R-:W0:Y:S01]  /*1c60*/  @!P5 LDS R7, [R14] ;  /* 0x000000000e07d984 */ /* 0x000e220000000800 */
[----:B------:R-:W-:Y:S01]  /*1c70*/  IMAD.X R10, RZ, RZ, R12, P4 ;  /* 0x000000ffff0a7224 */ /* 0x000fe200020e060c */
[----:B------:R-:W-:-:S04]  /*1c80*/  ISETP.GE.U32.AND P4, PT, R5, c[0x0][0x170], PT ;  /* 0x00005c0005007a0c */ /* 0x000fc80003f86070 */
[----:B------:R-:W-:Y:S02]  /*1c90*/  ISETP.GE.AND.EX P0, PT, R10, c[0x0][0x174], PT, P0 ;  /* 0x00005d000a007a0c */ /* 0x000fe40003f06300 */
[----:B------:R-:W1:Y:S01]  /*1ca0*/  @!P1 LDS R9, [R14+0x200] ;  /* 0x000200000e099984 */ /* 0x000e620000000800 */
[----:B0-----:R-:W-:Y:S01]  /*1cb0*/  @!P5 FMNMX R0, R0, R7, !PT ;  /* 0x000000070000d209 */ /* 0x001fe20007800000 */
[----:B------:R-:W-:Y:S01]  /*1cc0*/  IMAD.X R7, RZ, RZ, R12, P3 ;  /* 0x000000ffff077224 */ /* 0x000fe200018e060c */
[----:B------:R-:W-:Y:S01]  /*1cd0*/  LEA R11, P5, R19, R8, 0x7 ;  /* 0x00000008130b7211 */ /* 0x000fe200078a38ff */
[----:B------:R-:W-:-:S03]  /*1ce0*/  IMAD.X R12, RZ, RZ, R6, P2 ;  /* 0x000000ffff0c7224 */ /* 0x000fc600010e0606 */
[----:B------:R-:W-:Y:S02]  /*1cf0*/  IADD3 R5, P3, R11, 0x80, RZ ;  /* 0x000000800b057810 */ /* 0x000fe40007f7e0ff */
[----:B------:R-:W-:Y:S02]  /*1d00*/  LEA.HI.X R10, R19, RZ, R12, 0x7, P5 ;  /* 0x000000ff130a7211 */ /* 0x000fe400028f3c0c */
[----:B------:R-:W-:Y:S02]  /*1d10*/  ISETP.GE.AND.EX P4, PT, R7, c[0x0][0x174], PT, P4 ;  /* 0x00005d0007007a0c */ /* 0x000fe40003f86340 */
[----:B------:R-:W-:Y:S01]  /*1d20*/  ISETP.GE.U32.AND P2, PT, R5, c[0x0][0x170], PT ;  /* 0x00005c0005007a0c */ /* 0x000fe20003f46070 */
[----:B------:R-:W-:Y:S01]  /*1d30*/  IMAD.X R6, RZ, RZ, R10, P3 ;  /* 0x000000ffff067224 */ /* 0x000fe200018e060a */
[----:B-1----:R-:W-:Y:S02]  /*1d40*/  @!P1 FMNMX R0, R0, R9, !PT ;  /* 0x0000000900009209 */ /* 0x002fe40007800000 */
[----:B------:R-:W-:-:S02]  /*1d50*/  ISETP.GE.U32.AND P5, PT, R11, c[0x0][0x170], PT ;  /* 0x00005c000b007a0c */ /* 0x000fc40003fa6070 */
[C---:B------:R-:W-:Y:S02]  /*1d60*/  IADD3 R5, P1, R11.reuse, 0x100, RZ ;  /* 0x000001000b057810 */ /* 0x040fe40007f3e0ff */
[----:B------:R-:W-:Y:S02]  /*1d70*/  ISETP.GE.AND.EX P3, PT, R10, c[0x0][0x174], PT, P5 ;  /* 0x00005d000a007a0c */ /* 0x000fe40003f66350 */
[----:B------:R-:W-:Y:S01]  /*1d80*/  ISETP.GE.AND.EX P2, PT, R6, c[0x0][0x174], PT, P2 ;  /* 0x00005d0006007a0c */ /* 0x000fe20003f46320 */
[----:B------:R-:W-:Y:S01]  /*1d90*/  IMAD.X R7, RZ, RZ, R10, P1 ;  /* 0x000000ffff077224 */ /* 0x000fe200008e060a */
[----:B------:R-:W-:Y:S01]  /*1da0*/  IADD3 R9, P1, R11, 0x180, RZ ;  /* 0x000001800b097810 */ /* 0x000fe20007f3e0ff */
[----:B------:R-:W-:Y:S01]  /*1db0*/  IMAD R6, R19, 0x80, R8 ;  /* 0x0000008013067824 */ /* 0x000fe200078e0208 */
[----:B------:R-:W-:Y:S02]  /*1dc0*/  ISETP.GE.U32.AND P5, PT, R5, c[0x0][0x170], PT ;  /* 0x00005c0005007a0c */ /* 0x000fe40003fa6070 */
[----:B------:R-:W0:Y:S02]  /*1dd0*/  @!P0 LDS R5, [R14+0x400] ;  /* 0x000400000e058984 */ /* 0x000e240000000800 */
[----:B------:R-:W-:Y:S01]  /*1de0*/  LEA R16, R6, 0x30, 0x2 ;  /* 0x0000003006107811 */ /* 0x000fe200078e10ff */
[----:B------:R-:W-:Y:S01]  /*1df0*/  IMAD.X R6, RZ, RZ, R10, P1 ;  /* 0x000000ffff067224 */ /* 0x000fe200008e060a */
[----:B------:R-:W-:-:S02]  /*1e00*/  ISETP.GE.AND.EX P5, PT, R7, c[0x0][0x174], PT, P5 ;  /* 0x00005d0007007a0c */ /* 0x000fc40003fa6350 */
        /* <DEDUP_REMOVED lines=20> */
.L_x_69:
[----:B------:R-:W-:-:S04]  /*1f50*/  ISETP.NE.U32.AND P1, PT, R4, RZ, PT ;  /* 0x000000ff0400720c */ /* 0x000fc80003f25070 */
[----:B------:R-:W-:-:S13]  /*1f60*/  ISETP.NE.OR.EX P0, PT, R2, RZ, P0, P1 ;  /* 0x000000ff0200720c */ /* 0x000fda0000705710 */
[----:B------:R-:W-:Y:S05]  /*1f70*/  @!P0 BRA `(.L_x_65) ;  /* 0x0000021000008947 */ /* 0x000fea0003800000 */
.L_x_66:
[----:B0-----:R-:W-:-:S04]  /*1f80*/  LEA R9, P1, R5, R8, 0x7 ;  /* 0x0000000805097211 */ /* 0x001fc800078238ff */
[----:B------:R-:W-:Y:S02]  /*1f90*/  IADD3 R11, P3, R9, 0x80, RZ ;  /* 0x00000080090b7810 */ /* 0x000fe40007f7e0ff */
[----:B------:R-:W-:Y:S02]  /*1fa0*/  LEA.HI.X R10, R5, RZ, R6, 0x7, P1 ;  /* 0x000000ff050a7211 */ /* 0x000fe400008f3c06 */
[C---:B------:R-:W-:Y:S02]  /*1fb0*/  ISETP.GE.U32.AND P0, PT, R9.reuse, c[0x0][0x170], PT ;  /* 0x00005c0009007a0c */ /* 0x040fe40003f06070 */
[----:B------:R-:W-:Y:S01]  /*1fc0*/  IADD3 R7, P4, R9, 0x100, RZ ;  /* 0x0000010009077810 */ /* 0x000fe20007f9e0ff */
[----:B------:R-:W-:Y:S01]  /*1fd0*/  IMAD.X R12, RZ, RZ, R10, P3 ;  /* 0x000000ffff0c7224 */ /* 0x000fe200018e060a */
[----:B------:R-:W-:Y:S02]  /*1fe0*/  ISETP.GE.AND.EX P0, PT, R10, c[0x0][0x174], PT, P0 ;  /* 0x00005d000a007a0c */ /* 0x000fe40003f06300 */
[----:B------:R-:W-:Y:S01]  /*1ff0*/  ISETP.GE.U32.AND P2, PT, R7, c[0x0][0x170], PT ;  /* 0x00005c0007007a0c */ /* 0x000fe20003f46070 */
[----:B------:R-:W-:Y:S01]  /*2000*/  IMAD R7, R5, 0x80, R8 ;  /* 0x0000008005077824 */ /* 0x000fe200078e0208 */
[----:B------:R-:W-:Y:S01]  /*2010*/  ISETP.GE.U32.AND P1, PT, R11, c[0x0][0x170], PT ;  /* 0x00005c000b007a0c */ /* 0x000fe20003f26070 */
[----:B------:R-:W-:Y:S01]  /*2020*/  IMAD.X R11, RZ, RZ, R10, P4 ;  /* 0x000000ffff0b7224 */ /* 0x000fe200020e060a */
[----:B------:R-:W-:-:S02]  /*2030*/  IADD3 R9, P3, R9, 0x180, RZ ;  /* 0x0000018009097810 */ /* 0x000fc40007f7e0ff */
[----:B------:R-:W-:Y:S02]  /*2040*/  ISETP.GE.AND.EX P1, PT, R12, c[0x0][0x174], PT, P1 ;  /* 0x00005d000c007a0c */ /* 0x000fe40003f26310 */
[----:B------:R-:W-:Y:S01]  /*2050*/  LEA R12, R7, 0x30, 0x2 ;  /* 0x00000030070c7811 */ /* 0x000fe200078e10ff */
[----:B------:R-:W-:Y:S01]  /*2060*/  IMAD.X R7, RZ, RZ, R10, P3 ;  /* 0x000000ffff077224 */ /* 0x000fe200018e060a */
[----:B------:R-:W-:Y:S02]  /*2070*/  ISETP.GE.U32.AND P4, PT, R9, c[0x0][0x170], PT ;  /* 0x00005c0009007a0c */ /* 0x000fe40003f86070 */
[----:B------:R-:W-:Y:S02]  /*2080*/  ISETP.GE.AND.EX P2, PT, R11, c[0x0][0x174], PT, P2 ;  /* 0x00005d000b007a0c */ /* 0x000fe40003f46320 */
[----:B------:R-:W-:Y:S02]  /*2090*/  ISETP.GE.AND.EX P3, PT, R7, c[0x0][0x174], PT, P4 ;  /* 0x00005d0007007a0c */ /* 0x000fe40003f66340 */
[----:B------:R-:W0:Y:S01]  /*20a0*/  @!P0 LDS R7, [R12] ;  /* 0x000000000c078984 */ /* 0x000e220000000800 */
[----:B------:R-:W-:-:S03]  /*20b0*/  IADD3 R4, P4, R4, -0x4, RZ ;  /* 0xfffffffc04047810 */ /* 0x000fc60007f9e0ff */
[----:B------:R-:W1:Y:S01]  /*20c0*/  @!P1 LDS R9, [R12+0x200] ;  /* 0x000200000c099984 */ /* 0x000e620000000800 */
[----:B------:R-:W-:-:S04]  /*20d0*/  IADD3.X R2, R2, -0x1, RZ, P4, !PT ;  /* 0xffffffff02027810 */ /* 0x000fc800027fe4ff */
[----:B------:R-:W2:Y:S04]  /*20e0*/  @!P2 LDS R11, [R12+0x400] ;  /* 0x000400000c0ba984 */ /* 0x000ea80000000800 */
[----:B------:R-:W3:Y:S01]  /*20f0*/  @!P3 LDS R13, [R12+0x600] ;  /* 0x000600000c0db984 */ /* 0x000ee20000000800 */
[----:B0-----:R-:W-:Y:S02]  /*2100*/  @!P0 FMNMX R0, R0, R7, !PT ;  /* 0x0000000700008209 */ /* 0x001fe40007800000 */
[----:B------:R-:W-:Y:S02]  /*2110*/  ISETP.NE.U32.AND P0, PT, R4, RZ, PT ;  /* 0x000000ff0400720c */ /* 0x000fe40003f05070 */
[----:B-1----:R-:W-:Y:S02]  /*2120*/  @!P1 FMNMX R0, R0, R9, !PT ;  /* 0x0000000900009209 */ /* 0x002fe40007800000 */
[----:B------:R-:W-:-:S02]  /*2130*/  ISETP.NE.AND.EX P0, PT, R2, RZ, PT, P0 ;  /* 0x000000ff0200720c */ /* 0x000fc40003f05300 */
[----:B------:R-:W-:Y:S02]  /*2140*/  IADD3 R5, P1, R5, 0x4, RZ ;  /* 0x0000000405057810 */ /* 0x000fe40007f3e0ff */
[----:B--2---:R-:W-:-:S03]  /*2150*/  @!P2 FMNMX R0, R0, R11, !PT ;  /* 0x0000000b0000a209 */ /* 0x004fc60007800000 */
[----:B------:R-:W-:Y:S01]  /*2160*/  IMAD.X R6, RZ, RZ, R6, P1 ;  /* 0x000000ffff067224 */ /* 0x000fe200008e0606 */
[----:B---3--:R-:W-:-:S05]  /*2170*/  @!P3 FMNMX R0, R0, R13, !PT ;  /* 0x0000000d0000b209 */ /* 0x008fca0007800000 */
[----:B------:R-:W-:Y:S05]  /*2180*/  @P0 BRA `(.L_x_66) ;  /* 0xfffffdf000000947 */ /* 0x000fea000383ffff */
.L_x_65:
[----:B------:R-:W-:-:S04]  /*2190*/  ISETP.NE.U32.AND P0, PT, R3, RZ, PT ;  /* 0x000000ff0300720c */ /* 0x000fc80003f05070 */
[----:B------:R-:W-:-:S13]  /*21a0*/  ISETP.NE.AND.EX P0, PT, RZ, RZ, PT, P0 ;  /* 0x000000ffff00720c */ /* 0x000fda0003f05300 */
[----:B------:R-:W-:Y:S05]  /*21b0*/  @!P0 BRA `(.L_x_64) ;  /* 0x0000012000008947 */ /* 0x000fea0003800000 */
[----:B------:R-:W-:Y:S01]  /*21c0*/  IADD3 R4, P1, RZ, -R3, RZ ;  /* 0x80000003ff047210 */ /* 0x000fe20007f3e0ff */
[C---:B0-----:R-:W-:Y:S01]  /*21d0*/  IMAD R2, R5.reuse, 0x80, R8 ;  /* 0x0000008005027824 */ /* 0x041fe200078e0208 */
[----:B------:R-:W-:-:S04]  /*21e0*/  LEA R7, P0, R5, R8, 0x7 ;  /* 0x0000000805077211 */ /* 0x000fc800078038ff */
[----:B------:R-:W-:Y:S01]  /*21f0*/  LEA.HI.X R6, R5, RZ, R6, 0x7, P0 ;  /* 0x000000ff05067211 */ /* 0x000fe200000f3c06 */
[----:B------:R-:W-:Y:S01]  /*2200*/  IMAD.X R5, RZ, RZ, -0x1, P1 ;  /* 0xffffffffff057424 */ /* 0x000fe200008e06ff */
[----:B------:R-:W-:-:S02]  /*2210*/  LEA R2, R2, 0x30, 0x2 ;  /* 0x0000003002027811 */ /* 0x000fc400078e10ff */
.L_x_70:
[C---:B------:R-:W-:Y:S02]  /*2220*/  ISETP.GE.U32.AND P0, PT, R7.reuse, c[0x0][0x170], PT ;  /* 0x00005c0007007a0c */ /* 0x040fe40003f06070 */
[----:B------:R-:W-:Y:S02]  /*2230*/  IADD3 R4, P1, R4, 0x1, RZ ;  /* 0x0000000104047810 */ /* 0x000fe40007f3e0ff */
[----:B------:R-:W-:Y:S02]  /*2240*/  ISETP.GE.AND.EX P0, PT, R6, c[0x0][0x174], PT, P0 ;  /* 0x00005d0006007a0c */ /* 0x000fe40003f06300 */
        /* <DEDUP_REMOVED lines=9> */
.L_x_64:
[----:B------:R-:W1:Y:S01]  /*22e0*/  SHFL.DOWN PT, R3, R0, 0x10, 0x1f ;  /* 0x0a001f0000037f89 */ /* 0x000e6200000e0000 */
[C---:B0-----:R-:W-:Y:S02]  /*22f0*/  LOP3.LUT P3, RZ, R8.reuse, 0x1f, RZ, 0xc0, !PT ;  /* 0x0000001f08ff7812 */ /* 0x041fe4000786c0ff */
[C---:B------:R-:W-:Y:S02]  /*2300*/  ISETP.GT.U32.AND P4, PT, R8.reuse, 0x3, PT ;  /* 0x000000030800780c */ /* 0x040fe40003f84070 */
[----:B------:R-:W-:Y:S02]  /*2310*/  ISETP.NE.AND P5, PT, R8, RZ, PT ;  /* 0x000000ff0800720c */ /* 0x000fe40003fa5270 */
[----:B------:R-:W-:-:S07]  /*2320*/  ISETP.NE.AND P0, PT, R15, RZ, PT ;  /* 0x000000ff0f00720c */ /* 0x000fce0003f05270 */
[----:B------:R-:W-:-:S04]  /*2330*/  @!P3 SHF.R.U32.HI R6, RZ, 0x3, R8 ;  /* 0x00000003ff06b819 */ /* 0x000fc80000011608 */
[----:B------:R-:W-:Y:S02]  /*2340*/  @!P3 LOP3.LUT R6, R6, 0x1ffffffc, RZ, 0xc0, !PT ;  /* 0x1ffffffc0606b812 */ /* 0x000fe400078ec0ff */
[----:B-1----:R-:W-:-:S05]  /*2350*/  FMNMX R3, R3, R0, !PT ;  /* 0x0000000003037209 */ /* 0x002fca0007800000 */
[----:B------:R-:W0:Y:S02]  /*2360*/  SHFL.DOWN PT, R2, R3, 0x8, 0x1f ;  /* 0x09001f0003027f89 */ /* 0x000e2400000e0000 */
[----:B0-----:R-:W-:-:S05]  /*2370*/  FMNMX R2, R3, R2, !PT ;  /* 0x0000000203027209 */ /* 0x001fca0007800000 */
[----:B------:R-:W0:Y:S02]  /*2380*/  SHFL.DOWN PT, R5, R2, 0x4, 0x1f ;  /* 0x08801f0002057f89 */ /* 0x000e2400000e0000 */
[----:B0-----:R-:W-:-:S05]  /*2390*/  FMNMX R5, R2, R5, !PT ;  /* 0x0000000502057209 */ /* 0x001fca0007800000 */
[----:B------:R-:W0:Y:S02]  /*23a0*/  SHFL.DOWN PT, R4, R5, 0x2, 0x1f ;  /* 0x08401f0005047f89 */ /* 0x000e2400000e0000 */
[----:B0-----:R-:W-:-:S05]  /*23b0*/  FMNMX R4, R5, R4, !PT ;  /* 0x0000000405047209 */ /* 0x001fca0007800000 */
[----:B------:R-:W0:Y:S02]  /*23c0*/  SHFL.DOWN PT, R7, R4, 0x1, 0x1f ;  /* 0x08201f0004077f89 */ /* 0x000e2400000e0000 */
[----:B0-----:R-:W-:-:S05]  /*23d0*/  FMNMX R7, R4, R7, !PT ;  /* 0x0000000704077209 */ /* 0x001fca0007800000 */
[----:B------:R-:W-:Y:S04]  /*23e0*/  @!P3 STS [R6+0x8], R7 ;  /* 0x000008070600b388 */ /* 0x000fe80000000800 */
[----:B------:R-:W-:Y:S06]  /*23f0*/  BAR.SYNC 0x0 ;  /* 0x0000000000007b1d */ /* 0x000fec0000000000 */
[----:B------:R-:W0:Y:S04]  /*2400*/  @!P4 LDS R9, [R8.X4+0x8] ;  /* 0x000008000809c984 */ /* 0x000e280000004800 */
[----:B0-----:R-:W0:Y:S02]  /*2410*/  SHFL.DOWN PT, R0, R9, 0x2, 0x1f ;  /* 0x08401f0009007f89 */ /* 0x001e2400000e0000 */
[----:B0-----:R-:W-:Y:S01]  /*2420*/  FMNMX R2, R9, R0, !PT ;  /* 0x0000000009027209 */ /* 0x001fe20007800000 */
[----:B------:R-:W-:-:S04]  /*2430*/  IMAD.MOV.U32 R0, RZ, RZ, RZ ;  /* 0x000000ffff007224 */ /* 0x000fc800078e00ff */
        /* <DEDUP_REMOVED lines=8> */
[----:B------:R-:W-:Y:S01]  /*24c0*/  IMAD.MOV.U32 R0, RZ, RZ, c[0x0][0x170] ;  /* 0x00005c00ff007624 */ /* 0x000fe200078e00ff */
[----:B------:R-:W0:Y:S01]  /*24d0*/  LDS R2, [0x28] ;  /* 0x00002800ff027984 */ /* 0x000e220000000800 */
[----:B------:R-:W-:-:S03]  /*24e0*/  IMAD.MOV.U32 R5, RZ, RZ, RZ ;  /* 0x000000ffff057224 */ /* 0x000fc600078e00ff */
[----:B------:R-:W-:-:S05]  /*24f0*/  IADD3 R0, P0, R0, 0x7f, RZ ;  /* 0x0000007f00007810 */ /* 0x000fca0007f1e0ff */
[----:B------:R-:W-:-:S05]  /*2500*/  IMAD.X R3, RZ, RZ, c[0x0][0x174], P0 ;  /* 0x00005d00ff037624 */ /* 0x000fca00000e06ff */
[--C-:B------:R-:W-:Y:S02]  /*2510*/  SHF.R.S64 R0, R0, 0x7, R3.reuse ;  /* 0x0000000700007819 */ /* 0x100fe40000001003 */
[----:B------:R-:W-:Y:S02]  /*2520*/  SHF.R.S32.HI R3, RZ, 0x7, R3 ;  /* 0x00000007ff037819 */ /* 0x000fe40000011403 */
[----:B------:R-:W-:-:S04]  /*2530*/  ISETP.GT.U32.AND P0, PT, R0, 0x1, PT ;  /* 0x000000010000780c */ /* 0x000fc80003f04070 */
[----:B------:R-:W-:-:S04]  /*2540*/  ISETP.GT.AND.EX P0, PT, R3, RZ, PT, P0 ;  /* 0x000000ff0300720c */ /* 0x000fc80003f04300 */
[----:B------:R-:W-:Y:S02]  /*2550*/  SEL R11, R0, 0x1, P0 ;  /* 0x00000001000b7807 */ /* 0x000fe40000000000 */
[----:B------:R-:W-:Y:S01]  /*2560*/  SEL R12, R3, RZ, P0 ;  /* 0x000000ff030c7207 */ /* 0x000fe20000000000 */
[----:B------:R-:W-:Y:S01]  /*2570*/  IMAD.MOV.U32 R3, RZ, RZ, RZ ;  /* 0x000000ffff037224 */ /* 0x000fe200078e00ff */
[C---:B------:R-:W-:Y:S02]  /*2580*/  IADD3 R0, P1, R11.reuse, -0x1, RZ ;  /* 0xffffffff0b007810 */ /* 0x040fe40007f3e0ff */
[----:B------:R-:W-:Y:S02]  /*2590*/  LOP3.LUT R14, R11, 0x3, RZ, 0xc0, !PT ;  /* 0x000000030b0e7812 */ /* 0x000fe400078ec0ff */
[----:B------:R-:W-:Y:S02]  /*25a0*/  ISETP.GE.U32.AND P0, PT, R0, 0x3, PT ;  /* 0x000000030000780c */ /* 0x000fe40003f06070 */
[----:B------:R-:W-:-:S04]  /*25b0*/  IADD3.X R0, R12, -0x1, RZ, P1, !PT ;  /* 0xffffffff0c007810 */ /* 0x000fc80000ffe4ff */
[----:B------:R-:W-:Y:S01]  /*25c0*/  ISETP.GE.U32.AND.EX P0, PT, R0, RZ, PT, P0 ;  /* 0x000000ff0000720c */ /* 0x000fe20003f06100 */
[----:B------:R-:W-:-:S12]  /*25d0*/  IMAD.MOV.U32 R0, RZ, RZ, RZ ;  /* 0x000000ffff007224 */ /* 0x000fd800078e00ff */
[----:B------:R-:W-:Y:S05]  /*25e0*/  @!P0 BRA `(.L_x_72) ;  /* 0x0000047000008947 */ /* 0x000fea0003800000 */
[----:B0-----:R-:W-:-:S04]  /*25f0*/  IADD3 R11, P0, -R14, R11, RZ ;  /* 0x0000000b0e0b7210 */ /* 0x001fc80007f1e1ff */
[----:B------:R-:W-:-:S02]  /*2600*/  IADD3.X R12, R12, -0x1, RZ, P0, !PT ;  /* 0xffffffff0c0c7810 */ /* 0x000fc400007fe4ff */
.L_x_81:
[----:B------:R-:W-:Y:S01]  /*2610*/  LEA R6, P0, R5, R8, 0x7 ;  /* 0x0000000805067211 */ /* 0x000fe200078038ff */
[----:B------:R-:W-:Y:S01]  /*2620*/  BSSY B0, `(.L_x_73) ;  /* 0x000001a000007945 */ /* 0x000fe20003800000 */
[----:B------:R-:W-:Y:S02]  /*2630*/  IADD3 R11, P2, R11, -0x4, RZ ;  /* 0xfffffffc0b0b7810 */ /* 0x000fe40007f5e0ff */
[----:B------:R-:W-:Y:S02]  /*2640*/  LEA.HI.X R10, R5, RZ, R3, 0x7, P0 ;  /* 0x000000ff050a7211 */ /* 0x000fe400000f3c03 */
[C---:B------:R-:W-:Y:S02]  /*2650*/  ISETP.GE.U32.AND P0, PT, R6.reuse, c[0x0][0x170], PT ;  /* 0x00005c0006007a0c */ /* 0x040fe40003f06070 */
[----:B------:R-:W-:Y:S02]  /*2660*/  IADD3 R7, P1, R6, 0x80, RZ ;  /* 0x0000008006077810 */ /* 0x000fe40007f3e0ff */
[----:B------:R-:W-:-:S02]  /*2670*/  ISETP.GE.AND.EX P0, PT, R10, c[0x0][0x174], PT, P0 ;  /* 0x00005d000a007a0c */ /* 0x000fc40003f06300 */
[----:B------:R-:W-:Y:S01]  /*2680*/  IADD3.X R12, R12, -0x1, RZ, P2, !PT ;  /* 0xffffffff0c0c7810 */ /* 0x000fe200017fe4ff */
[----:B------:R-:W-:Y:S01]  /*2690*/  IMAD.X R9, RZ, RZ, R10, P1 ;  /* 0x000000ffff097224 */ /* 0x000fe200008e060a */
[C---:B------:R-:W-:Y:S02]  /*26a0*/  IADD3 R4, P2, R6.reuse, 0x100, RZ ;  /* 0x0000010006047810 */ /* 0x040fe40007f5e0ff */
[----:B------:R-:W-:-:S03]  /*26b0*/  IADD3 R6, P1, R6, 0x180, RZ ;  /* 0x0000018006067810 */ /* 0x000fc60007f3e0ff */
[--C-:B------:R-:W-:Y:S01]  /*26c0*/  IMAD.X R13, RZ, RZ, R10.reuse, P2 ;  /* 0x000000ffff0d7224 */ /* 0x100fe200010e060a */
[----:B------:R-:W-:Y:S01]  /*26d0*/  ISETP.GE.U32.AND P2, PT, R7, c[0x0][0x170], PT ;  /* 0x00005c0007007a0c */ /* 0x000fe20003f46070 */
[----:B------:R-:W-:Y:S01]  /*26e0*/  IMAD.X R10, RZ, RZ, R10, P1 ;  /* 0x000000ffff0a7224 */ /* 0x000fe200008e060a */
[----:B------:R-:W-:Y:S01]  /*26f0*/  ISETP.GE.U32.AND P1, PT, R4, c[0x0][0x170], PT ;  /* 0x00005c0004007a0c */ /* 0x000fe20003f26070 */
[----:B------:R-:W-:Y:S01]  /*2700*/  IMAD R4, R5, 0x80, R8 ;  /* 0x0000008005047824 */ /* 0x000fe200078e0208 */
[----:B------:R-:W-:-:S04]  /*2710*/  ISETP.GE.AND.EX P2, PT, R9, c[0x0][0x174], PT, P2 ;  /* 0x00005d0009007a0c */ /* 0x000fc80003f46320 */
[----:B------:R-:W-:Y:S01]  /*2720*/  LEA R4, R4, 0x30, 0x2 ;  /* 0x0000003004047811 */ /* 0x000fe200078e10ff */
[----:B------:R-:W-:Y:S05]  /*2730*/  @P0 BRA `(.L_x_74) ;  /* 0x0000008000000947 */ /* 0x000fea0003800000 */
[----:B------:R-:W0:Y:S02]  /*2740*/  LDS R7, [R4] ;  /* 0x0000000004077984 */ /* 0x000e240000000800 */
[----:B0-----:R-:W-:-:S04]  /*2750*/  FADD R7, -R2, R7 ;  /* 0x0000000702077221 */ /* 0x001fc80000000100 */
[----:B------:R-:W-:-:S05]  /*2760*/  FMUL R7, R7, 1.4426950216293334961 ;  /* 0x3fb8aa3b07077820 */ /* 0x000fca0000400000 */
[----:B------:R-:W-:-:S13]  /*2770*/  FSETP.GEU.AND P0, PT, R7, -126, PT ;  /* 0xc2fc00000700780b */ /* 0x000fda0003f0e000 */
[----:B------:R-:W-:-:S04]  /*2780*/  @!P0 FMUL R7, R7, 0.5 ;  /* 0x3f00000007078820 */ /* 0x000fc80000400000 */
[----:B------:R-:W0:Y:S02]  /*2790*/  MUFU.EX2 R9, R7 ;  /* 0x0000000700097308 */ /* 0x000e240000000800 */
[----:B0-----:R-:W-:-:S04]  /*27a0*/  @!P0 FMUL R9, R9, R9 ;  /* 0x0000000909098220 */ /* 0x001fc80000400000 */
[----:B------:R-:W-:-:S02]  /*27b0*/  FADD R0, R0, R9 ;  /* 0x0000000900007221 */ /* 0x000fc40000000000 */
.L_x_74:
[----:B------:R-:W-:Y:S05]  /*27c0*/  BSYNC B0 ;  /* 0x0000000000007941 */ /* 0x000fea0003800000 */
.L_x_73:
[----:B------:R-:W-:Y:S01]  /*27d0*/  BSSY B0, `(.L_x_75) ;  /* 0x000000b000007945 */ /* 0x000fe20003800000 */
[----:B------:R-:W-:Y:S01]  /*27e0*/  ISETP.GE.U32.AND P0, PT, R6, c[0x0][0x170], PT ;  /* 0x00005c0006007a0c */ /* 0x000fe20003f06070 */
[----:B------:R-:W-:-:S07]  /*27f0*/  @P2 BRA `(.L_x_76) ;  /* 0x0000008000002947 */ /* 0x000fce0003800000 */
[----:B------:R-:W0:Y:S02]  /*2800*/  LDS R7, [R4+0x200] ;  /* 0x0002000004077984 */ /* 0x000e240000000800 */
[----:B0-----:R-:W-:-:S04]  /*2810*/  FADD R7, -R2, R7 ;  /* 0x0000000702077221 */ /* 0x001fc80000000100 */
[----:B------:R-:W-:-:S05]  /*2820*/  FMUL R7, R7, 1.4426950216293334961 ;  /* 0x3fb8aa3b07077820 */ /* 0x000fca0000400000 */
[----:B------:R-:W-:-:S13]  /*2830*/  FSETP.GEU.AND P2, PT, R7, -126, PT ;  /* 0xc2fc00000700780b */ /* 0x000fda0003f4e000 */
[----:B------:R-:W-:-:S04]  /*2840*/  @!P2 FMUL R7, R7, 0.5 ;  /* 0x3f0000000707a820 */ /* 0x000fc80000400000 */
[----:B------:R-:W0:Y:S02]  /*2850*/  MUFU.EX2 R9, R7 ;  /* 0x0000000700097308 */ /* 0x000e240000000800 */
[----:B0-----:R-:W-:-:S04]  /*2860*/  @!P2 FMUL R9, R9, R9 ;  /* 0x000000090909a220 */ /* 0x001fc80000400000 */
[----:B------:R-:W-:-:S02]  /*2870*/  FADD R0, R0, R9 ;  /* 0x0000000900007221 */ /* 0x000fc40000000000 */
.L_x_76:
[----:B------:R-:W-:Y:S05]  /*2880*/  BSYNC B0 ;  /* 0x0000000000007941 */ /* 0x000fea0003800000 */
.L_x_75:
[----:B------:R-:W-:Y:S01]  /*2890*/  ISETP.GE.AND.EX P1, PT, R13, c[0x0][0x174], PT, P1 ;  /* 0x00005d000d007a0c */ /* 0x000fe20003f26310 */
[----:B------:R-:W-:Y:S01]  /*28a0*/  BSSY B0, `(.L_x_77) ;  /* 0x000000d000007945 */ /* 0x000fe20003800000 */
[----:B------:R-:W-:Y:S02]  /*28b0*/  ISETP.NE.U32.AND P2, PT, R11, RZ, PT ;  /* 0x000000ff0b00720c */ /* 0x000fe40003f45070 */
[----:B------:R-:W-:Y:S02]  /*28c0*/  ISETP.GE.AND.EX P0, PT, R10, c[0x0][0x174], PT, P0 ;  /* 0x00005d000a007a0c */ /* 0x000fe40003f06300 */
[----:B------:R-:W-:-:S07]  /*28d0*/  ISETP.NE.AND.EX P2, PT, R12, RZ, PT, P2 ;  /* 0x000000ff0c00720c */ /* 0x000fce0003f45320 */
[----:B------:R-:W-:Y:S05]  /*28e0*/  @P1 BRA `(.L_x_78) ;  /* 0x0000008000001947 */ /* 0x000fea0003800000 */
        /* <DEDUP_REMOVED lines=8> */
.L_x_78:
[----:B------:R-:W-:Y:S05]  /*2970*/  BSYNC B0 ;  /* 0x0000000000007941 */ /* 0x000fea0003800000 */
.L_x_77:
[----:B------:R-:W-:Y:S01]  /*2980*/  BSSY B0, `(.L_x_79) ;  /* 0x000000a000007945 */ /* 0x000fe20003800000 */
        /* <DEDUP_REMOVED lines=9> */
.L_x_80:
[----:B------:R-:W-:Y:S05]  /*2a20*/  BSYNC B0 ;  /* 0x0000000000007941 */ /* 0x000fea0003800000 */
.L_x_79:
[----:B------:R-:W-:-:S05]  /*2a30*/  IADD3 R5, P0, R5, 0x4, RZ ;  /* 0x0000000405057810 */ /* 0x000fca0007f1e0ff */
[----:B------:R-:W-:Y:S01]  /*2a40*/  IMAD.X R3, RZ, RZ, R3, P0 ;  /* 0x000000ffff037224 */ /* 0x000fe200000e0603 */
[----:B------:R-:W-:Y:S05]  /*2a50*/  @P2 BRA `(.L_x_81) ;  /* 0xfffffbb000002947 */ /* 0x000fea000383ffff */
.L_x_72:
[----:B0-----:R-:W-:-:S04]  /*2a60*/  ISETP.NE.U32.AND P0, PT, R14, RZ, PT ;  /* 0x000000ff0e00720c */ /* 0x001fc80003f05070 */
[----:B------:R-:W-:-:S13]  /*2a70*/  ISETP.NE.AND.EX P0, PT, RZ, RZ, PT, P0 ;  /* 0x000000ffff00720c */ /* 0x000fda0003f05300 */
[----:B------:R-:W-:Y:S05]  /*2a80*/  @!P0 BRA `(.L_x_71) ;  /* 0x000001b000008947 */ /* 0x000fea0003800000 */
[----:B------:R-:W-:Y:S01]  /*2a90*/  IADD3 R6, P1, RZ, -R14, RZ ;  /* 0x8000000eff067210 */ /* 0x000fe20007f3e0ff */
[C---:B------:R-:W-:Y:S01]  /*2aa0*/  IMAD R4, R5.reuse, 0x80, R8 ;  /* 0x0000008005047824 */ /* 0x040fe200078e0208 */
[----:B------:R-:W-:-:S03]  /*2ab0*/  LEA R10, P0, R5, R8, 0x7 ;  /* 0x00000008050a7211 */ /* 0x000fc600078038ff */
[----:B------:R-:W-:Y:S01]  /*2ac0*/  IMAD.X R9, RZ, RZ, -0x1, P1 ;  /* 0xffffffffff097424 */ /* 0x000fe200008e06ff */
[----:B------:R-:W-:Y:S02]  /*2ad0*/  LEA.HI.X R7, R5, RZ, R3, 0x7, P0 ;  /* 0x000000ff05077211 */ /* 0x000fe400000f3c03 */
[----:B------:R-:W-:-:S02]  /*2ae0*/  LEA R4, R4, 0x30, 0x2 ;  /* 0x0000003004047811 */ /* 0x000fc400078e10ff */
.L_x_84:
        /* <DEDUP_REMOVED lines=17> */
.L_x_83:
[----:B------:R-:W-:Y:S05]  /*2c00*/  BSYNC B0 ;  /* 0x0000000000007941 */ /* 0x000fea0003800000 */
.L_x_82:
[----:B------:R-:W-:Y:S01]  /*2c10*/  IMAD.X R7, RZ, RZ, R7, P2 ;  /* 0x000000ffff077224 */ /* 0x000fe200010e0607 */
[----:B------:R-:W-:Y:S01]  /*2c20*/  IADD3 R4, R4, 0x200, RZ ;  /* 0x0000020004047810 */ /* 0x000fe20007ffe0ff */
[----:B------:R-:W-:Y:S05]  /*2c30*/  @P1 BRA `(.L_x_84) ;  /* 0xfffffeb000001947 */ /* 0x000fea000383ffff */
.L_x_71:
[----:B------:R-:W0:Y:S01]  /*2c40*/  SHFL.DOWN PT, R3, R0, 0x10, 0x1f ;  /* 0x0a001f0000037f89 */ /* 0x000e2200000e0000 */
[----:B------:R-:W-:Y:S02]  /*2c50*/  @!P3 SHF.R.U32.HI R6, RZ, 0x3, R8 ;  /* 0x00000003ff06b819 */ /* 0x000fe40000011608 */
[----:B------:R-:W-:Y:S02]  /*2c60*/  ISETP.NE.AND P0, PT, R15, RZ, PT ;  /* 0x000000ff0f00720c */ /* 0x000fe40003f05270 */
[----:B------:R-:W-:Y:S01]  /*2c70*/  @!P3 LOP3.LUT R6, R6, 0x1ffffffc, RZ, 0xc0, !PT ;  /* 0x1ffffffc0606b812 */ /* 0x000fe200078ec0ff */
[----:B0-----:R-:W-:-:S05]  /*2c80*/  FADD R3, R3, R0 ;  /* 0x0000000003037221 */ /* 0x001fca0000000000 */
[----:B------:R-:W0:Y:S02]  /*2c90*/  SHFL.DOWN PT, R2, R3, 0x8, 0x1f ;  /* 0x09001f0003027f89 */ /* 0x000e2400000e0000 */
        /* <DEDUP_REMOVED lines=10> */
[----:B0-----:R-:W0:Y:S02]  /*2d40*/  SHFL.DOWN PT, R3, R0, 0x2, 0x1f ;  /* 0x08401f0000037f89 */ /* 0x001e2400000e0000 */
        /* <DEDUP_REMOVED lines=9> */
[----:B------:R-:W-:Y:S01]  /*2de0*/  IMAD.MOV.U32 R0, RZ, RZ, c[0x0][0x170] ;  /* 0x00005c00ff007624 */ /* 0x000fe200078e00ff */
[----:B------:R-:W0:Y:S01]  /*2df0*/  LDS.64 R2, [0x28] ;  /* 0x00002800ff027984 */ /* 0x000e220000000a00 */
[----:B------:R-:W-:-:S02]  /*2e00*/  IMAD.MOV.U32 R16, RZ, RZ, RZ ;  /* 0x000000ffff107224 */ /* 0x000fc400078e00ff */
[----:B------:R-:W-:Y:S01]  /*2e10*/  IMAD.MOV.U32 R15, RZ, RZ, RZ ;  /* 0x000000ffff0f7224 */ /* 0x000fe200078e00ff */
[----:B------:R-:W-:Y:S01]  /*2e20*/  IADD3 R0, P0, R0, 0x7f, RZ ;  /* 0x0000007f00007810 */ /* 0x000fe20007f1e0ff */
[----:B------:R-:W1:Y:S04]  /*2e30*/  S2R R17, SR_CTAID.X ;  /* 0x0000000000117919 */ /* 0x000e680000002500 */
        /* <DEDUP_REMOVED lines=11> */
[----:B------:R-:W-:-:S13]  /*2ef0*/  ISETP.GE.U32.AND.EX P0, PT, R4, RZ, PT, P0 ;  /* 0x000000ff0400720c */ /* 0x000fda0003f06100 */
[----:B------:R-:W-:Y:S05]  /*2f00*/  @!P0 BRA `(.L_x_85) ;  /* 0x0000089000008947 */ /* 0x000fea0003800000 */
[----:B01----:R-:W-:Y:S01]  /*2f10*/  IMAD.MOV.U32 R4, RZ, RZ, R8 ;  /* 0x000000ffff047224 */ /* 0x003fe200078e0008 */
[----:B------:R-:W-:Y:S01]  /*2f20*/  IADD3 R14, P0, -R9, R0, RZ ;  /* 0x00000000090e7210 */ /* 0x000fe20007f1e1ff */
[----:B------:R-:W-:-:S03]  /*2f30*/  IMAD.MOV.U32 R5, RZ, RZ, RZ ;  /* 0x000000ffff057224 */ /* 0x000fc600078e00ff */
[----:B------:R-:W-:Y:S01]  /*2f40*/  IADD3.X R13, R13, -0x1, RZ, P0, !PT ;  /* 0xffffffff0d0d7810 */ /* 0x000fe200007fe4ff */
[----:B------:R-:W-:-:S04]  /*2f50*/  IMAD.WIDE.U32 R4, R17, c[0x0][0x170], R4 ;  /* 0x00005c0011047a25 */ /* 0x000fc800078e0004 */
[----:B------:R-:W-:-:S02]  /*2f60*/  IMAD R12, R17, c[0x0][0x174], R5 ;  /* 0x00005d00110c7a24 */ /* 0x000fc400078e0205 */
.L_x_102:
[C---:B------:R-:W-:Y:S01]  /*2f70*/  IMAD.SHL.U32 R11, R16.reuse, 0x80, RZ ;  /* 0x00000080100b7824 */ /* 0x040fe200078e00ff */
[----:B0-----:R-:W-:Y:S01]  /*2f80*/  SHF.L.U64.HI R7, R16, 0x7, R15 ;  /* 0x0000000710077819 */ /* 0x001fe2000001020f */
[----:B------:R-:W-:Y:S01]  /*2f90*/  BSSY B0, `(.L_x_86) ;  /* 0x0000026000007945 */ /* 0x000fe20003800000 */
[----:B------:R-:W-:Y:S01]  /*2fa0*/  IADD3 R14, P0, R14, -0x4, RZ ;  /* 0xfffffffc0e0e7810 */ /* 0x000fe20007f1e0ff */
[C---:B------:R-:W-:Y:S01]  /*2fb0*/  IMAD.IADD R18, R8.reuse, 0x1, R11 ;  /* 0x0000000108127824 */ /* 0x040fe200078e020b */
[----:B------:R-:W-:Y:S02]  /*2fc0*/  IADD3 R20, P2, R8, R11, RZ ;  /* 0x0000000b08147210 */ /* 0x000fe40007f5e0ff */
[----:B------:R-:W-:Y:S02]  /*2fd0*/  IADD3 R0, P3, R11, R4, RZ ;  /* 0x000000040b007210 */ /* 0x000fe40007f7e0ff */
[----:B------:R-:W-:Y:S01]  /*2fe0*/  ISETP.GE.U32.AND P1, PT, R20, c[0x0][0x170], PT ;  /* 0x00005c0014007a0c */ /* 0x000fe20003f26070 */
[----:B------:R-:W-:Y:S01]  /*2ff0*/  IMAD.X R19, RZ, RZ, R7, P2 ;  /* 0x000000ffff137224 */ /* 0x000fe200010e0607 */
[----:B------:R-:W-:Y:S01]  /*3000*/  IADD3.X R13, R13, -0x1, RZ, P0, !PT ;  /* 0xffffffff0d0d7810 */ /* 0x000fe200007fe4ff */
[----:B------:R-:W-:Y:S01]  /*3010*/  IMAD.X R7, R7, 0x1, R12, P3 ;  /* 0x0000000107077824 */ /* 0x000fe200018e060c */
[----:B------:R-:W-:-:S02]  /*3020*/  ISETP.NE.U32.AND P0, PT, R14, RZ, PT ;  /* 0x000000ff0e00720c */ /* 0x000fc40003f05070 */
[----:B------:R-:W-:Y:S02]  /*3030*/  ISETP.GE.AND.EX P1, PT, R19, c[0x0][0x174], PT, P1 ;  /* 0x00005d0013007a0c */ /* 0x000fe40003f26310 */
[C---:B------:R-:W-:Y:S02]  /*3040*/  LEA R6, P2, R0.reuse, c[0x0][0x168], 0x1 ;  /* 0x00005a0000067a11 */ /* 0x040fe400078408ff */
[----:B------:R-:W-:Y:S02]  /*3050*/  ISETP.NE.AND.EX P0, PT, R13, RZ, PT, P0 ;  /* 0x000000ff0d00720c */ /* 0x000fe40003f05300 */
[----:B------:R-:W-:Y:S02]  /*3060*/  LEA.HI.X R7, R0, c[0x0][0x16c], R7, 0x1, P2 ;  /* 0x00005b0000077a11 */ /* 0x000fe400010f0c07 */
[----:B------:R-:W-:-:S05]  /*3070*/  LEA R18, R18, 0x30, 0x2 ;  /* 0x0000003012127811 */ /* 0x000fca00078e10ff */
        /* <DEDUP_REMOVED lines=17> */
[----:B------:R-:W-:-:S02]  /*3190*/  MOV R10, 0x31b0 ;  /* 0x000031b0000a7802 */ /* 0x000fc40000000f00 */
[----:B------:R-:W-:Y:S05]  /*31a0*/  CALL.REL.NOINC `($softmax_n_1793_to_2048__m_1025_to_1536__kernel$__cuda_sm3x_div_rn_noftz_f32_slowpath) ;  /* 0x0000096000007944 */ /* 0x000fea0003c00000 */
[----:B0-----:R-:W-:-:S02]  /*31b0*/  IMAD.MOV.U32 R10, RZ, RZ, R0 ;  /* 0x000000ffff0a7224 */ /* 0x001fc400078e0000 */
.L_x_89:
[----:B------:R-:W-:Y:S05]  /*31c0*/  BSYNC B1 ;  /* 0x0000000000017941 */ /* 0x000fea0003800000 */
.L_x_88:
[----:B------:R-:W-:-:S05]  /*31d0*/  F2FP.PACK_AB R10, RZ, R10 ;  /* 0x0000000aff0a723e */ /* 0x000fca00000000ff */
[----:B------:R0:W-:Y:S02]  /*31e0*/  STG.E.U16 [R6.64], R10 ;  /* 0x0000000a06007986 */ /* 0x0001e4000c101504 */
.L_x_87:
[----:B------:R-:W-:Y:S05]  /*31f0*/  BSYNC B0 ;  /* 0x0000000000007941 */ /* 0x000fea0003800000 */
.L_x_86:
[----:B------:R-:W-:Y:S01]  /*3200*/  IADD3 R0, P2, R20, 0x80, RZ ;  /* 0x0000008014007810 */ /* 0x000fe20007f5e0ff */
[----:B------:R-:W-:Y:S03]  /*3210*/  BSSY B0, `(.L_x_90) ;  /* 0x000001b000007945 */ /* 0x000fe60003800000 */
[----:B------:R-:W-:Y:S01]  /*3220*/  ISETP.GE.U32.AND P1, PT, R0, c[0x0][0x170], PT ;  /* 0x00005c0000007a0c */ /* 0x000fe20003f26070 */
[----:B------:R-:W-:-:S05]  /*3230*/  IMAD.X R0, RZ, RZ, R19, P2 ;  /* 0x000000ffff007224 */ /* 0x000fca00010e0613 */
[----:B------:R-:W-:-:S13]  /*3240*/  ISETP.GE.AND.EX P1, PT, R0, c[0x0][0x174], PT, P1 ;  /* 0x00005d0000007a0c */ /* 0x000fda0003f26310 */
[----:B------:R-:W-:Y:S05]  /*3250*/  @P1 BRA `(.L_x_91) ;  /* 0x0000016000001947 */ /* 0x000fea0003800000 */
[----:B------:R-:W1:Y:S01]  /*3260*/  LDS R11, [R18+0x200] ;  /* 0x00020000120b7984 */ /* 0x000e620000000800 */
[----:B------:R-:W2:Y:S01]  /*3270*/  MUFU.RCP R0, R3 ;  /* 0x0000000300007308 */ /* 0x000ea20000001000 */
[----:B------:R-:W-:Y:S01]  /*3280*/  BSSY B1, `(.L_x_92) ;  /* 0x0000011000017945 */ /* 0x000fe20003800000 */
[----:B--2---:R-:W-:-:S04]  /*3290*/  FFMA R21, R0, -R3, 1 ;  /* 0x3f80000000157423 */ /* 0x004fc80000000803 */
[----:B------:R-:W-:Y:S01]  /*32a0*/  FFMA R0, R0, R21, R0 ;  /* 0x0000001500007223 */ /* 0x000fe20000000000 */
[----:B-1----:R-:W-:-:S04]  /*32b0*/  FADD R11, -R2, R11 ;  /* 0x0000000b020b7221 */ /* 0x002fc80000000100 */
[----:B------:R-:W-:-:S05]  /*32c0*/  FMUL R11, R11, 1.4426950216293334961 ;  /* 0x3fb8aa3b0b0b7820 */ /* 0x000fca0000400000 */
[----:B------:R-:W-:-:S13]  /*32d0*/  FSETP.GEU.AND P1, PT, R11, -126, PT ;  /* 0xc2fc00000b00780b */ /* 0x000fda0003f2e000 */
[----:B------:R-:W-:-:S04]  /*32e0*/  @!P1 FMUL R11, R11, 0.5 ;  /* 0x3f0000000b0b9820 */ /* 0x000fc80000400000 */
[----:B0-----:R-:W0:Y:S02]  /*32f0*/  MUFU.EX2 R10, R11 ;  /* 0x0000000b000a7308 */ /* 0x001e240000000800 */
        /* <DEDUP_REMOVED lines=8> */
[----:B------:R-:W-:Y:S05]  /*3380*/  CALL.REL.NOINC `($softmax_n_1793_to_2048__m_1025_to_1536__kernel$__cuda_sm3x_div_rn_noftz_f32_slowpath) ;  /* 0x0000078000007944 */ /* 0x000fea0003c00000 */
.L_x_93:
[----:B------:R-:W-:Y:S05]  /*3390*/  BSYNC B1 ;  /* 0x0000000000017941 */ /* 0x000fea0003800000 */
.L_x_92:
[----:B0-----:R-:W-:-:S05]  /*33a0*/  F2FP.PACK_AB R0, RZ, R0 ;  /* 0x00000000ff00723e */ /* 0x001fca00000000ff */
[----:B------:R0:W-:Y:S02]  /*33b0*/  STG.E.U16 [R6.64+0x100], R0 ;  /* 0x0001000006007986 */ /* 0x0001e4000c101504 */
.L_x_91:
[----:B------:R-:W-:Y:S05]  /*33c0*/  BSYNC B0 ;  /* 0x0000000000007941 */ /* 0x000fea0003800000 */
.L_x_90:
        /* <DEDUP_REMOVED lines=25> */
.L_x_97:
[----:B------:R-:W-:Y:S05]  /*3560*/  BSYNC B1 ;  /* 0x0000000000017941 */ /* 0x000fea0003800000 */
.L_x_96:
[----:B0-----:R-:W-:-:S05]  /*3570*/  F2FP.PACK_AB R0, RZ, R0 ;  /* 0x00000000ff00723e */ /* 0x001fca00000000ff */
[----:B------:R0:W-:Y:S02]  /*3580*/  STG.E.U16 [R6.64+0x200], R0 ;  /* 0x0002000006007986 */ /* 0x0001e4000c101504 */
.L_x_95:
[----:B------:R-:W-:Y:S05]  /*3590*/  BSYNC B0 ;  /* 0x0000000000007941 */ /* 0x000fea0003800000 */
.L_x_94:
        /* <DEDUP_REMOVED lines=25> */
.L_x_101:
[----:B------:R-:W-:Y:S05]  /*3730*/  BSYNC B1 ;  /* 0x0000000000017941 */ /* 0x000fea0003800000 */
.L_x_100:
[----:B0-----:R-:W-:-:S05]  /*3740*/  F2FP.PACK_AB R0, RZ, R0 ;  /* 0x00000000ff00723e */ /* 0x001fca00000000ff */
[----:B------:R0:W-:Y:S02]  /*3750*/  STG.E.U16 [R6.64+0x300], R0 ;  /* 0x0003000006007986 */ /* 0x0001e4000c101504 */
.L_x_99:
[----:B------:R-:W-:Y:S05]  /*3760*/  BSYNC B0 ;  /* 0x0000000000007941 */ /* 0x000fea0003800000 */
.L_x_98:
[----:B------:R-:W-:-:S05]  /*3770*/  IADD3 R16, P1, R16, 0x4, RZ ;  /* 0x0000000410107810 */ /* 0x000fca0007f3e0ff */
[----:B------:R-:W-:Y:S01]  /*3780*/  IMAD.X R15, RZ, RZ, R15, P1 ;  /* 0x000000ffff0f7224 */ /* 0x000fe200008e060f */
[----:B------:R-:W-:Y:S05]  /*3790*/  @P0 BRA `(.L_x_102) ;  /* 0xfffff7d000000947 */ /* 0x000fea000383ffff */
.L_x_85:
[----:B01----:R-:W-:-:S04]  /*37a0*/  ISETP.NE.U32.AND P0, PT, R9, RZ, PT ;  /* 0x000000ff0900720c */ /* 0x003fc80003f05070 */
[----:B------:R-:W-:-:S13]  /*37b0*/  ISETP.NE.AND.EX P0, PT, RZ, RZ, PT, P0 ;  /* 0x000000ffff00720c */ /* 0x000fda0003f05300 */
[----:B------:R-:W-:Y:S05]  /*37c0*/  @!P0 EXIT ;  /* 0x000000000000894d */ /* 0x000fea0003800000 */
[C---:B------:R-:W-:Y:S01]  /*37d0*/  SHF.L.U64.HI R7, R16.reuse, 0x7, R15 ;  /* 0x0000000710077819 */ /* 0x040fe2000001020f */
[C---:B------:R-:W-:Y:S01]  /*37e0*/  IMAD.SHL.U32 R6, R16.reuse, 0x80, RZ ;  /* 0x0000008010067824 */ /* 0x040fe200078e00ff */
[----:B------:R-:W-:Y:S01]  /*37f0*/  IADD3 R9, P2, RZ, -R9, RZ ;  /* 0x80000009ff097210 */ /* 0x000fe20007f5e0ff */
[----:B------:R-:W-:Y:S02]  /*3800*/  IMAD R16, R16, 0x80, R8 ;  /* 0x0000008010107824 */ /* 0x000fe400078e0208 */
[----:B------:R-:W-:-:S04]  /*3810*/  IMAD.WIDE.U32 R4, R17, c[0x0][0x170], R6 ;  /* 0x00005c0011047a25 */ /* 0x000fc800078e0006 */
[----:B------:R-:W-:Y:S01]  /*3820*/  IMAD R0, R17, c[0x0][0x174], R5 ;  /* 0x00005d0011007a24 */ /* 0x000fe200078e0205 */
[C---:B------:R-:W-:Y:S01]  /*3830*/  IADD3 R5, P0, R8.reuse, R4, RZ ;  /* 0x0000000408057210 */ /* 0x040fe20007f1e0ff */
[----:B------:R-:W-:Y:S01]  /*3840*/  IMAD.X R12, RZ, RZ, -0x1, P2 ;  /* 0xffffffffff0c7424 */ /* 0x000fe200010e06ff */
[----:B------:R-:W-:Y:S02]  /*3850*/  IADD3 R8, P1, R8, R6, RZ ;  /* 0x0000000608087210 */ /* 0x000fe40007f3e0ff */
[----:B------:R-:W-:Y:S01]  /*3860*/  LEA R6, R16, 0x30, 0x2 ;  /* 0x0000003010067811 */ /* 0x000fe200078e10ff */
[----:B------:R-:W-:Y:S01]  /*3870*/  IMAD.X R0, RZ, RZ, R0, P0 ;  /* 0x000000ffff007224 */ /* 0x000fe200000e0600 */
[----:B------:R-:W-:Y:S01]  /*3880*/  LEA R4, P0, R5, c[0x0][0x168], 0x1 ;  /* 0x00005a0005047a11 */ /* 0x000fe200078008ff */
[----:B------:R-:W-:-:S03]  /*3890*/  IMAD.X R7, RZ, RZ, R7, P1 ;  /* 0x000000ffff077224 */ /* 0x000fc600008e0607 */
[----:B------:R-:W-:-:S02]  /*38a0*/  LEA.HI.X R5, R5, c[0x0][0x16c], R0, 0x1, P0 ;  /* 0x00005b0005057a11 */ /* 0x000fc400000f0c00 */
.L_x_107:
        /* <DEDUP_REMOVED lines=27> */
.L_x_106:
[----:B------:R-:W-:Y:S05]  /*3a60*/  BSYNC B1 ;  /* 0x0000000000017941 */ /* 0x000fea0003800000 */
.L_x_105:
[----:B0-----:R-:W-:-:S05]  /*3a70*/  F2FP.PACK_AB R0, RZ, R0 ;  /* 0x00000000ff00723e */ /* 0x001fca00000000ff */
[----:B------:R0:W-:Y:S02]  /*3a80*/  STG.E.U16 [R4.64], R0 ;  /* 0x0000000004007986 */ /* 0x0001e4000c101504 */
.L_x_104:
[----:B------:R-:W-:Y:S05]  /*3a90*/  BSYNC B0 ;  /* 0x0000000000007941 */ /* 0x000fea0003800000 */
.L_x_103:
[----:B0-----:R-:W-:Y:S02]  /*3aa0*/  IADD3 R4, P1, R4, 0x100, RZ ;  /* 0x0000010004047810 */ /* 0x001fe40007f3e0ff */
[----:B------:R-:W-:Y:S02]  /*3ab0*/  IADD3 R8, P2, R8, 0x80, RZ ;  /* 0x0000008008087810 */ /* 0x000fe40007f5e0ff */
[----:B------:R-:W-:Y:S01]  /*3ac0*/  IADD3 R6, R6, 0x200, RZ ;  /* 0x0000020006067810 */ /* 0x000fe20007ffe0ff */
[----:B------:R-:W-:Y:S02]  /*3ad0*/  IMAD.X R5, RZ, RZ, R5, P1 ;  /* 0x000000ffff057224 */ /* 0x000fe400008e0605 */
[----:B------:R-:W-:Y:S01]  /*3ae0*/  IMAD.X R7, RZ, RZ, R7, P2 ;  /* 0x000000ffff077224 */ /* 0x000fe200010e0607 */
[----:B------:R-:W-:Y:S05]  /*3af0*/  @P0 BRA `(.L_x_107) ;  /* 0xfffffdb000000947 */ /* 0x000fea000383ffff */
[----:B------:R-:W-:Y:S05]  /*3b00*/  EXIT ;  /* 0x000000000000794d */ /* 0x000fea0003800000 */
        .weak           $softmax_n_1793_to_2048__m_1025_to_1536__kernel$__cuda_sm3x_div_rn_noftz_f32_slowpath
        .type           $softmax_n_1793_to_2048__m_1025_to_1536__kernel$__cuda_sm3x_div_rn_noftz_f32_slowpath,@function
        .size           $softmax_n_1793_to_2048__m_1025_to_1536__kernel$__cuda_sm3x_div_rn_noftz_f32_slowpath,(.L_x_567 - $softmax_n_1793_to_2048__m_1025_to_1536__kernel$__cuda_sm3x_div_rn_noftz_f32_slowpath)
$softmax_n_1793_to_2048__m_1025_to_1536__kernel$__cuda_sm3x_div_rn_noftz_f32_slowpath:
[--C-:B------:R-:W-:Y:S01]  /*3b10*/  SHF.R.U32.HI R11, RZ, 0x17, R3.reuse ;  /* 0x00000017ff0b7819 */ /* 0x100fe20000011603 */
[----:B------:R-:W-:Y:S01]  /*3b20*/  BSSY B2, `(.L_x_108) ;  /* 0x0000064000027945 */ /* 0x000fe20003800000 */
[----:B------:R-:W-:Y:S01]  /*3b30*/  SHF.R.U32.HI R22, RZ, 0x17, R0 ;  /* 0x00000017ff167819 */ /* 0x000fe20000011600 */
[----:B------:R-:W-:Y:S01]  /*3b40*/  IMAD.MOV.U32 R23, RZ, RZ, R3 ;  /* 0x000000ffff177224 */ /* 0x000fe200078e0003 */
[----:B------:R-:W-:-:S02]  /*3b50*/  LOP3.LUT R11, R11, 0xff, RZ, 0xc0, !PT ;  /* 0x000000ff0b0b7812 */ /* 0x000fc400078ec0ff */
        /* <DEDUP_REMOVED lines=31> */
.L_x_109:
[----:B------:R-:W-:Y:S01]  /*3d50*/  LEA R24, R11, 0xc0800000, 0x17 ;  /* 0xc08000000b187811 */ /* 0x000fe200078eb8ff */
[----:B------:R-:W-:Y:S01]  /*3d60*/  BSSY B3, `(.L_x_114) ;  /* 0x0000036000037945 */ /* 0x000fe20003800000 */
[----:B------:R-:W-:-:S03]  /*3d70*/  IADD3 R22, R22, -0x7f, RZ ;  /* 0xffffff8116167810 */ /* 0x000fc60007ffe0ff */
[----:B------:R-:W-:Y:S02]  /*3d80*/  IMAD.IADD R26, R23, 0x1, -R24 ;  /* 0x00000001171a7824 */ /* 0x000fe400078e0a18 */
[C---:B------:R-:W-:Y:S01]  /*3d90*/  IMAD R0, R22.reuse, -0x800000, R0 ;  /* 0xff80000016007824 */ /* 0x040fe200078e0200 */
[----:B------:R-:W-:Y:S01]  /*3da0*/  IADD3 R22, R22, 0x7f, -R11 ;  /* 0x0000007f16167810 */ /* 0x000fe20007ffe80b */
[----:B------:R-:W0:Y:S01]  /*3db0*/  MUFU.RCP R24, R26 ;  /* 0x0000001a00187308 */ /* 0x000e220000001000 */
[----:B------:R-:W-:-:S03]  /*3dc0*/  FADD.FTZ R23, -R26, -RZ ;  /* 0x800000ff1a177221 */ /* 0x000fc60000010100 */
        /* <DEDUP_REMOVED lines=43> */
.L_x_116:
[----:B------:R-:W-:-:S04]  /*4080*/  LOP3.LUT R0, R0, 0x80000000, RZ, 0xc0, !PT ;  /* 0x8000000000007812 */ /* 0x000fc800078ec0ff */
[----:B------:R-:W-:Y:S01]  /*4090*/  LOP3.LUT R0, R0, 0x7f800000, RZ, 0xfc, !PT ;  /* 0x7f80000000007812 */ /* 0x000fe200078efcff */
[----:B------:R-:W-:Y:S05]  /*40a0*/  BRA `(.L_x_117) ;  /* 0x0000001000007947 */ /* 0x000fea0003800000 */
.L_x_115:
[----:B------:R-:W-:-:S02]  /*40b0*/  IMAD R0, R22, 0x800000, R0 ;  /* 0x0080000016007824 */ /* 0x000fc400078e0200 */
.L_x_117:
[----:B------:R-:W-:Y:S05]  /*40c0*/  BSYNC B3 ;  /* 0x0000000000037941 */ /* 0x000fea0003800000 */
.L_x_114:
[----:B------:R-:W-:Y:S05]  /*40d0*/  BRA `(.L_x_118) ;  /* 0x0000008000007947 */ /* 0x000fea0003800000 */
.L_x_113:
[----:B------:R-:W-:-:S04]  /*40e0*/  LOP3.LUT R0, R23, 0x80000000, R0, 0x48, !PT ;  /* 0x8000000017007812 */ /* 0x000fc800078e4800 */
[----:B------:R-:W-:Y:S01]  /*40f0*/  LOP3.LUT R0, R0, 0x7f800000, RZ, 0xfc, !PT ;  /* 0x7f80000000007812 */ /* 0x000fe200078efcff */
[----:B------:R-:W-:Y:S05]  /*4100*/  BRA `(.L_x_118) ;  /* 0x0000005000007947 */ /* 0x000fea0003800000 */
.L_x_112:
[----:B------:R-:W-:Y:S01]  /*4110*/  LOP3.LUT R0, R23, 0x80000000, R0, 0x48, !PT ;  /* 0x8000000017007812 */ /* 0x000fe200078e4800 */
[----:B------:R-:W-:Y:S05]  /*4120*/  BRA `(.L_x_118) ;  /* 0x0000003000007947 */ /* 0x000fea0003800000 */
.L_x_111:
[----:B------:R-:W0:Y:S01]  /*4130*/  MUFU.RSQ R0, -QNAN ;  /* 0xffc0000000007908 */ /* 0x000e220000001400 */
[----:B------:R-:W-:Y:S05]  /*4140*/  BRA `(.L_x_118) ;  /* 0x0000001000007947 */ /* 0x000fea0003800000 */
.L_x_110:
[----:B------:R-:W-:-:S02]  /*4150*/  FADD.FTZ R0, R0, R3 ;  /* 0x0000000300007221 */ /* 0x000fc40000010000 */
.L_x_118:
[----:B------:R-:W-:Y:S05]  /*4160*/  BSYNC B2 ;  /* 0x0000000000027941 */ /* 0x000fea0003800000 */
.L_x_108:
[----:B------:R-:W-:-:S04]  /*4170*/  IMAD.MOV.U32 R11, RZ, RZ, 0x0 ;  /* 0x00000000ff0b7424 */ /* 0x000fc800078e00ff */
[----:B------:R-:W-:Y:S05]  /*4180*/  RET.REL.NODEC R10 `(softmax_n_1793_to_2048__m_1025_to_1536__kernel) ;  /* 0xffffbe700a007950 */ /* 0x000fea0003c3ffff */
.L_x_119:
        /* <DEDUP_REMOVED lines=15> */
.L_x_567:


//--------------------- .text.softmax_n_1281_to_1792__m_1025_to_1792__kernel --------------------------
	.section	.text.softmax_n_1281_to_1792__m_1025_to_1792__kernel,"ax",@progbits
	.sectionflags	@"SHF_BARRIERS=1"
	.sectioninfo	@"SHI_REGISTERS=38"
	.align	128
        .global         softmax_n_1281_to_1792__m_1025_to_1792__kernel
        .type           softmax_n_1281_to_1792__m_1025_to_1792__kernel,@function
        .size           softmax_n_1281_to_1792__m_1025_to_1792__kernel,(.L_x_568 - softmax_n_1281_to_1792__m_1025_to_1792__kernel)
        .other          softmax_n_1281_to_1792__m_1025_to_1792__kernel,@"STO_CUDA_ENTRY STV_DEFAULT"
softmax_n_1281_to_1792__m_1025_to_1792__kernel:
.text.softmax_n_1281_to_1792__m_1025_to_1792__kernel:
        /* <DEDUP_REMOVED lines=41> */
.L_x_122:
        /* <DEDUP_REMOVED lines=187> */
.L_x_121:
        /* <DEDUP_REMOVED lines=23> */
.L_x_123:
        /* <DEDUP_REMOVED lines=37> */
.L_x_120:
        /* <DEDUP_REMOVED lines=32> */
.L_x_128:
        /* <DEDUP_REMOVED lines=117> */
.L_x_127:
        /* <DEDUP_REMOVED lines=64> */
.L_x_129:
[----:B------:R-:W-:-:S04]  /*1f50*/  ISETP.NE.U32.AND P1, PT, R4, RZ, PT ;  /* 0x000000ff0400720c */ /* 0x000fc80003f25070 */
[----:B------:R-:W-:-:S13]  /*1f60*/  ISETP.NE.OR.EX P0, PT, R2, RZ, P0, P1 ;  /* 0x000000ff0200720c */ /* 0x000fda0000705710 */
[----:B------:R-:W-:Y:S05]  /*1f70*/  @!P0 BRA `(.L_x_125) ;  /* 0x0000021000008947 */ /* 0x000fea0003800000 */
.L_x_126:
        /* <DEDUP_REMOVED lines=33> */
.L_x_125:
        /* <DEDUP_REMOVED lines=9> */
.L_x_130:
        /* <DEDUP_REMOVED lines=12> */
.L_x_124:
        /* <DEDUP_REMOVED lines=51> */
.L_x_141:
        /* <DEDUP_REMOVED lines=27> */
.L_x_134:
[----:B------:R-:W-:Y:S05]  /*27c0*/  BSYNC B0 ;  /* 0x0000000000007941 */ /* 0x000fea0003800000 */
.L_x_133:
        /* <DEDUP_REMOVED lines=11> */
.L_x_136:
[----:B------:R-:W-:Y:S05]  /*2880*/  BSYNC B0 ;  /* 0x0000000000007941 */ /* 0x000fea0003800000 */
.L_x_135:
        /* <DEDUP_REMOVED lines=14> */
.L_x_138:
[----:B------:R-:W-:Y:S05]  /*2970*/  BSYNC B0 ;  /* 0x0000000000007941 */ /* 0x000fea0003800000 */
.L_x_137:
        /* <DEDUP_REMOVED lines=10> */
.L_x_140:
[----:B------:R-:W-:Y:S05]  /*2a20*/  BSYNC B0 ;  /* 0x0000000000007941 */ /* 0x000fea0003800000 */
.L_x_139:
[----:B------:R-:W-:-:S05]  /*2a30*/  IADD3 R5, P0, R5, 0x4, RZ ;  /* 0x0000000405057810 */ /* 0x000fca0007f1e0ff */
[----:B------:R-:W-:Y:S01]  /*2a40*/  IMAD.X R3, RZ, RZ, R3, P0 ;  /* 0x000000ffff037224 */ /* 0x000fe200000e0603 */
[----:B------:R-:W-:Y:S05]  /*2a50*/  @P2 BRA `(.L_x_141) ;  /* 0xfffffbb000002947 */ /* 0x000fea000383ffff */
.L_x_132:
        /* <DEDUP_REMOVED lines=9> */
.L_x_144:
        /* <DEDUP_REMOVED lines=17> */
.L_x_143:
[----:B------:R-:W-:Y:S05]  /*2c00*/  BSYNC B0 ;  /* 0x0000000000007941 */ /* 0x000fea0003800000 */
.L_x_142:
[----:B------:R-:W-:Y:S01]  /*2c10*/  IMAD.X R7, RZ, RZ, R7, P2 ;  /* 0x000000ffff077224 */ /* 0x000fe200010e0607 */
[----:B------:R-:W-:Y:S01]  /*2c20*/  IADD3 R4, R4, 0x200, RZ ;  /* 0x0000020004047810 */ /* 0x000fe20007ffe0ff */
[----:B------:R-:W-:Y:S05]  /*2c30*/  @P1 BRA `(.L_x_144) ;  /* 0xfffffeb000001947 */ /* 0x000fea000383ffff */
.L_x_131:
        /* <DEDUP_REMOVED lines=51> */
.L_x_162:
        /* <DEDUP_REMOVED lines=35> */
[----:B------:R-:W-:Y:S05]  /*31a0*/  CALL.REL.NOINC `($softmax_n_1281_to_1792__m_1025_to_1792__kernel$__cuda_sm3x_div_rn_noftz_f32_slowpath) ;  /* 0x0000096000007944 */ /* 0x000fea0003c00000 */
[----:B0-----:R-:W-:-:S02]  /*31b0*/  IMAD.MOV.U32 R10, RZ, RZ, R0 ;  /* 0x000000ffff0a7224 */ /* 0x001fc400078e0000 */
.L_x_149:
[----:B------:R-:W-:Y:S05]  /*31c0*/  BSYNC B1 ;  /* 0x0000000000017941 */ /* 0x000fea0003800000 */
.L_x_148:
[----:B------:R-:W-:-:S05]  /*31d0*/  F2FP.PACK_AB R10, RZ, R10 ;  /* 0x0000000aff0a723e */ /* 0x000fca00000000ff */
[----:B------:R0:W-:Y:S02]  /*31e0*/  STG.E.U16 [R6.64], R10 ;  /* 0x0000000a06007986 */ /* 0x0001e4000c101504 */
.L_x_147:
[----:B------:R-:W-:Y:S05]  /*31f0*/  BSYNC B0 ;  /* 0x0000000000007941 */ /* 0x000fea0003800000 */
.L_x_146:
        /* <DEDUP_REMOVED lines=24> */
[----:B------:R-:W-:Y:S05]  /*3380*/  CALL.REL.NOINC `($softmax_n_1281_to_1792__m_1025_to_1792__kernel$__cuda_sm3x_div_rn_noftz_f32_slowpath) ;  /* 0x0000078000007944 */ /* 0x000fea0003c00000 */
.L_x_153:
[----:B------:R-:W-:Y:S05]  /*3390*/  BSYNC B1 ;  /* 0x0000000000017941 */ /* 0x000fea0003800000 */
.L_x_152:
[----:B0-----:R-:W-:-:S05]  /*33a0*/  F2FP.PACK_AB R0, RZ, R0 ;  /* 0x00000000ff00723e */ /* 0x001fca00000000ff */
[----:B------:R0:W-:Y:S02]  /*33b0*/  STG.E.U16 [R6.64+0x100], R0 ;  /* 0x0001000006007986 */ /* 0x0001e4000c101504 */
.L_x_151:
[----:B------:R-:W-:Y:S05]  /*33c0*/  BSYNC B0 ;  /* 0x0000000000007941 */ /* 0x000fea0003800000 */
.L_x_150:
        /* <DEDUP_REMOVED lines=25> */
.L_x_157:
[----:B------:R-:W-:Y:S05]  /*3560*/  BSYNC B1 ;  /* 0x0000000000017941 */ /* 0x000fea0003800000 */
.L_x_156:
[----:B0-----:R-:W-:-:S05]  /*3570*/  F2FP.PACK_AB R0, RZ, R0 ;  /* 0x00000000ff00723e */ /* 0x001fca00000000ff */
[----:B------:R0:W-:Y:S02]  /*3580*/  STG.E.U16 [R6.64+0x200], R0 ;  /* 0x0002000006007986 */ /* 0x0001e4000c101504 */
.L_x_155:
[----:B------:R-:W-:Y:S05]  /*3590*/  BSYNC B0 ;  /* 0x0000000000007941 */ /* 0x000fea0003800000 */
.L_x_154:
        /* <DEDUP_REMOVED lines=25> */
.L_x_161:
[----:B------:R-:W-:Y:S05]  /*3730*/  BSYNC B1 ;  /* 0x0000000000017941 */ /* 0x000fea0003800000 */
.L_x_160:
[----:B0-----:R-:W-:-:S05]  /*3740*/  F2FP.PACK_AB R0, RZ, R0 ;  /* 0x00000000ff00723e */ /* 0x001fca00000000ff */
[----:B------:R0:W-:Y:S02]  /*3750*/  STG.E.U16 [R6.64+0x300], R0 ;  /* 0x0003000006007986 */ /* 0x0001e4000c101504 */
.L_x_159:
[----:B------:R-:W-:Y:S05]  /*3760*/  BSYNC B0 ;  /* 0x0000000000007941 */ /* 0x000fea0003800000 */
.L_x_158:
[----:B------:R-:W-:-:S05]  /*3770*/  IADD3 R16, P1, R16, 0x4, RZ ;  /* 0x0000000410107810 */ /* 0x000fca0007f3e0ff */
[----:B------:R-:W-:Y:S01]  /*3780*/  IMAD.X R15, RZ, RZ, R15, P1 ;  /* 0x000000ffff0f7224 */ /* 0x000fe200008e060f */
[----:B------:R-:W-:Y:S05]  /*3790*/  @P0 BRA `(.L_x_162) ;  /* 0xfffff7d000000947 */ /* 0x000fea000383ffff */
.L_x_145:
        /* <DEDUP_REMOVED lines=17> */
.L_x_167:
        /* <DEDUP_REMOVED lines=27> */
.L_x_166:
[----:B------:R-:W-:Y:S05]  /*3a60*/  BSYNC B1 ;  /* 0x0000000000017941 */ /* 0x000fea0003800000 */
.L_x_165:
[----:B0-----:R-:W-:-:S05]  /*3a70*/  F2FP.PACK_AB R0, RZ, R0 ;  /* 0x00000000ff00723e */ /* 0x001fca00000000ff */
[----:B------:R0:W-:Y:S02]  /*3a80*/  STG.E.U16 [R4.64], R0 ;  /* 0x0000000004007986 */ /* 0x0001e4000c101504 */
.L_x_164:
[----:B------:R-:W-:Y:S05]  /*3a90*/  BSYNC B0 ;  /* 0x0000000000007941 */ /* 0x000fea0003800000 */
.L_x_163:
[----:B0-----:R-:W-:Y:S02]  /*3aa0*/  IADD3 R4, P1, R4, 0x100, RZ ;  /* 0x0000010004047810 */ /* 0x001fe40007f3e0ff */
[----:B------:R-:W-:Y:S02]  /*3ab0*/  IADD3 R8, P2, R8, 0x80, RZ ;  /* 0x0000008008087810 */ /* 0x000fe40007f5e0ff */
[----:B------:R-:W-:Y:S01]  /*3ac0*/  IADD3 R6, R6, 0x200, RZ ;  /* 0x0000020006067810 */ /* 0x000fe20007ffe0ff */
[----:B------:R-:W-:Y:S02]  /*3ad0*/  IMAD.X R5, RZ, RZ, R5, P1 ;  /* 0x000000ffff057224 */ /* 0x000fe400008e0605 */
[----:B------:R-:W-:Y:S01]  /*3ae0*/  IMAD.X R7, RZ, RZ, R7, P2 ;  /* 0x000000ffff077224 */ /* 0x000fe200010e0607 */
[----:B------:R-:W-:Y:S05]  /*3af0*/  @P0 BRA `(.L_x_167) ;  /* 0xfffffdb000000947 */ /* 0x000fea000383ffff */
[----:B------:R-:W-:Y:S05]  /*3b00*/  EXIT ;  /* 0x000000000000794d */ /* 0x000fea0003800000 */
        .weak           $softmax_n_1281_to_1792__m_1025_to_1792__kernel$__cuda_sm3x_div_rn_noftz_f32_slowpath
        .type           $softmax_n_1281_to_1792__m_1025_to_1792__kernel$__cuda_sm3x_div_rn_noftz_f32_slowpath,@function
        .size           $softmax_n_1281_to_1792__m_1025_to_1792__kernel$__cuda_sm3x_div_rn_noftz_f32_slowpath,(.L_x_568 - $softmax_n_1281_to_1792__m_1025_to_1792__kernel$__cuda_sm3x_div_rn_noftz_f32_slowpath)
$softmax_n_1281_to_1792__m_1025_to_1792__kernel$__cuda_sm3x_div_rn_noftz_f32_slowpath:
        /* <DEDUP_REMOVED lines=36> */
.L_x_169:
        /* <DEDUP_REMOVED lines=51> */
.L_x_176:
[----:B------:R-:W-:-:S04]  /*4080*/  LOP3.LUT R0, R0, 0x80000000, RZ, 0xc0, !PT ;  /* 0x8000000000007812 */ /* 0x000fc800078ec0ff */
[----:B------:R-:W-:Y:S01]  /*4090*/  LOP3.LUT R0, R0, 0x7f800000, RZ, 0xfc, !PT ;  /* 0x7f80000000007812 */ /* 0x000fe200078efcff */
[----:B------:R-:W-:Y:S05]  /*40a0*/  BRA `(.L_x_177) ;  /* 0x0000001000007947 */ /* 0x000fea0003800000 */
.L_x_175:
[----:B------:R-:W-:-:S02]  /*40b0*/  IMAD R0, R22, 0x800000, R0 ;  /* 0x0080000016007824 */ /* 0x000fc400078e0200 */
.L_x_177:
[----:B------:R-:W-:Y:S05]  /*40c0*/  BSYNC B3 ;  /* 0x0000000000037941 */ /* 0x000fea0003800000 */
.L_x_174:
[----:B------:R-:W-:Y:S05]  /*40d0*/  BRA `(.L_x_178) ;  /* 0x0000008000007947 */ /* 0x000fea0003800000 */
.L_x_173:
[----:B------:R-:W-:-:S04]  /*40e0*/  LOP3.LUT R0, R23, 0x80000000, R0, 0x48, !PT ;  /* 0x8000000017007812 */ /* 0x000fc800078e4800 */
[----:B------:R-:W-:Y:S01]  /*40f0*/  LOP3.LUT R0, R0, 0x7f800000, RZ, 0xfc, !PT ;  /* 0x7f80000000007812 */ /* 0x000fe200078efcff */
[----:B------:R-:W-:Y:S05]  /*4100*/  BRA `(.L_x_178) ;  /* 0x0000005000007947 */ /* 0x000fea0003800000 */
.L_x_172:
[----:B------:R-:W-:Y:S01]  /*4110*/  LOP3.LUT R0, R23, 0x80000000, R0, 0x48, !PT ;  /* 0x8000000017007812 */ /* 0x000fe200078e4800 */
[----:B------:R-:W-:Y:S05]  /*4120*/  BRA `(.L_x_178) ;  /* 0x0000003000007947 */ /* 0x000fea0003800000 */
.L_x_171:
[----:B------:R-:W0:Y:S01]  /*4130*/  MUFU.RSQ R0, -QNAN ;  /* 0xffc0000000007908 */ /* 0x000e220000001400 */
[----:B------:R-:W-:Y:S05]  /*4140*/  BRA `(.L_x_178) ;  /* 0x0000001000007947 */ /* 0x000fea0003800000 */
.L_x_170:
[----:B------:R-:W-:-:S02]  /*4150*/  FADD.FTZ R0, R0, R3 ;  /* 0x0000000300007221 */ /* 0x000fc40000010000 */
.L_x_178:
[----:B------:R-:W-:Y:S05]  /*4160*/  BSYNC B2 ;  /* 0x0000000000027941 */ /* 0x000fea0003800000 */
.L_x_168:
[----:B------:R-:W-:-:S04]  /*4170*/  IMAD.MOV.U32 R11, RZ, RZ, 0x0 ;  /* 0x00000000ff0b7424 */ /* 0x000fc800078e00ff */
[----:B------:R-:W-:Y:S05]  /*4180*/  RET.REL.NODEC R10 `(softmax_n_1281_to_1792__m_1025_to_1792__kernel) ;  /* 0xffffbe700a007950 */ /* 0x000fea0003c3ffff */
.L_x_179:
        /* <DEDUP_REMOVED lines=15> */
.L_x_568:


//--------------------- .text.softmax_n_1025_to_1280__m_1281_to_2048__kernel --------------------------
	.section	.text.softmax_n_1025_to_1280__m_1281_to_2048__kernel,"ax",@progbits
	.sectionflags	@"SHF_BARRIERS=1"
	.sectioninfo	@"SHI_REGISTERS=38"
	.align	128
        .global         softmax_n_1025_to_1280__m_1281_to_2048__kernel
        .type           softmax_n_1025_to_1280__m_1281_to_2048__kernel,@function
        .size           softmax_n_1025_to_1280__m_1281_to_2048__kernel,(.L_x_569 - softmax_n_1025_to_1280__m_1281_to_2048__kernel)
        .other          softmax_n_1025_to_1280__m_1281_to_2048__kernel,@"STO_CUDA_ENTRY STV_DEFAULT"
softmax_n_1025_to_1280__m_1281_to_2048__kernel:
.text.softmax_n_1025_to_1280__m_1281_to_2048__kernel:
        /* <DEDUP_REMOVED lines=41> */
.L_x_182:
        /* <DEDUP_REMOVED lines=187> */
.L_x_181:
        /* <DEDUP_REMOVED lines=23> */
.L_x_183:
        /* <DEDUP_REMOVED lines=37> */
.L_x_180:
        /* <DEDUP_REMOVED lines=32> */
.L_x_188:
        /* <DEDUP_REMOVED lines=117> */
.L_x_187:
        /* <DEDUP_REMOVED lines=64> */
.L_x_189:
[----:B------:R-:W-:-:S04]  /*1f50*/  ISETP.NE.U32.AND P1, PT, R4, RZ, PT ;  /* 0x000000ff0400720c */ /* 0x000fc80003f25070 */
[----:B------:R-:W-:-:S13]  /*1f60*/  ISETP.NE.OR.EX P0, PT, R2, RZ, P0, P1 ;  /* 0x000000ff0200720c */ /* 0x000fda0000705710 */
[----:B------:R-:W-:Y:S05]  /*1f70*/  @!P0 BRA `(.L_x_185) ;  /* 0x0000021000008947 */ /* 0x000fea0003800000 */
.L_x_186:
        /* <DEDUP_REMOVED lines=33> */
.L_x_185:
        /* <DEDUP_REMOVED lines=9> */
.L_x_190:
        /* <DEDUP_REMOVED lines=12> */
.L_x_184:
        /* <DEDUP_REMOVED lines=51> */
.L_x_201:
        /* <DEDUP_REMOVED lines=27> */
.L_x_194:
[----:B------:R-:W-:Y:S05]  /*27c0*/  BSYNC B0 ;  /* 0x0000000000007941 */ /* 0x000fea0003800000 */
.L_x_193:
        /* <DEDUP_REMOVED lines=11> */
.L_x_196:
[----:B------:R-:W-:Y:S05]  /*2880*/  BSYNC B0 ;  /* 0x0000000000007941 */ /* 0x000fea0003800000 */
.L_x_195:
        /* <DEDUP_REMOVED lines=14> */
.L_x_198:
[----:B------:R-:W-:Y:S05]  /*2970*/  BSYNC B0 ;  /* 0x0000000000007941 */ /* 0x000fea0003800000 */
.L_x_197:
        /* <DEDUP_REMOVED lines=10> */
.L_x_200:
[----:B------:R-:W-:Y:S05]  /*2a20*/  BSYNC B0 ;  /* 0x0000000000007941 */ /* 0x000fea0003800000 */
.L_x_199:
[----:B------:R-:W-:-:S05]  /*2a30*/  IADD3 R5, P0, R5, 0x4, RZ ;  /* 0x0000000405057810 */ /* 0x000fca0007f1e0ff */
[----:B------:R-:W-:Y:S01]  /*2a40*/  IMAD.X R3, RZ, RZ, R3, P0 ;  /* 0x000000ffff037224 */ /* 0x000fe200000e0603 */
[----:B------:R-:W-:Y:S05]  /*2a50*/  @P2 BRA `(.L_x_201) ;  /* 0xfffffbb000002947 */ /* 0x000fea000383ffff */
.L_x_192:
        /* <DEDUP_REMOVED lines=9> */
.L_x_204:
        /* <DEDUP_REMOVED lines=17> */
.L_x_203:
[----:B------:R-:W-:Y:S05]  /*2c00*/  BSYNC B0 ;  /* 0x0000000000007941 */ /* 0x000fea0003800000 */
.L_x_202:
[----:B------:R-:W-:Y:S01]  /*2c10*/  IMAD.X R7, RZ, RZ, R7, P2 ;  /* 0x000000ffff077224 */ /* 0x000fe200010e0607 */
[----:B------:R-:W-:Y:S01]  /*2c20*/  IADD3 R4, R4, 0x200, RZ ;  /* 0x0000020004047810 */ /* 0x000fe20007ffe0ff */
[----:B------:R-:W-:Y:S05]  /*2c30*/  @P1 BRA `(.L_x_204) ;  /* 0xfffffeb000001947 */ /* 0x000fea000383ffff */
.L_x_191:
        /* <DEDUP_REMOVED lines=51> */
.L_x_222:
        /* <DEDUP_REMOVED lines=35> */
[----:B------:R-:W-:Y:S05]  /*31a0*/  CALL.REL.NOINC `($softmax_n_1025_to_1280__m_1281_to_2048__kernel$__cuda_sm3x_div_rn_noftz_f32_slowpath) ;  /* 0x0000096000007944 */ /* 0x000fea0003c00000 */
[----:B0-----:R-:W-:-:S02]  /*31b0*/  IMAD.MOV.U32 R10, RZ, RZ, R0 ;  /* 0x000000ffff0a7224 */ /* 0x001fc400078e0000 */
.L_x_209:
[----:B------:R-:W-:Y:S05]  /*31c0*/  BSYNC B1 ;  /* 0x0000000000017941 */ /* 0x000fea0003800000 */
.L_x_208:
[----:B------:R-:W-:-:S05]  /*31d0*/  F2FP.PACK_AB R10, RZ, R10 ;  /* 0x0000000aff0a723e */ /* 0x000fca00000000ff */
[----:B------:R0:W-:Y:S02]  /*31e0*/  STG.E.U16 [R6.64], R10 ;  /* 0x0000000a06007986 */ /* 0x0001e4000c101504 */
.L_x_207:
[----:B------:R-:W-:Y:S05]  /*31f0*/  BSYNC B0 ;  /* 0x0000000000007941 */ /* 0x000fea0003800000 */
.L_x_206:
        /* <DEDUP_REMOVED lines=24> */
[----:B------:R-:W-:Y:S05]  /*3380*/  CALL.REL.NOINC `($softmax_n_1025_to_1280__m_1281_to_2048__kernel$__cuda_sm3x_div_rn_noftz_f32_slowpath) ;  /* 0x0000078000007944 */ /* 0x000fea0003c00000 */
.L_x_213:
[----:B------:R-:W-:Y:S05]  /*3390*/  BSYNC B1 ;  /* 0x0000000000017941 */ /* 0x000fea0003800000 */
.L_x_212:
[----:B0-----:R-:W-:-:S05]  /*33a0*/  F2FP.PACK_AB R0, RZ, R0 ;  /* 0x00000000ff00723e */ /* 0x001fca00000000ff */
[----:B------:R0:W-:Y:S02]  /*33b0*/  STG.E.U16 [R6.64+0x100], R0 ;  /* 0x0001000006007986 */ /* 0x0001e4000c101504 */
.L_x_211:
[----:B------:R-:W-:Y:S05]  /*33c0*/  BSYNC B0 ;  /* 0x0000000000007941 */ /* 0x000fea0003800000 */
.L_x_210:
        /* <DEDUP_REMOVED lines=25> */
.L_x_217:
[----:B------:R-:W-:Y:S05]  /*3560*/  BSYNC B1 ;  /* 0x0000000000017941 */ /* 0x000fea0003800000 */
.L_x_216:
[----:B0-----:R-:W-:-:S05]  /*3570*/  F2FP.PACK_AB R0, RZ, R0 ;  /* 0x00000000ff00723e */ /* 0x001fca00000000ff */
[----:B------:R0:W-:Y:S02]  /*3580*/  STG.E.U16 [R6.64+0x200], R0 ;  /* 0x0002000006007986 */ /* 0x0001e4000c101504 */
.L_x_215:
[----:B------:R-:W-:Y:S05]  /*3590*/  BSYNC B0 ;  /* 0x0000000000007941 */ /* 0x000fea0003800000 */
.L_x_214:
        /* <DEDUP_REMOVED lines=25> */
.L_x_221:
[----:B------:R-:W-:Y:S05]  /*3730*/  BSYNC B1 ;  /* 0x0000000000017941 */ /* 0x000fea0003800000 */
.L_x_220:
[----:B0-----:R-:W-:-:S05]  /*3740*/  F2FP.PACK_AB R0, RZ, R0 ;  /* 0x00000000ff00723e */ /* 0x001fca00000000ff */
[----:B------:R0:W-:Y:S02]  /*3750*/  STG.E.U16 [R6.64+0x300], R0 ;  /* 0x0003000006007986 */ /* 0x0001e4000c101504 */
.L_x_219:
[----:B------:R-:W-:Y:S05]  /*3760*/  BSYNC B0 ;  /* 0x0000000000007941 */ /* 0x000fea0003800000 */
.L_x_218:
[----:B------:R-:W-:-:S05]  /*3770*/  IADD3 R16, P1, R16, 0x4, RZ ;  /* 0x0000000410107810 */ /* 0x000fca0007f3e0ff */
[----:B------:R-:W-:Y:S01]  /*3780*/  IMAD.X R15, RZ, RZ, R15, P1 ;  /* 0x000000ffff0f7224 */ /* 0x000fe200008e060f */
[----:B------:R-:W-:Y:S05]  /*3790*/  @P0 BRA `(.L_x_222) ;  /* 0xfffff7d000000947 */ /* 0x000fea000383ffff */
.L_x_205:
        /* <DEDUP_REMOVED lines=17> */
.L_x_227:
        /* <DEDUP_REMOVED lines=27> */
.L_x_226:
[----:B------:R-:W-:Y:S05]  /*3a60*/  BSYNC B1 ;  /* 0x0000000000017941 */ /* 0x000fea0003800000 */
.L_x_225:
[----:B0-----:R-:W-:-:S05]  /*3a70*/  F2FP.PACK_AB R0, RZ, R0 ;  /* 0x00000000ff00723e */ /* 0x001fca00000000ff */
[----:B------:R0:W-:Y:S02]  /*3a80*/  STG.E.U16 [R4.64], R0 ;  /* 0x0000000004007986 */ /* 0x0001e4000c101504 */
.L_x_224:
[----:B------:R-:W-:Y:S05]  /*3a90*/  BSYNC B0 ;  /* 0x0000000000007941 */ /* 0x000fea0003800000 */
.L_x_223:
[----:B0-----:R-:W-:Y:S02]  /*3aa0*/  IADD3 R4, P1, R4, 0x100, RZ ;  /* 0x0000010004047810 */ /* 0x001fe40007f3e0ff */
[----:B------:R-:W-:Y:S02]  /*3ab0*/  IADD3 R8, P2, R8, 0x80, RZ ;  /* 0x0000008008087810 */ /* 0x000fe40007f5e0ff */
[----:B------:R-:W-:Y:S01]  /*3ac0*/  IADD3 R6, R6, 0x200, RZ ;  /* 0x0000020006067810 */ /* 0x000fe20007ffe0ff */
[----:B------:R-:W-:Y:S02]  /*3ad0*/  IMAD.X R5, RZ, RZ, R5, P1 ;  /* 0x000000ffff057224 */ /* 0x000fe400008e0605 */
[----:B------:R-:W-:Y:S01]  /*3ae0*/  IMAD.X R7, RZ, RZ, R7, P2 ;  /* 0x000000ffff077224 */ /* 0x000fe200010e0607 */
[----:B------:R-:W-:Y:S05]  /*3af0*/  @P0 BRA `(.L_x_227) ;  /* 0xfffffdb000000947 */ /* 0x000fea000383ffff */
[----:B------:R-:W-:Y:S05]  /*3b00*/  EXIT ;  /* 0x000000000000794d */ /* 0x000fea0003800000 */
        .weak           $softmax_n_1025_to_1280__m_1281_to_2048__kernel$__cuda_sm3x_div_rn_noftz_f32_slowpath
        .type           $softmax_n_1025_to_1280__m_1281_to_2048__kernel$__cuda_sm3x_div_rn_noftz_f32_slowpath,@function
        .size           $softmax_n_1025_to_1280__m_1281_to_2048__kernel$__cuda_sm3x_div_rn_noftz_f32_slowpath,(.L_x_569 - $softmax_n_1025_to_1280__m_1281_to_2048__kernel$__cuda_sm3x_div_rn_noftz_f32_slowpath)
$softmax_n_1025_to_1280__m_1281_to_2048__kernel$__cuda_sm3x_div_rn_noftz_f32_slowpath:
        /* <DEDUP_REMOVED lines=36> */
.L_x_229:
        /* <DEDUP_REMOVED lines=51> */
.L_x_236:
[----:B------:R-:W-:-:S04]  /*4080*/  LOP3.LUT R0, R0, 0x80000000, RZ, 0xc0, !PT ;  /* 0x8000000000007812 */ /* 0x000fc800078ec0ff */
[----:B------:R-:W-:Y:S01]  /*4090*/  LOP3.LUT R0, R0, 0x7f800000, RZ, 0xfc, !PT ;  /* 0x7f80000000007812 */ /* 0x000fe200078efcff */
[----:B------:R-:W-:Y:S05]  /*40a0*/  BRA `(.L_x_237) ;  /* 0x0000001000007947 */ /* 0x000fea0003800000 */
.L_x_235:
[----:B------:R-:W-:-:S02]  /*40b0*/  IMAD R0, R22, 0x800000, R0 ;  /* 0x0080000016007824 */ /* 0x000fc400078e0200 */
.L_x_237:
[----:B------:R-:W-:Y:S05]  /*40c0*/  BSYNC B3 ;  /* 0x0000000000037941 */ /* 0x000fea0003800000 */
.L_x_234:
[----:B------:R-:W-:Y:S05]  /*40d0*/  BRA `(.L_x_238) ;  /* 0x0000008000007947 */ /* 0x000fea0003800000 */
.L_x_233:
[----:B------:R-:W-:-:S04]  /*40e0*/  LOP3.LUT R0, R23, 0x80000000, R0, 0x48, !PT ;  /* 0x8000000017007812 */ /* 0x000fc800078e4800 */
[----:B------:R-:W-:Y:S01]  /*40f0*/  LOP3.LUT R0, R0, 0x7f800000, RZ, 0xfc, !PT ;  /* 0x7f80000000007812 */ /* 0x000fe200078efcff */
[----:B------:R-:W-:Y:S05]  /*4100*/  BRA `(.L_x_238) ;  /* 0x0000005000007947 */ /* 0x000fea0003800000 */
.L_x_232:
[----:B------:R-:W-:Y:S01]  /*4110*/  LOP3.LUT R0, R23, 0x80000000, R0, 0x48, !PT ;  /* 0x8000000017007812 */ /* 0x000fe200078e4800 */
[----:B------:R-:W-:Y:S05]  /*4120*/  BRA `(.L_x_238) ;  /* 0x0000003000007947 */ /* 0x000fea0003800000 */
.L_x_231:
[----:B------:R-:W0:Y:S01]  /*4130*/  MUFU.RSQ R0, -QNAN ;  /* 0xffc0000000007908 */ /* 0x000e220000001400 */
[----:B------:R-:W-:Y:S05]  /*4140*/  BRA `(.L_x_238) ;  /* 0x0000001000007947 */ /* 0x000fea0003800000 */
.L_x_230:
[----:B------:R-:W-:-:S02]  /*4150*/  FADD.FTZ R0, R0, R3 ;  /* 0x0000000300007221 */ /* 0x000fc40000010000 */
.L_x_238:
[----:B------:R-:W-:Y:S05]  /*4160*/  BSYNC B2 ;  /* 0x0000000000027941 */ /* 0x000fea0003800000 */
.L_x_228:
[----:B------:R-:W-:-:S04]  /*4170*/  IMAD.MOV.U32 R11, RZ, RZ, 0x0 ;  /* 0x00000000ff0b7424 */ /* 0x000fc800078e00ff */
[----:B------:R-:W-:Y:S05]  /*4180*/  RET.REL.NODEC R10 `(softmax_n_1025_to_1280__m_1281_to_2048__kernel) ;  /* 0xffffbe700a007950 */ /* 0x000fea0003c3ffff */
.L_x_239:
        /* <DEDUP_REMOVED lines=15> */
.L_x_569:


//--------------------- .text.softmax_n_769_to_1280__m_1025_to_1792__kernel --------------------------
	.section	.text.softmax_n_769_to_1280__m_1025_to_1792__kernel,"ax",@progbits
	.sectionflags	@"SHF_BARRIERS=1"
	.sectioninfo	@"SHI_REGISTERS=38"
	.align	128
        .global         softmax_n_769_to_1280__m_1025_to_1792__kernel
        .type           softmax_n_769_to_1280__m_1025_to_1792__kernel,@function
        .size           softmax_n_769_to_1280__m_1025_to_1792__kernel,(.L_x_570 - softmax_n_769_to_1280__m_1025_to_1792__kernel)
        .other          softmax_n_769_to_1280__m_1025_to_1792__kernel,@"STO_CUDA_ENTRY STV_DEFAULT"
softmax_n_769_to_1280__m_1025_to_1792__kernel:
.text.softmax_n_769_to_1280__m_1025_to_1792__kernel:
        /* <DEDUP_REMOVED lines=41> */
.L_x_242:
        /* <DEDUP_REMOVED lines=187> */
.L_x_241:
        /* <DEDUP_REMOVED lines=23> */
.L_x_243:
        /* <DEDUP_REMOVED lines=37> */
.L_x_240:
        /* <DEDUP_REMOVED lines=32> */
.L_x_248:
        /* <DEDUP_REMOVED lines=117> */
.L_x_247:
        /* <DEDUP_REMOVED lines=64> */
.L_x_249:
[----:B------:R-:W-:-:S04]  /*1f50*/  ISETP.NE.U32.AND P1, PT, R4, RZ, PT ;  /* 0x000000ff0400720c */ /* 0x000fc80003f25070 */
[----:B------:R-:W-:-:S13]  /*1f60*/  ISETP.NE.OR.EX P0, PT, R2, RZ, P0, P1 ;  /* 0x000000ff0200720c */ /* 0x000fda0000705710 */
[----:B------:R-:W-:Y:S05]  /*1f70*/  @!P0 BRA `(.L_x_245) ;  /* 0x0000021000008947 */ /* 0x000fea0003800000 */
.L_x_246:
        /* <DEDUP_REMOVED lines=33> */
.L_x_245:
        /* <DEDUP_REMOVED lines=9> */
.L_x_250:
        /* <DEDUP_REMOVED lines=12> */
.L_x_244:
        /* <DEDUP_REMOVED lines=51> */
.L_x_261:
        /* <DEDUP_REMOVED lines=27> */
.L_x_254:
[----:B------:R-:W-:Y:S05]  /*27c0*/  BSYNC B0 ;  /* 0x0000000000007941 */ /* 0x000fea0003800000 */
.L_x_253:
        /* <DEDUP_REMOVED lines=11> */
.L_x_256:
[----:B------:R-:W-:Y:S05]  /*2880*/  BSYNC B0 ;  /* 0x0000000000007941 */ /* 0x000fea0003800000 */
.L_x_255:
        /* <DEDUP_REMOVED lines=14> */
.L_x_258:
[----:B------:R-:W-:Y:S05]  /*2970*/  BSYNC B0 ;  /* 0x0000000000007941 */ /* 0x000fea0003800000 */
.L_x_257:
        /* <DEDUP_REMOVED lines=10> */
.L_x_260:
[----:B------:R-:W-:Y:S05]  /*2a20*/  BSYNC B0 ;  /* 0x0000000000007941 */ /* 0x000fea0003800000 */
.L_x_259:
[----:B------:R-:W-:-:S05]  /*2a30*/  IADD3 R5, P0, R5, 0x4, RZ ;  /* 0x0000000405057810 */ /* 0x000fca0007f1e0ff */
[----:B------:R-:W-:Y:S01]  /*2a40*/  IMAD.X R3, RZ, RZ, R3, P0 ;  /* 0x000000ffff037224 */ /* 0x000fe200000e0603 */
[----:B------:R-:W-:Y:S05]  /*2a50*/  @P2 BRA `(.L_x_261) ;  /* 0xfffffbb000002947 */ /* 0x000fea000383ffff */
.L_x_252:
        /* <DEDUP_REMOVED lines=9> */
.L_x_264:
        /* <DEDUP_REMOVED lines=17> */
.L_x_263:
[----:B------:R-:W-:Y:S05]  /*2c00*/  BSYNC B0 ;  /* 0x0000000000007941 */ /* 0x000fea0003800000 */
.L_x_262:
[----:B------:R-:W-:Y:S01]  /*2c10*/  IMAD.X R7, RZ, RZ, R7, P2 ;  /* 0x000000ffff077224 */ /* 0x000fe200010e0607 */
[----:B------:R-:W-:Y:S01]  /*2c20*/  IADD3 R4, R4, 0x200, RZ ;  /* 0x0000020004047810 */ /* 0x000fe20007ffe0ff */
[----:B------:R-:W-:Y:S05]  /*2c30*/  @P1 BRA `(.L_x_264) ;  /* 0xfffffeb000001947 */ /* 0x000fea000383ffff */
.L_x_251:
        /* <DEDUP_REMOVED lines=51> */
.L_x_282:
        /* <DEDUP_REMOVED lines=35> */
[----:B------:R-:W-:Y:S05]  /*31a0*/  CALL.REL.NOINC `($softmax_n_769_to_1280__m_1025_to_1792__kernel$__cuda_sm3x_div_rn_noftz_f32_slowpath) ;  /* 0x0000096000007944 */ /* 0x000fea0003c00000 */
[----:B0-----:R-:W-:-:S02]  /*31b0*/  IMAD.MOV.U32 R10, RZ, RZ, R0 ;  /* 0x000000ffff0a7224 */ /* 0x001fc400078e0000 */
.L_x_269:
[----:B------:R-:W-:Y:S05]  /*31c0*/  BSYNC B1 ;  /* 0x0000000000017941 */ /* 0x000fea0003800000 */
.L_x_268:
[----:B------:R-:W-:-:S05]  /*31d0*/  F2FP.PACK_AB R10, RZ, R10 ;  /* 0x0000000aff0a723e */ /* 0x000fca00000000ff */
[----:B------:R0:W-:Y:S02]  /*31e0*/  STG.E.U16 [R6.64], R10 ;  /* 0x0000000a06007986 */ /* 0x0001e4000c101504 */
.L_x_267:
[----:B------:R-:W-:Y:S05]  /*31f0*/  BSYNC B0 ;  /* 0x0000000000007941 */ /* 0x000fea0003800000 */
.L_x_266:
        /* <DEDUP_REMOVED lines=24> */
[----:B------:R-:W-:Y:S05]  /*3380*/  CALL.REL.NOINC `($softmax_n_769_to_1280__m_1025_to_1792__kernel$__cuda_sm3x_div_rn_noftz_f32_slowpath) ;  /* 0x0000078000007944 */ /* 0x000fea0003c00000 */
.L_x_273:
[----:B------:R-:W-:Y:S05]  /*3390*/  BSYNC B1 ;  /* 0x0000000000017941 */ /* 0x000fea0003800000 */
.L_x_272:
[----:B0-----:R-:W-:-:S05]  /*33a0*/  F2FP.PACK_AB R0, RZ, R0 ;  /* 0x00000000ff00723e */ /* 0x001fca00000000ff */
[----:B------:R0:W-:Y:S02]  /*33b0*/  STG.E.U16 [R6.64+0x100], R0 ;  /* 0x0001000006007986 */ /* 0x0001e4000c101504 */
.L_x_271:
[----:B------:R-:W-:Y:S05]  /*33c0*/  BSYNC B0 ;  /* 0x0000000000007941 */ /* 0x000fea0003800000 */
.L_x_270:
        /* <DEDUP_REMOVED lines=25> */
.L_x_277:
[----:B------:R-:W-:Y:S05]  /*3560*/  BSYNC B1 ;  /* 0x0000000000017941 */ /* 0x000fea0003800000 */
.L_x_276:
[----:B0-----:R-:W-:-:S05]  /*3570*/  F2FP.PACK_AB R0, RZ, R0 ;  /* 0x00000000ff00723e */ /* 0x001fca00000000ff */
[----:B------:R0:W-:Y:S02]  /*3580*/  STG.E.U16 [R6.64+0x200], R0 ;  /* 0x0002000006007986 */ /* 0x0001e4000c101504 */
.L_x_275:
[----:B------:R-:W-:Y:S05]  /*3590*/  BSYNC B0 ;  /* 0x0000000000007941 */ /* 0x000fea0003800000 */
.L_x_274:
        /* <DEDUP_REMOVED lines=25> */
.L_x_281:
[----:B------:R-:W-:Y:S05]  /*3730*/  BSYNC B1 ;  /* 0x0000000000017941 */ /* 0x000fea0003800000 */
.L_x_280:
[----:B0-----:R-:W-:-:S05]  /*3740*/  F2FP.PACK_AB R0, RZ, R0 ;  /* 0x00000000ff00723e */ /* 0x001fca00000000ff */
[----:B------:R0:W-:Y:S02]  /*3750*/  STG.E.U16 [R6.64+0x300], R0 ;  /* 0x0003000006007986 */ /* 0x0001e4000c101504 */
.L_x_279:
[----:B------:R-:W-:Y:S05]  /*3760*/  BSYNC B0 ;  /* 0x0000000000007941 */ /* 0x000fea0003800000 */
.L_x_278:
[----:B------:R-:W-:-:S05]  /*3770*/  IADD3 R16, P1, R16, 0x4, RZ ;  /* 0x0000000410107810 */ /* 0x000fca0007f3e0ff */
[----:B------:R-:W-:Y:S01]  /*3780*/  IMAD.X R15, RZ, RZ, R15, P1 ;  /* 0x000000ffff0f7224 */ /* 0x000fe200008e060f */
[----:B------:R-:W-:Y:S05]  /*3790*/  @P0 BRA `(.L_x_282) ;  /* 0xfffff7d000000947 */ /* 0x000fea000383ffff */
.L_x_265:
        /* <DEDUP_REMOVED lines=17> */
.L_x_287:
        /* <DEDUP_REMOVED lines=27> */
.L_x_286:
[----:B------:R-:W-:Y:S05]  /*3a60*/  BSYNC B1 ;  /* 0x0000000000017941 */ /* 0x000fea0003800000 */
.L_x_285:
[----:B0-----:R-:W-:-:S05]  /*3a70*/  F2FP.PACK_AB R0, RZ, R0 ;  /* 0x00000000ff00723e */ /* 0x001fca00000000ff */
[----:B------:R0:W-:Y:S02]  /*3a80*/  STG.E.U16 [R4.64], R0 ;  /* 0x0000000004007986 */ /* 0x0001e4000c101504 */
.L_x_284:
[----:B------:R-:W-:Y:S05]  /*3a90*/  BSYNC B0 ;  /* 0x0000000000007941 */ /* 0x000fea0003800000 */
.L_x_283:
[----:B0-----:R-:W-:Y:S02]  /*3aa0*/  IADD3 R4, P1, R4, 0x100, RZ ;  /* 0x0000010004047810 */ /* 0x001fe40007f3e0ff */
[----:B------:R-:W-:Y:S02]  /*3ab0*/  IADD3 R8, P2, R8, 0x80, RZ ;  /* 0x0000008008087810 */ /* 0x000fe40007f5e0ff */
[----:B------:R-:W-:Y:S01]  /*3ac0*/  IADD3 R6, R6, 0x200, RZ ;  /* 0x0000020006067810 */ /* 0x000fe20007ffe0ff */
[----:B------:R-:W-:Y:S02]  /*3ad0*/  IMAD.X R5, RZ, RZ, R5, P1 ;  /* 0x000000ffff057224 */ /* 0x000fe400008e0605 */
[----:B------:R-:W-:Y:S01]  /*3ae0*/  IMAD.X R7, RZ, RZ, R7, P2 ;  /* 0x000000ffff077224 */ /* 0x000fe200010e0607 */
[----:B------:R-:W-:Y:S05]  /*3af0*/  @P0 BRA `(.L_x_287) ;  /* 0xfffffdb000000947 */ /* 0x000fea000383ffff */
[----:B------:R-:W-:Y:S05]  /*3b00*/  EXIT ;  /* 0x000000000000794d */ /* 0x000fea0003800000 */
        .weak           $softmax_n_769_to_1280__m_1025_to_1792__kernel$__cuda_sm3x_div_rn_noftz_f32_slowpath
        .type           $softmax_n_769_to_1280__m_1025_to_1792__kernel$__cuda_sm3x_div_rn_noftz_f32_slowpath,@function
        .size           $softmax_n_769_to_1280__m_1025_to_1792__kernel$__cuda_sm3x_div_rn_noftz_f32_slowpath,(.L_x_570 - $softmax_n_769_to_1280__m_1025_to_1792__kernel$__cuda_sm3x_div_rn_noftz_f32_slowpath)
$softmax_n_769_to_1280__m_1025_to_1792__kernel$__cuda_sm3x_div_rn_noftz_f32_slowpath:
        /* <DEDUP_REMOVED lines=36> */
.L_x_289:
        /* <DEDUP_REMOVED lines=51> */
.L_x_296:
[----:B------:R-:W-:-:S04]  /*4080*/  LOP3.LUT R0, R0, 0x80000000, RZ, 0xc0, !PT ;  /* 0x8000000000007812 */ /* 0x000fc800078ec0ff */
[----:B------:R-:W-:Y:S01]  /*4090*/  LOP3.LUT R0, R0, 0x7f800000, RZ, 0xfc, !PT ;  /* 0x7f80000000007812 */ /* 0x000fe200078efcff */
[----:B------:R-:W-:Y:S05]  /*40a0*/  BRA `(.L_x_297) ;  /* 0x0000001000007947 */ /* 0x000fea0003800000 */
.L_x_295:
[----:B------:R-:W-:-:S02]  /*40b0*/  IMAD R0, R22, 0x800000, R0 ;  /* 0x0080000016007824 */ /* 0x000fc400078e0200 */
.L_x_297:
[----:B------:R-:W-:Y:S05]  /*40c0*/  BSYNC B3 ;  /* 0x0000000000037941 */ /* 0x000fea0003800000 */
.L_x_294:
[----:B------:R-:W-:Y:S05]  /*40d0*/  BRA `(.L_x_298) ;  /* 0x0000008000007947 */ /* 0x000fea0003800000 */
.L_x_293:
[----:B------:R-:W-:-:S04]  /*40e0*/  LOP3.LUT R0, R23, 0x80000000, R0, 0x48, !PT ;  /* 0x8000000017007812 */ /* 0x000fc800078e4800 */
[----:B------:R-:W-:Y:S01]  /*40f0*/  LOP3.LUT R0, R0, 0x7f800000, RZ, 0xfc, !PT ;  /* 0x7f80000000007812 */ /* 0x000fe200078efcff */
[----:B------:R-:W-:Y:S05]  /*4100*/  BRA `(.L_x_298) ;  /* 0x0000005000007947 */ /* 0x000fea0003800000 */
.L_x_292:
[----:B------:R-:W-:Y:S01]  /*4110*/  LOP3.LUT R0, R23, 0x80000000, R0, 0x48, !PT ;  /* 0x8000000017007812 */ /* 0x000fe200078e4800 */
[----:B------:R-:W-:Y:S05]  /*4120*/  BRA `(.L_x_298) ;  /* 0x0000003000007947 */ /* 0x000fea0003800000 */
.L_x_291:
[----:B------:R-:W0:Y:S01]  /*4130*/  MUFU.RSQ R0, -QNAN ;  /* 0xffc0000000007908 */ /* 0x000e220000001400 */
[----:B------:R-:W-:Y:S05]  /*4140*/  BRA `(.L_x_298) ;  /* 0x0000001000007947 */ /* 0x000fea0003800000 */
.L_x_290:
[----:B------:R-:W-:-:S02]  /*4150*/  FADD.FTZ R0, R0, R3 ;  /* 0x0000000300007221 */ /* 0x000fc40000010000 */
.L_x_298:
[----:B------:R-:W-:Y:S05]  /*4160*/  BSYNC B2 ;  /* 0x0000000000027941 */ /* 0x000fea0003800000 */
.L_x_288:
[----:B------:R-:W-:-:S04]  /*4170*/  IMAD.MOV.U32 R11, RZ, RZ, 0x0 ;  /* 0x00000000ff0b7424 */ /* 0x000fc800078e00ff */
[----:B------:R-:W-:Y:S05]  /*4180*/  RET.REL.NODEC R10 `(softmax_n_769_to_1280__m_1025_to_1792__kernel) ;  /* 0xffffbe700a007950 */ /* 0x000fea0003c3ffff */
.L_x_299:
        /* <DEDUP_REMOVED lines=15> */
.L_x_570:


//--------------------- .text.softmax_n_513_to_768__m_1281_to_2048__kernel --------------------------
	.section	.text.softmax_n_513_to_768__m_1281_to_2048__kernel,"ax",@progbits
	.sectionflags	@"SHF_BARRIERS=1"
	.sectioninfo	@"SHI_REGISTERS=38"
	.align	128
        .global         softmax_n_513_to_768__m_1281_to_2048__kernel
        .type           softmax_n_513_to_768__m_1281_to_2048__kernel,@function
        .size           softmax_n_513_to_768__m_1281_to_2048__kernel,(.L_x_571 - softmax_n_513_to_768__m_1281_to_2048__kernel)
        .other          softmax_n_513_to_768__m_1281_to_2048__kernel,@"STO_CUDA_ENTRY STV_DEFAULT"
softmax_n_513_to_768__m_1281_to_2048__kernel:
.text.softmax_n_513_to_768__m_1281_to_2048__kernel:
        /* <DEDUP_REMOVED lines=41> */
.L_x_302:
        /* <DEDUP_REMOVED lines=187> */
.L_x_301:
        /* <DEDUP_REMOVED lines=23> */
.L_x_303:
        /* <DEDUP_REMOVED lines=37> */
.L_x_300:
        /* <DEDUP_REMOVED lines=32> */
.L_x_308:
        /* <DEDUP_REMOVED lines=117> */
.L_x_307:
        /* <DEDUP_REMOVED lines=64> */
.L_x_309:
[----:B------:R-:W-:-:S04]  /*1f50*/  ISETP.NE.U32.AND P1, PT, R4, RZ, PT ;  /* 0x000000ff0400720c */ /* 0x000fc80003f25070 */
[----:B------:R-:W-:-:S13]  /*1f60*/  ISETP.NE.OR.EX P0, PT, R2, RZ, P0, P1 ;  /* 0x000000ff0200720c */ /* 0x000fda0000705710 */
[----:B------:R-:W-:Y:S05]  /*1f70*/  @!P0 BRA `(.L_x_305) ;  /* 0x0000021000008947 */ /* 0x000fea0003800000 */
.L_x_306:
        /* <DEDUP_REMOVED lines=33> */
.L_x_305:
        /* <DEDUP_REMOVED lines=9> */
.L_x_310:
        /* <DEDUP_REMOVED lines=12> */
.L_x_304:
        /* <DEDUP_REMOVED lines=51> */
.L_x_321:
        /* <DEDUP_REMOVED lines=27> */
.L_x_314:
[----:B------:R-:W-:Y:S05]  /*27c0*/  BSYNC B0 ;  /* 0x0000000000007941 */ /* 0x000fea0003800000 */
.L_x_313:
        /* <DEDUP_REMOVED lines=11> */
.L_x_316:
[----:B------:R-:W-:Y:S05]  /*2880*/  BSYNC B0 ;  /* 0x0000000000007941 */ /* 0x000fea0003800000 */
.L_x_315:
        /* <DEDUP_REMOVED lines=14> */
.L_x_318:
[----:B------:R-:W-:Y:S05]  /*2970*/  BSYNC B0 ;  /* 0x0000000000007941 */ /* 0x000fea0003800000 */
.L_x_317:
        /* <DEDUP_REMOVED lines=10> */
.L_x_320:
[----:B------:R-:W-:Y:S05]  /*2a20*/  BSYNC B0 ;  /* 0x0000000000007941 */ /* 0x000fea0003800000 */
.L_x_319:
[----:B------:R-:W-:-:S05]  /*2a30*/  IADD3 R5, P0, R5, 0x4, RZ ;  /* 0x0000000405057810 */ /* 0x000fca0007f1e0ff */
[----:B------:R-:W-:Y:S01]  /*2a40*/  IMAD.X R3, RZ, RZ, R3, P0 ;  /* 0x000000ffff037224 */ /* 0x000fe200000e0603 */
[----:B------:R-:W-:Y:S05]  /*2a50*/  @P2 BRA `(.L_x_321) ;  /* 0xfffffbb000002947 */ /* 0x000fea000383ffff */
.L_x_312:
        /* <DEDUP_REMOVED lines=9> */
.L_x_324:
        /* <DEDUP_REMOVED lines=17> */
.L_x_323:
[----:B------:R-:W-:Y:S05]  /*2c00*/  BSYNC B0 ;  /* 0x0000000000007941 */ /* 0x000fea0003800000 */
.L_x_322:
[----:B------:R-:W-:Y:S01]  /*2c10*/  IMAD.X R7, RZ, RZ, R7, P2 ;  /* 0x000000ffff077224 */ /* 0x000fe200010e0607 */
[----:B------:R-:W-:Y:S01]  /*2c20*/  IADD3 R4, R4, 0x200, RZ ;  /* 0x0000020004047810 */ /* 0x000fe20007ffe0ff */
[----:B------:R-:W-:Y:S05]  /*2c30*/  @P1 BRA `(.L_x_324) ;  /* 0xfffffeb000001947 */ /* 0x000fea000383ffff */
.L_x_311:
        /* <DEDUP_REMOVED lines=51> */
.L_x_342:
        /* <DEDUP_REMOVED lines=35> */
[----:B------:R-:W-:Y:S05]  /*31a0*/  CALL.REL.NOINC `($softmax_n_513_to_768__m_1281_to_2048__kernel$__cuda_sm3x_div_rn_noftz_f32_slowpath) ;  /* 0x0000096000007944 */ /* 0x000fea0003c00000 */
[----:B0-----:R-:W-:-:S02]  /*31b0*/  IMAD.MOV.U32 R10, RZ, RZ, R0 ;  /* 0x000000ffff0a7224 */ /* 0x001fc400078e0000 */
.L_x_329:
[----:B------:R-:W-:Y:S05]  /*31c0*/  BSYNC B1 ;  /* 0x0000000000017941 */ /* 0x000fea0003800000 */
.L_x_328:
[----:B------:R-:W-:-:S05]  /*31d0*/  F2FP.PACK_AB R10, RZ, R10 ;  /* 0x0000000aff0a723e */ /* 0x000fca00000000ff */
[----:B------:R0:W-:Y:S02]  /*31e0*/  STG.E.U16 [R6.64], R10 ;  /* 0x0000000a06007986 */ /* 0x0001e4000c101504 */
.L_x_327:
[----:B------:R-:W-:Y:S05]  /*31f0*/  BSYNC B0 ;  /* 0x0000000000007941 */ /* 0x000fea0003800000 */
.L_x_326:
        /* <DEDUP_REMOVED lines=24> */
[----:B------:R-:W-:Y:S05]  /*3380*/  CALL.REL.NOINC `($softmax_n_513_to_768__m_1281_to_2048__kernel$__cuda_sm3x_div_rn_noftz_f32_slowpath) ;  /* 0x0000078000007944 */ /* 0x000fea0003c00000 */
.L_x_333:
[----:B------:R-:W-:Y:S05]  /*3390*/  BSYNC B1 ;  /* 0x0000000000017941 */ /* 0x000fea0003800000 */
.L_x_332:
[----:B0-----:R-:W-:-:S05]  /*33a0*/  F2FP.PACK_AB R0, RZ, R0 ;  /* 0x00000000ff00723e */ /* 0x001fca00000000ff */
[----:B------:R0:W-:Y:S02]  /*33b0*/  STG.E.U16 [R6.64+0x100], R0 ;  /* 0x0001000006007986 */ /* 0x0001e4000c101504 */
.L_x_331:
[----:B------:R-:W-:Y:S05]  /*33c0*/  BSYNC B0 ;  /* 0x0000000000007941 */ /* 0x000fea0003800000 */
.L_x_330:
        /* <DEDUP_REMOVED lines=25> */
.L_x_337:
[----:B------:R-:W-:Y:S05]  /*3560*/  BSYNC B1 ;  /* 0x0000000000017941 */ /* 0x000fea0003800000 */
.L_x_336:
[----:B0-----:R-:W-:-:S05]  /*3570*/  F2FP.PACK_AB R0, RZ, R0 ;  /* 0x00000000ff00723e */ /* 0x001fca00000000ff */
[----:B------:R0:W-:Y:S02]  /*3580*/  STG.E.U16 [R6.64+0x200], R0 ;  /* 0x0002000006007986 */ /* 0x0001e4000c101504 */
.L_x_335:
[----:B------:R-:W-:Y:S05]  /*3590*/  BSYNC B0 ;  /* 0x0000000000007941 */ /* 0x000fea0003800000 */
.L_x_334:
        /* <DEDUP_REMOVED lines=25> */
.L_x_341:
[----:B------:R-:W-:Y:S05]  /*3730*/  BSYNC B1 ;  /* 0x0000000000017941 */ /* 0x000fea0003800000 */
.L_x_340:
[----:B0-----:R-:W-:-:S05]  /*3740*/  F2FP.PACK_AB R0, RZ, R0 ;  /* 0x00000000ff00723e */ /* 0x001fca00000000ff */
[----:B------:R0:W-:Y:S02]  /*3750*/  STG.E.U16 [R6.64+0x300], R0 ;  /* 0x0003000006007986 */ /* 0x0001e4000c101504 */
.L_x_339:
[----:B------:R-:W-:Y:S05]  /*3760*/  BSYNC B0 ;  /* 0x0000000000007941 */ /* 0x000fea0003800000 */
.L_x_338:
[----:B------:R-:W-:-:S05]  /*3770*/  IADD3 R16, P1, R16, 0x4, RZ ;  /* 0x0000000410107810 */ /* 0x000fca0007f3e0ff */
[----:B------:R-:W-:Y:S01]  /*3780*/  IMAD.X R15, RZ, RZ, R15, P1 ;  /* 0x000000ffff0f7224 */ /* 0x000fe200008e060f */
[----:B------:R-:W-:Y:S05]  /*3790*/  @P0 BRA `(.L_x_342) ;  /* 0xfffff7d000000947 */ /* 0x000fea000383ffff */
.L_x_325:
        /* <DEDUP_REMOVED lines=17> */
.L_x_347:
        /* <DEDUP_REMOVED lines=27> */
.L_x_346:
[----:B------:R-:W-:Y:S05]  /*3a60*/  BSYNC B1 ;  /* 0x0000000000017941 */ /* 0x000fea0003800000 */
.L_x_345:
[----:B0-----:R-:W-:-:S05]  /*3a70*/  F2FP.PACK_AB R0, RZ, R0 ;  /* 0x00000000ff00723e */ /* 0x001fca00000000ff */
[----:B------:R0:W-:Y:S02]  /*3a80*/  STG.E.U16 [R4.64], R0 ;  /* 0x0000000004007986 */ /* 0x0001e4000c101504 */
.L_x_344:
[----:B------:R-:W-:Y:S05]  /*3a90*/  BSYNC B0 ;  /* 0x0000000000007941 */ /* 0x000fea0003800000 */
.L_x_343:
[----:B0-----:R-:W-:Y:S02]  /*3aa0*/  IADD3 R4, P1, R4, 0x100, RZ ;  /* 0x0000010004047810 */ /* 0x001fe40007f3e0ff */
[----:B------:R-:W-:Y:S02]  /*3ab0*/  IADD3 R8, P2, R8, 0x80, RZ ;  /* 0x0000008008087810 */ /* 0x000fe40007f5e0ff */
[----:B------:R-:W-:Y:S01]  /*3ac0*/  IADD3 R6, R6, 0x200, RZ ;  /* 0x0000020006067810 */ /* 0x000fe20007ffe0ff */
[----:B------:R-:W-:Y:S02]  /*3ad0*/  IMAD.X R5, RZ, RZ, R5, P1 ;  /* 0x000000ffff057224 */ /* 0x000fe400008e0605 */
[----:B------:R-:W-:Y:S01]  /*3ae0*/  IMAD.X R7, RZ, RZ, R7, P2 ;  /* 0x000000ffff077224 */ /* 0x000fe200010e0607 */
[----:B------:R-:W-:Y:S05]  /*3af0*/  @P0 BRA `(.L_x_347) ;  /* 0xfffffdb000000947 */ /* 0x000fea000383ffff */
[----:B------:R-:W-:Y:S05]  /*3b00*/  EXIT ;  /* 0x000000000000794d */ /* 0x000fea0003800000 */
        .weak           $softmax_n_513_to_768__m_1281_to_2048__kernel$__cuda_sm3x_div_rn_noftz_f32_slowpath
        .type           $softmax_n_513_to_768__m_1281_to_2048__kernel$__cuda_sm3x_div_rn_noftz_f32_slowpath,@function
        .size           $softmax_n_513_to_768__m_1281_to_2048__kernel$__cuda_sm3x_div_rn_noftz_f32_slowpath,(.L_x_571 - $softmax_n_513_to_768__m_1281_to_2048__kernel$__cuda_sm3x_div_rn_noftz_f32_slowpath)
$softmax_n_513_to_768__m_1281_to_2048__kernel$__cuda_sm3x_div_rn_noftz_f32_slowpath:
        /* <DEDUP_REMOVED lines=36> */
.L_x_349:
        /* <DEDUP_REMOVED lines=51> */
.L_x_356:
[----:B------:R-:W-:-:S04]  /*4080*/  LOP3.LUT R0, R0, 0x80000000, RZ, 0xc0, !PT ;  /* 0x8000000000007812 */ /* 0x000fc800078ec0ff */
[----:B------:R-:W-:Y:S01]  /*4090*/  LOP3.LUT R0, R0, 0x7f800000, RZ, 0xfc, !PT ;  /* 0x7f80000000007812 */ /* 0x000fe200078efcff */
[----:B------:R-:W-:Y:S05]  /*40a0*/  BRA `(.L_x_357) ;  /* 0x0000001000007947 */ /* 0x000fea0003800000 */
.L_x_355:
[----:B------:R-:W-:-:S02]  /*40b0*/  IMAD R0, R22, 0x800000, R0 ;  /* 0x0080000016007824 */ /* 0x000fc400078e0200 */
.L_x_357:
[----:B------:R-:W-:Y:S05]  /*40c0*/  BSYNC B3 ;  /* 0x0000000000037941 */ /* 0x000fea0003800000 */
.L_x_354:
[----:B------:R-:W-:Y:S05]  /*40d0*/  BRA `(.L_x_358) ;  /* 0x0000008000007947 */ /* 0x000fea0003800000 */
.L_x_353:
[----:B------:R-:W-:-:S04]  /*40e0*/  LOP3.LUT R0, R23, 0x80000000, R0, 0x48, !PT ;  /* 0x8000000017007812 */ /* 0x000fc800078e4800 */
[----:B------:R-:W-:Y:S01]  /*40f0*/  LOP3.LUT R0, R0, 0x7f800000, RZ, 0xfc, !PT ;  /* 0x7f80000000007812 */ /* 0x000fe200078efcff */
[----:B------:R-:W-:Y:S05]  /*4100*/  BRA `(.L_x_358) ;  /* 0x0000005000007947 */ /* 0x000fea0003800000 */
.L_x_352:
[----:B------:R-:W-:Y:S01]  /*4110*/  LOP3.LUT R0, R23, 0x80000000, R0, 0x48, !PT ;  /* 0x8000000017007812 */ /* 0x000fe200078e4800 */
[----:B------:R-:W-:Y:S05]  /*4120*/  BRA `(.L_x_358) ;  /* 0x0000003000007947 */ /* 0x000fea0003800000 */
.L_x_351:
[----:B------:R-:W0:Y:S01]  /*4130*/  MUFU.RSQ R0, -QNAN ;  /* 0xffc0000000007908 */ /* 0x000e220000001400 */
[----:B------:R-:W-:Y:S05]  /*4140*/  BRA `(.L_x_358) ;  /* 0x0000001000007947 */ /* 0x000fea0003800000 */
.L_x_350:
[----:B------:R-:W-:-:S02]  /*4150*/  FADD.FTZ R0, R0, R3 ;  /* 0x0000000300007221 */ /* 0x000fc40000010000 */
.L_x_358:
[----:B------:R-:W-:Y:S05]  /*4160*/  BSYNC B2 ;  /* 0x0000000000027941 */ /* 0x000fea0003800000 */
.L_x_348:
[----:B------:R-:W-:-:S04]  /*4170*/  IMAD.MOV.U32 R11, RZ, RZ, 0x0 ;  /* 0x00000000ff0b7424 */ /* 0x000fc800078e00ff */
[----:B------:R-:W-:Y:S05]  /*4180*/  RET.REL.NODEC R10 `(softmax_n_513_to_768__m_1281_to_2048__kernel) ;  /* 0xffffbe700a007950 */ /* 0x000fea0003c3ffff */
.L_x_359:
        /* <DEDUP_REMOVED lines=15> */
.L_x_571:


//--------------------- .text.softmax_n_1_to_1792__m_1537_to_2048__kernel --------------------------
	.section	.text.softmax_n_1_to_1792__m_1537_to_2048__kernel,"ax",@progbits
	.sectionflags	@"SHF_BARRIERS=1"
	.sectioninfo	@"SHI_REGISTERS=40"
	.align	128
        .global         softmax_n_1_to_1792__m_1537_to_2048__kernel
        .type           softmax_n_1_to_1792__m_1537_to_2048__kernel,@function
        .size           softmax_n_1_to_1792__m_1537_to_2048__kernel,(.L_x_572 - softmax_n_1_to_1792__m_1537_to_2048__kernel)
        .other          softmax_n_1_to_1792__m_1537_to_2048__kernel,@"STO_CUDA_ENTRY STV_DEFAULT"
softmax_n_1_to_1792__m_1537_to_2048__kernel:
.text.softmax_n_1_to_1792__m_1537_to_2048__kernel:
        /* <DEDUP_REMOVED lines=68> */
.L_x_362:
        /* <DEDUP_REMOVED lines=150> */
.L_x_361:
        /* <DEDUP_REMOVED lines=35> */
.L_x_363:
        /* <DEDUP_REMOVED lines=37> */
.L_x_360:
        /* <DEDUP_REMOVED lines=24> */
.L_x_368:
        /* <DEDUP_REMOVED lines=122> */
.L_x_367:
        /* <DEDUP_REMOVED lines=67> */
.L_x_369:
[----:B------:R-:W-:-:S04]  /*1f70*/  ISETP.NE.U32.AND P2, PT, R7, RZ, PT ;  /* 0x000000ff0700720c */ /* 0x000fc80003f45070 */
[----:B------:R-:W-:-:S13]  /*1f80*/  ISETP.NE.OR.EX P0, PT, R6, RZ, P0, P2 ;  /* 0x000000ff0600720c */ /* 0x000fda0000705720 */
[----:B------:R-:W-:Y:S05]  /*1f90*/  @!P0 BRA `(.L_x_365) ;  /* 0x0000023000008947 */ /* 0x000fea0003800000 */
.L_x_366:
        /* <DEDUP_REMOVED lines=35> */
.L_x_365:
        /* <DEDUP_REMOVED lines=12> */
.L_x_370:
        /* <DEDUP_REMOVED lines=12> */
.L_x_364:
        /* <DEDUP_REMOVED lines=45> */
.L_x_381:
        /* <DEDUP_REMOVED lines=29> */
.L_x_374:
[----:B------:R-:W-:Y:S05]  /*27f0*/  BSYNC B0 ;  /* 0x0000000000007941 */ /* 0x000fea0003800000 */
.L_x_373:
        /* <DEDUP_REMOVED lines=11> */
.L_x_376:
[----:B------:R-:W-:Y:S05]  /*28b0*/  BSYNC B0 ;  /* 0x0000000000007941 */ /* 0x000fea0003800000 */
.L_x_375:
        /* <DEDUP_REMOVED lines=14> */
.L_x_378:
[----:B------:R-:W-:Y:S05]  /*29a0*/  BSYNC B0 ;  /* 0x0000000000007941 */ /* 0x000fea0003800000 */
.L_x_377:
        /* <DEDUP_REMOVED lines=10> */
.L_x_380:
[----:B------:R-:W-:Y:S05]  /*2a50*/  BSYNC B0 ;  /* 0x0000000000007941 */ /* 0x000fea0003800000 */
.L_x_379:
[----:B------:R-:W-:-:S05]  /*2a60*/  IADD3 R5, P0, R5, 0x4, RZ ;  /* 0x0000000405057810 */ /* 0x000fca0007f1e0ff */
[----:B------:R-:W-:Y:S01]  /*2a70*/  IMAD.X R7, RZ, RZ, R7, P0 ;  /* 0x000000ffff077224 */ /* 0x000fe200000e0607 */
[----:B------:R-:W-:Y:S05]  /*2a80*/  @P3 BRA `(.L_x_381) ;  /* 0xfffffb9000003947 */ /* 0x000fea000383ffff */
.L_x_372:
        /* <DEDUP_REMOVED lines=11> */
.L_x_384:
        /* <DEDUP_REMOVED lines=17> */
.L_x_383:
[----:B------:R-:W-:Y:S05]  /*2c50*/  BSYNC B0 ;  /* 0x0000000000007941 */ /* 0x000fea0003800000 */
.L_x_382:
[----:B------:R-:W-:Y:S01]  /*2c60*/  IMAD.X R10, RZ, RZ, R10, P3 ;  /* 0x000000ffff0a7224 */ /* 0x000fe200018e060a */
[----:B------:R-:W-:Y:S01]  /*2c70*/  IADD3 R5, R5, 0x280, RZ ;  /* 0x0000028005057810 */ /* 0x000fe20007ffe0ff */
[----:B------:R-:W-:Y:S05]  /*2c80*/  @P2 BRA `(.L_x_384) ;  /* 0xfffffeb000002947 */ /* 0x000fea000383ffff */
.L_x_371:
        /* <DEDUP_REMOVED lines=44> */
.L_x_402:
        /* <DEDUP_REMOVED lines=37> */
[----:B------:R-:W-:Y:S05]  /*31a0*/  CALL.REL.NOINC `($softmax_n_1_to_1792__m_1537_to_2048__kernel$__cuda_sm3x_div_rn_noftz_f32_slowpath) ;  /* 0x000009b000007944 */ /* 0x000fea0003c00000 */
[----:B0-----:R-:W-:-:S02]  /*31b0*/  IMAD.MOV.U32 R2, RZ, RZ, R0 ;  /* 0x000000ffff027224 */ /* 0x001fc400078e0000 */
.L_x_389:
[----:B------:R-:W-:Y:S05]  /*31c0*/  BSYNC B1 ;  /* 0x0000000000017941 */ /* 0x000fea0003800000 */
.L_x_388:
[----:B------:R-:W-:-:S05]  /*31d0*/  F2FP.PACK_AB R2, RZ, R2 ;  /* 0x00000002ff02723e */ /* 0x000fca00000000ff */
[----:B------:R0:W-:Y:S02]  /*31e0*/  STG.E.U16 [R4.64], R2 ;  /* 0x0000000204007986 */ /* 0x0001e4000c101504 */
.L_x_387:
[----:B------:R-:W-:Y:S05]  /*31f0*/  BSYNC B0 ;  /* 0x0000000000007941 */ /* 0x000fea0003800000 */
.L_x_386:
        /* <DEDUP_REMOVED lines=25> */
[----:B------:R-:W-:Y:S05]  /*3390*/  CALL.REL.NOINC `($softmax_n_1_to_1792__m_1537_to_2048__kernel$__cuda_sm3x_div_rn_noftz_f32_slowpath) ;  /* 0x000007c000007944 */ /* 0x000fea0003c00000 */
.L_x_393:
[----:B------:R-:W-:Y:S05]  /*33a0*/  BSYNC B1 ;  /* 0x0000000000017941 */ /* 0x000fea0003800000 */
.L_x_392:
[----:B0-----:R-:W-:-:S05]  /*33b0*/  F2FP.PACK_AB R0, RZ, R0 ;  /* 0x00000000ff00723e */ /* 0x001fca00000000ff */
[----:B------:R0:W-:Y:S02]  /*33c0*/  STG.E.U16 [R4.64+0x140], R0 ;  /* 0x0001400004007986 */ /* 0x0001e4000c101504 */
.L_x_391:
[----:B------:R-:W-:Y:S05]  /*33d0*/  BSYNC B0 ;  /* 0x0000000000007941 */ /* 0x000fea0003800000 */
.L_x_390:
        /* <DEDUP_REMOVED lines=26> */
.L_x_397:
[----:B------:R-:W-:Y:S05]  /*3580*/  BSYNC B1 ;  /* 0x0000000000017941 */ /* 0x000fea0003800000 */
.L_x_396:
[----:B0-----:R-:W-:-:S05]  /*3590*/  F2FP.PACK_AB R0, RZ, R0 ;  /* 0x00000000ff00723e */ /* 0x001fca00000000ff */
[----:B------:R0:W-:Y:S02]  /*35a0*/  STG.E.U16 [R4.64+0x280], R0 ;  /* 0x0002800004007986 */ /* 0x0001e4000c101504 */
.L_x_395:
[----:B------:R-:W-:Y:S05]  /*35b0*/  BSYNC B0 ;  /* 0x0000000000007941 */ /* 0x000fea0003800000 */
.L_x_394:
        /* <DEDUP_REMOVED lines=26> */
.L_x_401:
[----:B------:R-:W-:Y:S05]  /*3760*/  BSYNC B1 ;  /* 0x0000000000017941 */ /* 0x000fea0003800000 */
.L_x_400:
[----:B0-----:R-:W-:-:S05]  /*3770*/  F2FP.PACK_AB R0, RZ, R0 ;  /* 0x00000000ff00723e */ /* 0x001fca00000000ff */
[----:B------:R0:W-:Y:S02]  /*3780*/  STG.E.U16 [R4.64+0x3c0], R0 ;  /* 0x0003c00004007986 */ /* 0x0001e4000c101504 */
.L_x_399:
[----:B------:R-:W-:Y:S05]  /*3790*/  BSYNC B0 ;  /* 0x0000000000007941 */ /* 0x000fea0003800000 */
.L_x_398:
[----:B------:R-:W-:-:S05]  /*37a0*/  IADD3 R13, P1, R13, 0x4, RZ ;  /* 0x000000040d0d7810 */ /* 0x000fca0007f3e0ff */
[----:B------:R-:W-:Y:S01]  /*37b0*/  IMAD.X R11, RZ, RZ, R11, P1 ;  /* 0x000000ffff0b7224 */ /* 0x000fe200008e060b */
[----:B------:R-:W-:Y:S05]  /*37c0*/  @P0 BRA `(.L_x_402) ;  /* 0xfffff78000000947 */ /* 0x000fea000383ffff */
.L_x_385:
        /* <DEDUP_REMOVED lines=18> */
.L_x_407:
        /* <DEDUP_REMOVED lines=28> */
.L_x_406:
[----:B------:R-:W-:Y:S05]  /*3ab0*/  BSYNC B1 ;  /* 0x0000000000017941 */ /* 0x000fea0003800000 */
.L_x_405:
[----:B0-----:R-:W-:-:S05]  /*3ac0*/  F2FP.PACK_AB R0, RZ, R0 ;  /* 0x00000000ff00723e */ /* 0x001fca00000000ff */
[----:B------:R0:W-:Y:S02]  /*3ad0*/  STG.E.U16 [R4.64], R0 ;  /* 0x0000000004007986 */ /* 0x0001e4000c101504 */
.L_x_404:
[----:B------:R-:W-:Y:S05]  /*3ae0*/  BSYNC B0 ;  /* 0x0000000000007941 */ /* 0x000fea0003800000 */
.L_x_403:
[----:B0-----:R-:W-:Y:S02]  /*3af0*/  IADD3 R4, P1, R4, 0x140, RZ ;  /* 0x0000014004047810 */ /* 0x001fe40007f3e0ff */
[----:B------:R-:W-:Y:S02]  /*3b00*/  IADD3 R36, P2, R36, 0xa0, RZ ;  /* 0x000000a024247810 */ /* 0x000fe40007f5e0ff */
[----:B------:R-:W-:Y:S01]  /*3b10*/  IADD3 R8, R8, 0x280, RZ ;  /* 0x0000028008087810 */ /* 0x000fe20007ffe0ff */
[----:B------:R-:W-:Y:S02]  /*3b20*/  IMAD.X R5, RZ, RZ, R5, P1 ;  /* 0x000000ffff057224 */ /* 0x000fe400008e0605 */
[----:B------:R-:W-:Y:S01]  /*3b30*/  IMAD.X R9, RZ, RZ, R9, P2 ;  /* 0x000000ffff097224 */ /* 0x000fe200010e0609 */
[----:B------:R-:W-:Y:S05]  /*3b40*/  @P0 BRA `(.L_x_407) ;  /* 0xfffffda000000947 */ /* 0x000fea000383ffff */
[----:B------:R-:W-:Y:S05]  /*3b50*/  EXIT ;  /* 0x000000000000794d */ /* 0x000fea0003800000 */
        .weak           $softmax_n_1_to_1792__m_1537_to_2048__kernel$__cuda_sm3x_div_rn_noftz_f32_slowpath
        .type           $softmax_n_1_to_1792__m_1537_to_2048__kernel$__cuda_sm3x_div_rn_noftz_f32_slowpath,@function
        .size           $softmax_n_1_to_1792__m_1537_to_2048__kernel$__cuda_sm3x_div_rn_noftz_f32_slowpath,(.L_x_572 - $softmax_n_1_to_1792__m_1537_to_2048__kernel$__cuda_sm3x_div_rn_noftz_f32_slowpath)
$softmax_n_1_to_1792__m_1537_to_2048__kernel$__cuda_sm3x_div_rn_noftz_f32_slowpath:
        /* <DEDUP_REMOVED lines=35> */
.L_x_409:
        /* <DEDUP_REMOVED lines=51> */
.L_x_416:
[----:B------:R-:W-:-:S04]  /*40c0*/  LOP3.LUT R0, R0, 0x80000000, RZ, 0xc0, !PT ;  /* 0x8000000000007812 */ /* 0x000fc800078ec0ff */
[----:B------:R-:W-:Y:S01]  /*40d0*/  LOP3.LUT R0, R0, 0x7f800000, RZ, 0xfc, !PT ;  /* 0x7f80000000007812 */ /* 0x000fe200078efcff */
[----:B------:R-:W-:Y:S05]  /*40e0*/  BRA `(.L_x_417) ;  /* 0x0000001000007947 */ /* 0x000fea0003800000 */
.L_x_415:
[----:B------:R-:W-:-:S02]  /*40f0*/  IMAD R0, R20, 0x800000, R0 ;  /* 0x0080000014007824 */ /* 0x000fc400078e0200 */
.L_x_417:
[----:B------:R-:W-:Y:S05]  /*4100*/  BSYNC B3 ;  /* 0x0000000000037941 */ /* 0x000fea0003800000 */
.L_x_414:
[----:B------:R-:W-:Y:S05]  /*4110*/  BRA `(.L_x_418) ;  /* 0x0000008000007947 */ /* 0x000fea0003800000 */
.L_x_413:
[----:B------:R-:W-:-:S04]  /*4120*/  LOP3.LUT R0, R3, 0x80000000, R0, 0x48, !PT ;  /* 0x8000000003007812 */ /* 0x000fc800078e4800 */
[----:B------:R-:W-:Y:S01]  /*4130*/  LOP3.LUT R0, R0, 0x7f800000, RZ, 0xfc, !PT ;  /* 0x7f80000000007812 */ /* 0x000fe200078efcff */
[----:B------:R-:W-:Y:S05]  /*4140*/  BRA `(.L_x_418) ;  /* 0x0000005000007947 */ /* 0x000fea0003800000 */
.L_x_412:
[----:B------:R-:W-:Y:S01]  /*4150*/  LOP3.LUT R0, R3, 0x80000000, R0, 0x48, !PT ;  /* 0x8000000003007812 */ /* 0x000fe200078e4800 */
[----:B------:R-:W-:Y:S05]  /*4160*/  BRA `(.L_x_418) ;  /* 0x0000003000007947 */ /* 0x000fea0003800000 */
.L_x_411:
[----:B------:R-:W0:Y:S01]  /*4170*/  MUFU.RSQ R0, -QNAN ;  /* 0xffc0000000007908 */ /* 0x000e220000001400 */
[----:B------:R-:W-:Y:S05]  /*4180*/  BRA `(.L_x_418) ;  /* 0x0000001000007947 */ /* 0x000fea0003800000 */
.L_x_410:
[----:B------:R-:W-:-:S02]  /*4190*/  FADD.FTZ R0, R0, R3 ;  /* 0x0000000300007221 */ /* 0x000fc40000010000 */
.L_x_418:
[----:B------:R-:W-:Y:S05]  /*41a0*/  BSYNC B2 ;  /* 0x0000000000027941 */ /* 0x000fea0003800000 */
.L_x_408:
[----:B------:R-:W-:-:S04]  /*41b0*/  IMAD.MOV.U32 R3, RZ, RZ, 0x0 ;  /* 0x00000000ff037424 */ /* 0x000fc800078e00ff */
[----:B------:R-:W-:Y:S05]  /*41c0*/  RET.REL.NODEC R2 `(softmax_n_1_to_1792__m_1537_to_2048__kernel) ;  /* 0xffffbe3002007950 */ /* 0x000fea0003c3ffff */
.L_x_419:
        /* <DEDUP_REMOVED lines=11> */
.L_x_572:


//--------------------- .text.softmax_n_1_to_768__m_1025_to_1792__kernel --------------------------
	.section	.text.softmax_n_1_to_768__m_1025_to_1792__kernel,"ax",@progbits
	.sectionflags	@"SHF_BARRIERS=1"
	.sectioninfo	@"SHI_REGISTERS=38"
	.align	128
        .global         softmax_n_1_to_768__m_1025_to_1792__kernel
        .type           softmax_n_1_to_768__m_1025_to_1792__kernel,@function
        .size           softmax_n_1_to_768__m_1025_to_1792__kernel,(.L_x_573 - softmax_n_1_to_768__m_1025_to_1792__kernel)
        .other          softmax_n_1_to_768__m_1025_to_1792__kernel,@"STO_CUDA_ENTRY STV_DEFAULT"
softmax_n_1_to_768__m_1025_to_1792__kernel:
.text.softmax_n_1_to_768__m_1025_to_1792__kernel:
        /* <DEDUP_REMOVED lines=41> */
.L_x_422:
        /* <DEDUP_REMOVED lines=187> */
.L_x_421:
        /* <DEDUP_REMOVED lines=23> */
.L_x_423:
        /* <DEDUP_REMOVED lines=37> */
.L_x_420:
        /* <DEDUP_REMOVED lines=32> */
.L_x_428:
        /* <DEDUP_REMOVED lines=117> */
.L_x_427:
        /* <DEDUP_REMOVED lines=64> */
.L_x_429:
[----:B------:R-:W-:-:S04]  /*1f50*/  ISETP.NE.U32.AND P1, PT, R4, RZ, PT ;  /* 0x000000ff0400720c */ /* 0x000fc80003f25070 */
[----:B------:R-:W-:-:S13]  /*1f60*/  ISETP.NE.OR.EX P0, PT, R2, RZ, P0, P1 ;  /* 0x000000ff0200720c */ /* 0x000fda0000705710 */
[----:B------:R-:W-:Y:S05]  /*1f70*/  @!P0 BRA `(.L_x_425) ;  /* 0x0000021000008947 */ /* 0x000fea0003800000 */
.L_x_426:
        /* <DEDUP_REMOVED lines=33> */
.L_x_425:
        /* <DEDUP_REMOVED lines=9> */
.L_x_430:
        /* <DEDUP_REMOVED lines=12> */
.L_x_424:
        /* <DEDUP_REMOVED lines=51> */
.L_x_441:
        /* <DEDUP_REMOVED lines=27> */
.L_x_434:
[----:B------:R-:W-:Y:S05]  /*27c0*/  BSYNC B0 ;  /* 0x0000000000007941 */ /* 0x000fea0003800000 */
.L_x_433:
        /* <DEDUP_REMOVED lines=11> */
.L_x_436:
[----:B------:R-:W-:Y:S05]  /*2880*/  BSYNC B0 ;  /* 0x0000000000007941 */ /* 0x000fea0003800000 */
.L_x_435:
        /* <DEDUP_REMOVED lines=14> */
.L_x_438:
[----:B------:R-:W-:Y:S05]  /*2970*/  BSYNC B0 ;  /* 0x0000000000007941 */ /* 0x000fea0003800000 */
.L_x_437:
        /* <DEDUP_REMOVED lines=10> */
.L_x_440:
[----:B------:R-:W-:Y:S05]  /*2a20*/  BSYNC B0 ;  /* 0x0000000000007941 */ /* 0x000fea0003800000 */
.L_x_439:
[----:B------:R-:W-:-:S05]  /*2a30*/  IADD3 R5, P0, R5, 0x4, RZ ;  /* 0x0000000405057810 */ /* 0x000fca0007f1e0ff */
[----:B------:R-:W-:Y:S01]  /*2a40*/  IMAD.X R3, RZ, RZ, R3, P0 ;  /* 0x000000ffff037224 */ /* 0x000fe200000e0603 */
[----:B------:R-:W-:Y:S05]  /*2a50*/  @P2 BRA `(.L_x_441) ;  /* 0xfffffbb000002947 */ /* 0x000fea000383ffff */
.L_x_432:
        /* <DEDUP_REMOVED lines=9> */
.L_x_444:
        /* <DEDUP_REMOVED lines=17> */
.L_x_443:
[----:B------:R-:W-:Y:S05]  /*2c00*/  BSYNC B0 ;  /* 0x0000000000007941 */ /* 0x000fea0003800000 */
.L_x_442:
[----:B------:R-:W-:Y:S01]  /*2c10*/  IMAD.X R7, RZ, RZ, R7, P2 ;  /* 0x000000ffff077224 */ /* 0x000fe200010e0607 */
[----:B------:R-:W-:Y:S01]  /*2c20*/  IADD3 R4, R4, 0x200, RZ ;  /* 0x0000020004047810 */ /* 0x000fe20007ffe0ff */
[----:B------:R-:W-:Y:S05]  /*2c30*/  @P1 BRA `(.L_x_444) ;  /* 0xfffffeb000001947 */ /* 0x000fea000383ffff */
.L_x_431:
        /* <DEDUP_REMOVED lines=51> */
.L_x_462:
        /* <DEDUP_REMOVED lines=35> */
[----:B------:R-:W-:Y:S05]  /*31a0*/  CALL.REL.NOINC `($softmax_n_1_to_768__m_1025_to_1792__kernel$__cuda_sm3x_div_rn_noftz_f32_slowpath) ;  /* 0x0000096000007944 */ /* 0x000fea0003c00000 */
[----:B0-----:R-:W-:-:S02]  /*31b0*/  IMAD.MOV.U32 R10, RZ, RZ, R0 ;  /* 0x000000ffff0a7224 */ /* 0x001fc400078e0000 */
.L_x_449:
[----:B------:R-:W-:Y:S05]  /*31c0*/  BSYNC B1 ;  /* 0x0000000000017941 */ /* 0x000fea0003800000 */
.L_x_448:
[----:B------:R-:W-:-:S05]  /*31d0*/  F2FP.PACK_AB R10, RZ, R10 ;  /* 0x0000000aff0a723e */ /* 0x000fca00000000ff */
[----:B------:R0:W-:Y:S02]  /*31e0*/  STG.E.U16 [R6.64], R10 ;  /* 0x0000000a06007986 */ /* 0x0001e4000c101504 */
.L_x_447:
[----:B------:R-:W-:Y:S05]  /*31f0*/  BSYNC B0 ;  /* 0x0000000000007941 */ /* 0x000fea0003800000 */
.L_x_446:
        /* <DEDUP_REMOVED lines=24> */
[----:B------:R-:W-:Y:S05]  /*3380*/  CALL.REL.NOINC `($softmax_n_1_to_768__m_1025_to_1792__kernel$__cuda_sm3x_div_rn_noftz_f32_slowpath) ;  /* 0x0000078000007944 */ /* 0x000fea0003c00000 */
.L_x_453:
[----:B------:R-:W-:Y:S05]  /*3390*/  BSYNC B1 ;  /* 0x0000000000017941 */ /* 0x000fea0003800000 */
.L_x_452:
[----:B0-----:R-:W-:-:S05]  /*33a0*/  F2FP.PACK_AB R0, RZ, R0 ;  /* 0x00000000ff00723e */ /* 0x001fca00000000ff */
[----:B------:R0:W-:Y:S02]  /*33b0*/  STG.E.U16 [R6.64+0x100], R0 ;  /* 0x0001000006007986 */ /* 0x0001e4000c101504 */
.L_x_451:
[----:B------:R-:W-:Y:S05]  /*33c0*/  BSYNC B0 ;  /* 0x0000000000007941 */ /* 0x000fea0003800000 */
.L_x_450:
        /* <DEDUP_REMOVED lines=25> */
.L_x_457:
[----:B------:R-:W-:Y:S05]  /*3560*/  BSYNC B1 ;  /* 0x0000000000017941 */ /* 0x000fea0003800000 */
.L_x_456:
[----:B0-----:R-:W-:-:S05]  /*3570*/  F2FP.PACK_AB R0, RZ, R0 ;  /* 0x00000000ff00723e */ /* 0x001fca00000000ff */
[----:B------:R0:W-:Y:S02]  /*3580*/  STG.E.U16 [R6.64+0x200], R0 ;  /* 0x0002000006007986 */ /* 0x0001e4000c101504 */
.L_x_455:
[----:B------:R-:W-:Y:S05]  /*3590*/  BSYNC B0 ;  /* 0x0000000000007941 */ /* 0x000fea0003800000 */
.L_x_454:
        /* <DEDUP_REMOVED lines=25> */
.L_x_461:
[----:B------:R-:W-:Y:S05]  /*3730*/  BSYNC B1 ;  /* 0x0000000000017941 */ /* 0x000fea0003800000 */
.L_x_460:
[----:B0-----:R-:W-:-:S05]  /*3740*/  F2FP.PACK_AB R0, RZ, R0 ;  /* 0x00000000ff00723e */ /* 0x001fca00000000ff */
[----:B------:R0:W-:Y:S02]  /*3750*/  STG.E.U16 [R6.64+0x300], R0 ;  /* 0x0003000006007986 */ /* 0x0001e4000c101504 */
.L_x_459:
[----:B------:R-:W-:Y:S05]  /*3760*/  BSYNC B0 ;  /* 0x0000000000007941 */ /* 0x000fea0003800000 */
.L_x_458:
[----:B------:R-:W-:-:S05]  /*3770*/  IADD3 R16, P1, R16, 0x4, RZ ;  /* 0x0000000410107810 */ /* 0x000fca0007f3e0ff */
[----:B------:R-:W-:Y:S01]  /*3780*/  IMAD.X R15, RZ, RZ, R15, P1 ;  /* 0x000000ffff0f7224 */ /* 0x000fe200008e060f */
[----:B------:R-:W-:Y:S05]  /*3790*/  @P0 BRA `(.L_x_462) ;  /* 0xfffff7d000000947 */ /* 0x000fea000383ffff */
.L_x_445:
        /* <DEDUP_REMOVED lines=17> */
.L_x_467:
        /* <DEDUP_REMOVED lines=27> */
.L_x_466:
[----:B------:R-:W-:Y:S05]  /*3a60*/  BSYNC B1 ;  /* 0x0000000000017941 */ /* 0x000fea0003800000 */
.L_x_465:
[----:B0-----:R-:W-:-:S05]  /*3a70*/  F2FP.PACK_AB R0, RZ, R0 ;  /* 0x00000000ff00723e */ /* 0x001fca00000000ff */
[----:B------:R0:W-:Y:S02]  /*3a80*/  STG.E.U16 [R4.64], R0 ;  /* 0x0000000004007986 */ /* 0x0001e4000c101504 */
.L_x_464:
[----:B------:R-:W-:Y:S05]  /*3a90*/  BSYNC B0 ;  /* 0x0000000000007941 */ /* 0x000fea0003800000 */
.L_x_463:
[----:B0-----:R-:W-:Y:S02]  /*3aa0*/  IADD3 R4, P1, R4, 0x100, RZ ;  /* 0x0000010004047810 */ /* 0x001fe40007f3e0ff */
[----:B------:R-:W-:Y:S02]  /*3ab0*/  IADD3 R8, P2, R8, 0x80, RZ ;  /* 0x0000008008087810 */ /* 0x000fe40007f5e0ff */
[----:B------:R-:W-:Y:S01]  /*3ac0*/  IADD3 R6, R6, 0x200, RZ ;  /* 0x0000020006067810 */ /* 0x000fe20007ffe0ff */
[----:B------:R-:W-:Y:S02]  /*3ad0*/  IMAD.X R5, RZ, RZ, R5, P1 ;  /* 0x000000ffff057224 */ /* 0x000fe400008e0605 */
[----:B------:R-:W-:Y:S01]  /*3ae0*/  IMAD.X R7, RZ, RZ, R7, P2 ;  /* 0x000000ffff077224 */ /* 0x000fe200010e0607 */
[----:B------:R-:W-:Y:S05]  /*3af0*/  @P0 BRA `(.L_x_467) ;  /* 0xfffffdb000000947 */ /* 0x000fea000383ffff */
[----:B------:R-:W-:Y:S05]  /*3b00*/  EXIT ;  /* 0x000000000000794d */ /* 0x000fea0003800000 */
        .weak           $softmax_n_1_to_768__m_1025_to_1792__kernel$__cuda_sm3x_div_rn_noftz_f32_slowpath
        .type           $softmax_n_1_to_768__m_1025_to_1792__kernel$__cuda_sm3x_div_rn_noftz_f32_slowpath,@function
        .size           $softmax_n_1_to_768__m_1025_to_1792__kernel$__cuda_sm3x_div_rn_noftz_f32_slowpath,(.L_x_573 - $softmax_n_1_to_768__m_1025_to_1792__kernel$__cuda_sm3x_div_rn_noftz_f32_slowpath)
$softmax_n_1_to_768__m_1025_to_1792__kernel$__cuda_sm3x_div_rn_noftz_f32_slowpath:
        /* <DEDUP_REMOVED lines=36> */
.L_x_469:
        /* <DEDUP_REMOVED lines=51> */
.L_x_476:
[----:B------:R-:W-:-:S04]  /*4080*/  LOP3.LUT R0, R0, 0x80000000, RZ, 0xc0, !PT ;  /* 0x8000000000007812 */ /* 0x000fc800078ec0ff */
[----:B------:R-:W-:Y:S01]  /*4090*/  LOP3.LUT R0, R0, 0x7f800000, RZ, 0xfc, !PT ;  /* 0x7f80000000007812 */ /* 0x000fe200078efcff */
[----:B------:R-:W-:Y:S05]  /*40a0*/  BRA `(.L_x_477) ;  /* 0x0000001000007947 */ /* 0x000fea0003800000 */
.L_x_475:
[----:B------:R-:W-:-:S02]  /*40b0*/  IMAD R0, R22, 0x800000, R0 ;  /* 0x0080000016007824 */ /* 0x000fc400078e0200 */
.L_x_477:
[----:B------:R-:W-:Y:S05]  /*40c0*/  BSYNC B3 ;  /* 0x0000000000037941 */ /* 0x000fea0003800000 */
.L_x_474:
[----:B------:R-:W-:Y:S05]  /*40d0*/  BRA `(.L_x_478) ;  /* 0x0000008000007947 */ /* 0x000fea0003800000 */
.L_x_473:
[----:B------:R-:W-:-:S04]  /*40e0*/  LOP3.LUT R0, R23, 0x80000000, R0, 0x48, !PT ;  /* 0x8000000017007812 */ /* 0x000fc800078e4800 */
[----:B------:R-:W-:Y:S01]  /*40f0*/  LOP3.LUT R0, R0, 0x7f800000, RZ, 0xfc, !PT ;  /* 0x7f80000000007812 */ /* 0x000fe200078efcff */
[----:B------:R-:W-:Y:S05]  /*4100*/  BRA `(.L_x_478) ;  /* 0x0000005000007947 */ /* 0x000fea0003800000 */
.L_x_472:
[----:B------:R-:W-:Y:S01]  /*4110*/  LOP3.LUT R0, R23, 0x80000000, R0, 0x48, !PT ;  /* 0x8000000017007812 */ /* 0x000fe200078e4800 */
[----:B------:R-:W-:Y:S05]  /*4120*/  BRA `(.L_x_478) ;  /* 0x0000003000007947 */ /* 0x000fea0003800000 */
.L_x_471:
[----:B------:R-:W0:Y:S01]  /*4130*/  MUFU.RSQ R0, -QNAN ;  /* 0xffc0000000007908 */ /* 0x000e220000001400 */
[----:B------:R-:W-:Y:S05]  /*4140*/  BRA `(.L_x_478) ;  /* 0x0000001000007947 */ /* 0x000fea0003800000 */
.L_x_470:
[----:B------:R-:W-:-:S02]  /*4150*/  FADD.FTZ R0, R0, R3 ;  /* 0x0000000300007221 */ /* 0x000fc40000010000 */
.L_x_478:
[----:B------:R-:W-:Y:S05]  /*4160*/  BSYNC B2 ;  /* 0x0000000000027941 */ /* 0x000fea0003800000 */
.L_x_468:
[----:B------:R-:W-:-:S04]  /*4170*/  IMAD.MOV.U32 R11, RZ, RZ, 0x0 ;  /* 0x00000000ff0b7424 */ /* 0x000fc800078e00ff */
[----:B------:R-:W-:Y:S05]  /*4180*/  RET.REL.NODEC R10 `(softmax_n_1_to_768__m_1025_to_1792__kernel) ;  /* 0xffffbe700a007950 */ /* 0x000fea0003c3ffff */
.L_x_479:
        /* <DEDUP_REMOVED lines=15> */
.L_x_573:


//--------------------- .text.softmax_n_1_to_256__m_769_to_1024__kernel --------------------------
	.section	.text.softmax_n_1_to_256__m_769_to_1024__kernel,"ax",@progbits
	.sectionflags	@"SHF_BARRIERS=1"
	.sectioninfo	@"SHI_REGISTERS=28"
	.align	128
        .global         softmax_n_1_to_256__m_769_to_1024__kernel
        .type           softmax_n_1_to_256__m_769_to_1024__kernel,@function
        .size           softmax_n_1_to_256__m_769_to_1024__kernel,(.L_x_574 - softmax_n_1_to_256__m_769_to_1024__kernel)
        .other          softmax_n_1_to_256__m_769_to_1024__kernel,@"STO_CUDA_ENTRY STV_DEFAULT"
softmax_n_1_to_256__m_769_to_1024__kernel:
.text.softmax_n_1_to_256__m_769_to_1024__kernel:
[----:B------:R-:W-:-:S02]  /*0000*/  IMAD.MOV.U32 R1, RZ, RZ, c[0x0][0x28] ;  /* 0x00000a00ff017624 */ /* 0x000fc400078e00ff */
[----:B------:R-:W-:Y:S01]  /*0010*/  IMAD.MOV.U32 R4, RZ, RZ, c[0x0][0x170] ;  /* 0x00005c00ff047624 */ /* 0x000fe200078e00ff */
[----:B------:R-:W0:Y:S01]  /*0020*/  S2R R10, SR_TID.X ;  /* 0x00000000000a7919 */ /* 0x000e220000002100 */
[----:B------:R-:W-:Y:S01]  /*0030*/  IMAD.MOV.U32 R0, RZ, RZ, c[0x0][0x174] ;  /* 0x00005d00ff007624 */ /* 0x000fe200078e00ff */
[----:B------:R-:W-:Y:S01]  /*0040*/  ULDC.64 UR4, c[0x0][0x118] ;  /* 0x0000460000047ab9 */ /* 0x000fe20000000a00 */
[----:B------:R-:W-:Y:S01]  /*0050*/  IMAD.MOV.U32 R2, RZ, RZ, -0x800003 ;  /* 0xff7ffffdff027424 */ /* 0x000fe200078e00ff */
[C---:B------:R-:W-:Y:S02]  /*0060*/  ISETP.GE.U32.AND P0, PT, R4.reuse, 0x1, PT ;  /* 0x000000010400780c */ /* 0x040fe40003f06070 */
[----:B------:R-:W-:Y:S02]  /*0070*/  IADD3 R4, P1, R4, 0xff, RZ ;  /* 0x000000ff04047810 */ /* 0x000fe40007f3e0ff */
[----:B------:R-:W-:-:S03]  /*0080*/  ISETP.GE.AND.EX P2, PT, R0, RZ, PT, P0 ;  /* 0x000000ff0000720c */ /* 0x000fc60003f46300 */
[----:B------:R-:W-:Y:S01]  /*0090*/  IMAD.X R3, RZ, RZ, c[0x0][0x174], P1 ;  /* 0x00005d00ff037624 */ /* 0x000fe200008e06ff */
[----:B------:R-:W-:-:S04]  /*00a0*/  P2R R15, PR, RZ, 0x4 ;  /* 0x00000004ff0f7803 */ /* 0x000fc80000000000 */
[--C-:B------:R-:W-:Y:S02]  /*00b0*/  SHF.R.S64 R4, R4, 0x8, R3.reuse ;  /* 0x0000000804047819 */ /* 0x100fe40000001003 */
[----:B------:R-:W-:-:S03]  /*00c0*/  SHF.R.S32.HI R0, RZ, 0x8, R3 ;  /* 0x00000008ff007819 */ /* 0x000fc60000011403 */
[----:B------:R-:W-:Y:S05]  /*00d0*/  @!P2 BRA `(.L_x_480) ;  /* 0x000005600000a947 */ /* 0x000fea0003800000 */
[----:B------:R-:W-:Y:S01]  /*00e0*/  ISETP.GT.U32.AND P0, PT, R4, 0x1, PT ;  /* 0x000000010400780c */ /* 0x000fe20003f04070 */
[----:B------:R-:W1:Y:S01]  /*00f0*/  S2R R5, SR_CTAID.X ;  /* 0x0000000000057919 */ /* 0x000e620000002500 */
[----:B------:R-:W-:Y:S02]  /*0100*/  CS2R R8, SRZ ;  /* 0x0000000000087805 */ /* 0x000fe4000001ff00 */
[----:B------:R-:W-:-:S04]  /*0110*/  ISETP.GT.AND.EX P0, PT, R0, RZ, PT, P0 ;  /* 0x000000ff0000720c */ /* 0x000fc80003f04300 */
[----:B------:R-:W-:Y:S02]  /*0120*/  SEL R12, R4, 0x1, P0 ;  /* 0x00000001040c7807 */ /* 0x000fe40000000000 */
[----:B------:R-:W-:Y:S02]  /*0130*/  SEL R14, R0, RZ, P0 ;  /* 0x000000ff000e7207 */ /* 0x000fe40000000000 */
[C---:B------:R-:W-:Y:S02]  /*0140*/  IADD3 R2, P2, R12.reuse, -0x1, RZ ;  /* 0xffffffff0c027810 */ /* 0x040fe40007f5e0ff */
[----:B------:R-:W-:Y:S02]  /*0150*/  LOP3.LUT R3, R12, 0x3, RZ, 0xc0, !PT ;  /* 0x000000030c037812 */ /* 0x000fe400078ec0ff */
[----:B------:R-:W-:Y:S02]  /*0160*/  ISETP.GE.U32.AND P1, PT, R2, 0x3, PT ;  /* 0x000000030200780c */ /* 0x000fe40003f26070 */
[----:B------:R-:W-:-:S02]  /*0170*/  IADD3.X R2, R14, -0x1, RZ, P2, !PT ;  /* 0xffffffff0e027810 */ /* 0x000fc400017fe4ff */
[----:B------:R-:W-:Y:S02]  /*0180*/  ISETP.NE.U32.AND P0, PT, R3, RZ, PT ;  /* 0x000000ff0300720c */ /* 0x000fe40003f05070 */
[----:B------:R-:W-:Y:S01]  /*0190*/  ISETP.GE.U32.AND.EX P1, PT, R2, RZ, PT, P1 ;  /* 0x000000ff0200720c */ /* 0x000fe20003f26110 */
[----:B------:R-:W-:Y:S01]  /*01a0*/  IMAD.MOV.U32 R2, RZ, RZ, -0x800003 ;  /* 0xff7ffffdff027424 */ /* 0x000fe200078e00ff */
[----:B------:R-:W-:-:S11]  /*01b0*/  ISETP.NE.AND.EX P0, PT, RZ, RZ, PT, P0 ;  /* 0x000000ffff00720c */ /* 0x000fd60003f05300 */
[----:B------:R-:W-:Y:S05]  /*01c0*/  @!P1 BRA `(.L_x_481) ;  /* 0x000002d000009947 */ /* 0x000fea0003800000 */
[----:B-1----:R-:W-:Y:S01]  /*01d0*/  IMAD.MOV.U32 R11, RZ, RZ, RZ ;  /* 0x000000ffff0b7224 */ /* 0x002fe200078e00ff */
[----:B------:R-:W-:Y:S01]  /*01e0*/  IADD3 R21, P1, R3, -R12, RZ ;  /* 0x8000000c03157210 */ /* 0x000fe20007f3e0ff */
[--C-:B0-----:R-:W-:Y:S02]  /*01f0*/  IMAD.MOV.U32 R12, RZ, RZ, R10.reuse ;  /* 0x000000ffff0c7224 */ /* 0x101fe400078e000a */
[----:B------:R-:W-:-:S04]  /*0200*/  IMAD.WIDE.U32 R6, R5, c[0x0][0x170], R10 ;  /* 0x00005c0005067a25 */ /* 0x000fc800078e000a */
[----:B------:R-:W-:Y:S01]  /*0210*/  IMAD R7, R5, c[0x0][0x174], R7 ;  /* 0x00005d0005077a24 */ /* 0x000fe200078e0207 */
[C---:B------:R-:W-:Y:S01]  /*0220*/  LEA R11, P2, R6.reuse, c[0x0][0x160], 0x2 ;  /* 0x00005800060b7a11 */ /* 0x040fe200078410ff */
[----:B------:R-:W-:Y:S02]  /*0230*/  IMAD.MOV.U32 R18, RZ, RZ, RZ ;  /* 0x000000ffff127224 */ /* 0x000fe400078e00ff */
[----:B------:R-:W-:Y:S01]  /*0240*/  IMAD.X R14, RZ, RZ, ~R14, P1 ;  /* 0x000000ffff0e7224 */ /* 0x000fe200008e0e0e */
[----:B------:R-:W-:Y:S02]  /*0250*/  IADD3 R11, P3, R11, 0x800, RZ ;  /* 0x000008000b0b7810 */ /* 0x000fe40007f7e0ff */
[----:B------:R-:W-:-:S05]  /*0260*/  LEA.HI.X R7, R6, c[0x0][0x164], R7, 0x2, P2 ;  /* 0x0000590006077a11 */ /* 0x000fca00010f1407 */
[----:B------:R-:W-:-:S02]  /*0270*/  IMAD.X R7, RZ, RZ, R7, P3 ;  /* 0x000000ffff077224 */ /* 0x000fc400018e0607 */
.L_x_482:
[C---:B------:R-:W-:Y:S02]  /*0280*/  ISETP.GE.U32.AND P2, PT, R12.reuse, c[0x0][0x170], PT ;  /* 0x00005c000c007a0c */ /* 0x040fe40003f46070 */
[----:B------:R-:W-:Y:S02]  /*0290*/  IADD3 R6, P4, R12, 0x100, RZ ;  /* 0x000001000c067810 */ /* 0x000fe40007f9e0ff */
[----:B------:R-:W-:Y:S02]  /*02a0*/  ISETP.GE.AND.EX P2, PT, R18, c[0x0][0x174], PT, P2 ;  /* 0x00005d0012007a0c */ /* 0x000fe40003f46320 */
[----:B------:R-:W-:Y:S01]  /*02b0*/  IADD3 R13, P3, R12, 0x200, RZ ;  /* 0x000002000c0d7810 */ /* 0x000fe20007f7e0ff */
[----:B------:R-:W-:Y:S01]  /*02c0*/  IMAD.X R16, RZ, RZ, R18, P4 ;  /* 0x000000ffff107224 */ /* 0x000fe200020e0612 */
[----:B------:R-:W-:Y:S02]  /*02d0*/  ISETP.GE.U32.AND P1, PT, R6, c[0x0][0x170], PT ;  /* 0x00005c0006007a0c */ /* 0x000fe40003f26070 */
[----:B------:R-:W-:-:S02]  /*02e0*/  IADD3 R6, P5, R12, 0x300, RZ ;  /* 0x000003000c067810 */ /* 0x000fc40007fbe0ff */
[----:B------:R-:W-:Y:S01]  /*02f0*/  ISETP.GE.U32.AND P4, PT, R13, c[0x0][0x170], PT ;  /* 0x00005c000d007a0c */ /* 0x000fe20003f86070 */
[--C-:B------:R-:W-:Y:S01]  /*0300*/  IMAD.X R13, RZ, RZ, R18.reuse, P3 ;  /* 0x000000ffff0d7224 */ /* 0x100fe200018e0612 */
[----:B------:R-:W-:Y:S01]  /*0310*/  ISETP.GE.U32.AND P3, PT, R6, c[0x0][0x170], PT ;  /* 0x00005c0006007a0c */ /* 0x000fe20003f66070 */
[----:B------:R-:W-:Y:S01]  /*0320*/  IMAD.MOV.U32 R6, RZ, RZ, R11 ;  /* 0x000000ffff067224 */ /* 0x000fe200078e000b */
[----:B------:R-:W-:Y:S02]  /*0330*/  ISETP.GE.AND.EX P1, PT, R16, c[0x0][0x174], PT, P1 ;  /* 0x00005d0010007a0c */ /* 0x000fe40003f26310 */
[----:B------:R-:W-:Y:S01]  /*0340*/  ISETP.GE.AND.EX P4, PT, R13, c[0x0][0x174], PT, P4 ;  /* 0x00005d000d007a0c */ /* 0x000fe20003f86340 */
[----:B------:R-:W-:Y:S01]  /*0350*/  IMAD.X R13, RZ, RZ, R18, P5 ;  /* 0x000000ffff0d7224 */ /* 0x000fe200028e0612 */
[----:B------:R-:W2:Y:S04]  /*0360*/  @!P2 LDG.E.CONSTANT R11, [R6.64+-0x800] ;  /* 0xfff80004060ba981 */ /* 0x000ea8000c1e9900 */
[----:B------:R-:W-:-:S05]  /*0370*/  ISETP.GE.AND.EX P3, PT, R13, c[0x0][0x174], PT, P3 ;  /* 0x00005d000d007a0c */ /* 0x000fca0003f66330 */
[----:B------:R-:W3:Y:S04]  /*0380*/  @!P1 LDG.E.CONSTANT R13, [R6.64+-0x400] ;  /* 0xfffc0004060d9981 */ /* 0x000ee8000c1e9900 */
[----:B------:R-:W4:Y:S04]  /*0390*/  @!P4 LDG.E.CONSTANT R17, [R6.64] ;  /* 0x000000040611c981 */ /* 0x000f28000c1e9900 */
[----:B------:R0:W5:Y:S01]  /*03a0*/  @!P3 LDG.E.CONSTANT R19, [R6.64+0x400] ;  /* 0x000400040613b981 */ /* 0x000162000c1e9900 */
[----:B------:R-:W-:-:S05]  /*03b0*/  IADD3 R8, P5, R8, 0x4, RZ ;  /* 0x0000000408087810 */ /* 0x000fca0007fbe0ff */
[----:B------:R-:W-:Y:S01]  /*03c0*/  IMAD.X R9, RZ, RZ, R9, P5 ;  /* 0x000000ffff097224 */ /* 0x000fe200028e0609 */
[----:B--2---:R-:W-:Y:S02]  /*03d0*/  @!P2 FMNMX R2, R2, R11, !PT ;  /* 0x0000000b0202a209 */ /* 0x004fe40007800000 */
[----:B------:R-:W-:-:S04]  /*03e0*/  IADD3 R11, P2, R8, R21, RZ ;  /* 0x00000015080b7210 */ /* 0x000fc80007f5e0ff */
[----:B------:R-:W-:Y:S01]  /*03f0*/  ISETP.NE.U32.AND P5, PT, R11, RZ, PT ;  /* 0x000000ff0b00720c */ /* 0x000fe20003fa5070 */
[----:B------:R-:W-:Y:S01]  /*0400*/  IMAD.X R11, R9, 0x1, R14, P2 ;  /* 0x00000001090b7824 */ /* 0x000fe200010e060e */
[----:B------:R-:W-:Y:S02]  /*0410*/  IADD3 R12, P2, R12, 0x400, RZ ;  /* 0x000004000c0c7810 */ /* 0x000fe40007f5e0ff */
[----:B---3--:R-:W-:Y:S02]  /*0420*/  @!P1 FMNMX R2, R2, R13, !PT ;  /* 0x0000000d02029209 */ /* 0x008fe40007800000 */
[----:B------:R-:W-:Y:S01]  /*0430*/  ISETP.NE.AND.EX P1, PT, R11, RZ, PT, P5 ;  /* 0x000000ff0b00720c */ /* 0x000fe20003f25350 */
[----:B------:R-:W-:Y:S01]  /*0440*/  IMAD.X R18, RZ, RZ, R18, P2 ;  /* 0x000000ffff127224 */ /* 0x000fe200010e0612 */
[----:B------:R-:W-:Y:S02]  /*0450*/  IADD3 R11, P5, R6, 0x1000, RZ ;  /* 0x00001000060b7810 */ /* 0x000fe40007fbe0ff */
[----:B----4-:R-:W-:-:S03]  /*0460*/  @!P4 FMNMX R2, R2, R17, !PT ;  /* 0x000000110202c209 */ /* 0x010fc60007800000 */
[----:B0-----:R-:W-:Y:S01]  /*0470*/  IMAD.X R7, RZ, RZ, R7, P5 ;  /* 0x000000ffff077224 */ /* 0x001fe200028e0607 */
[----:B-----5:R-:W-:-:S05]  /*0480*/  @!P3 FMNMX R2, R2, R19, !PT ;  /* 0x000000130202b209 */ /* 0x020fca0007800000 */
[----:B------:R-:W-:Y:S05]  /*0490*/  @P1 BRA `(.L_x_482) ;  /* 0xfffffde000001947 */ /* 0x000fea000383ffff */
.L_x_481:
[----:B-1----:R-:W-:Y:S05]  /*04a0*/  @!P0 BRA `(.L_x_480) ;  /* 0x0000019000008947 */ /* 0x002fea0003800000 */
[C---:B------:R-:W-:Y:S01]  /*04b0*/  SHF.L.U64.HI R9, R8.reuse, 0x8, R9 ;  /* 0x0000000808097819 */ /* 0x040fe20000010209 */
[----:B------:R-:W-:-:S04]  /*04c0*/  IMAD.SHL.U32 R8, R8, 0x100, RZ ;  /* 0x0000010008087824 */ /* 0x000fc800078e00ff */
[----:B------:R-:W-:Y:S01]  /*04d0*/  IMAD.WIDE.U32 R6, R5, c[0x0][0x170], R8 ;  /* 0x00005c0005067a25 */ /* 0x000fe200078e0008 */
[----:B0-----:R-:W-:-:S03]  /*04e0*/  IADD3 R11, P2, R10, R8, RZ ;  /* 0x000000080a0b7210 */ /* 0x001fc60007f5e0ff */
[----:B------:R-:W-:Y:S01]  /*04f0*/  IMAD R7, R5, c[0x0][0x174], R7 ;  /* 0x00005d0005077a24 */ /* 0x000fe200078e0207 */
[----:B------:R-:W-:Y:S01]  /*0500*/  IADD3 R12, P0, R10, R6, RZ ;  /* 0x000000060a0c7210 */ /* 0x000fe20007f1e0ff */
[----:B------:R-:W-:Y:S01]  /*0510*/  IMAD.X R9, RZ, RZ, R9, P2 ;  /* 0x000000ffff097224 */ /* 0x000fe200010e0609 */
[----:B------:R-:W-:Y:S02]  /*0520*/  IADD3 R5, P3, RZ, -R3, RZ ;  /* 0x80000003ff057210 */ /* 0x000fe40007f7e0ff */
[----:B------:R-:W-:Y:S01]  /*0530*/  LEA R6, P1, R12, c[0x0][0x160], 0x2 ;  /* 0x000058000c067a11 */ /* 0x000fe200078210ff */
[----:B------:R-:W-:Y:S02]  /*0540*/  IMAD.X R7, RZ, RZ, R7, P0 ;  /* 0x000000ffff077224 */ /* 0x000fe400000e0607 */
[----:B------:R-:W-:-:S03]  /*0550*/  IMAD.X R8, RZ, RZ, -0x1, P3 ;  /* 0xffffffffff087424 */ /* 0x000fc600018e06ff */
[----:B------:R-:W-:-:S02]  /*0560*/  LEA.HI.X R7, R12, c[0x0][0x164], R7, 0x2, P1 ;  /* 0x000059000c077a11 */ /* 0x000fc400008f1407 */
.L_x_483:
[----:B------:R-:W-:-:S04]  /*0570*/  ISETP.GE.U32.AND P0, PT, R11, c[0x0][0x170], PT ;  /* 0x00005c000b007a0c */ /* 0x000fc80003f06070 */
[----:B------:R-:W-:-:S13]  /*0580*/  ISETP.GE.AND.EX P0, PT, R9, c[0x0][0x174], PT, P0 ;  /* 0x00005d0009007a0c */ /* 0x000fda0003f06300 */
[----:B------:R0:W2:Y:S01]  /*0590*/  @!P0 LDG.E.CONSTANT R3, [R6.64] ;  /* 0x0000000406038981 */ /* 0x0000a2000c1e9900 */
[----:B------:R-:W-:Y:S02]  /*05a0*/  IADD3 R5, P1, R5, 0x1, RZ ;  /* 0x0000000105057810 */ /* 0x000fe40007f3e0ff */
[----:B------:R-:W-:-:S03]  /*05b0*/  IADD3 R11, P3, R11, 0x100, RZ ;  /* 0x000001000b0b7810 */ /* 0x000fc60007f7e0ff */
[----:B------:R-:W-:Y:S01]  /*05c0*/  IMAD.X R8, RZ, RZ, R8, P1 ;  /* 0x000000ffff087224 */ /* 0x000fe200008e0608 */
[----:B------:R-:W-:Y:S01]  /*05d0*/  ISETP.NE.U32.AND P1, PT, R5, RZ, PT ;  /* 0x000000ff0500720c */ /* 0x000fe20003f25070 */
[----:B------:R-:W-:Y:S01]  /*05e0*/  IMAD.X R9, RZ, RZ, R9, P3 ;  /* 0x000000ffff097224 */ /* 0x000fe200018e0609 */
[----:B0-----:R-:W-:Y:S02]  /*05f0*/  IADD3 R6, P2, R6, 0x400, RZ ;  /* 0x0000040006067810 */ /* 0x001fe40007f5e0ff */
[----:B------:R-:W-:-:S03]  /*0600*/  ISETP.NE.AND.EX P1, PT, R8, RZ, PT, P1 ;  /* 0x000000ff0800720c */ /* 0x000fc60003f25310 */
[----:B------:R-:W-:Y:S01]  /*0610*/  IMAD.X R7, RZ, RZ, R7, P2 ;  /* 0x000000ffff077224 */ /* 0x000fe200010e0607 */
[----:B--2---:R-:W-:-:S09]  /*0620*/  @!P0 FMNMX R2, R2, R3, !PT ;  /* 0x0000000302028209 */ /* 0x004fd20007800000 */
[----:B------:R-:W-:Y:S05]  /*0630*/  @P1 BRA `(.L_x_483) ;  /* 0xffffff3000001947 */ /* 0x000fea000383ffff */
.L_x_480:
[----:B------:R-:W1:Y:S01]  /*0640*/  SHFL.DOWN PT, R3, R2, 0x10, 0x1f ;  /* 0x0a001f0002037f89 */ /* 0x000e6200000e0000 */
[C---:B0-----:R-:W-:Y:S02]  /*0650*/  LOP3.LUT P2, RZ, R10.reuse, 0x1f, RZ, 0xc0, !PT ;  /* 0x0000001f0aff7812 */ /* 0x041fe4000784c0ff */
[----:B------:R-:W-:Y:S02]  /*0660*/  ISETP.GT.U32.AND P1, PT, R10, 0x7, PT ;  /* 0x000000070a00780c */ /* 0x000fe40003f24070 */
[----:B------:R-:W-:-:S09]  /*0670*/  ISETP.NE.AND P0, PT, R15, RZ, PT ;  /* 0x000000ff0f00720c */ /* 0x000fd20003f05270 */
[----:B------:R-:W-:-:S04]  /*0680*/  @!P2 SHF.R.U32.HI R9, RZ, 0x3, R10 ;  /* 0x00000003ff09a819 */ /* 0x000fc8000001160a */
[----:B------:R-:W-:Y:S02]  /*0690*/  @!P2 LOP3.LUT R9, R9, 0x1ffffffc, RZ, 0xc0, !PT ;  /* 0x1ffffffc0909a812 */ /* 0x000fe400078ec0ff */
[----:B-1----:R-:W-:-:S05]  /*06a0*/  FMNMX R3, R3, R2, !PT ;  /* 0x0000000203037209 */ /* 0x002fca0007800000 */
[----:B------:R-:W0:Y:S02]  /*06b0*/  SHFL.DOWN PT, R6, R3, 0x8, 0x1f ;  /* 0x09001f0003067f89 */ /* 0x000e2400000e0000 */
[----:B0-----:R-:W-:Y:S02]  /*06c0*/  FMNMX R6, R3, R6, !PT ;  /* 0x0000000603067209 */ /* 0x001fe40007800000 */
[----:B------:R-:W-:Y:S02]  /*06d0*/  P2R R3, PR, RZ, 0x4 ;  /* 0x00000004ff037803 */ /* 0x000fe40000000000 */
[----:B------:R-:W-:Y:S01]  /*06e0*/  P2R R3, PR, RZ, 0x2 ;  /* 0x00000002ff037803 */ /* 0x000fe20000000000 */
        /* <DEDUP_REMOVED lines=8> */
[----:B------:R-:W0:Y:S01]  /*0770*/  @!P1 LDS R2, [R10.X4+0x8] ;  /* 0x000008000a029984 */ /* 0x000e220000004800 */
[----:B------:R-:W-:-:S03]  /*0780*/  ISETP.NE.AND P1, PT, R10, RZ, PT ;  /* 0x000000ff0a00720c */ /* 0x000fc60003f25270 */
[----:B0-----:R-:W0:Y:S02]  /*0790*/  SHFL.DOWN PT, R3, R2, 0x4, 0x1f ;  /* 0x08801f0002037f89 */ /* 0x001e2400000e0000 */
[----:B0-----:R-:W-:Y:S02]  /*07a0*/  FMNMX R3, R2, R3, !PT ;  /* 0x0000000302037209 */ /* 0x001fe40007800000 */
[----:B------:R-:W-:-:S03]  /*07b0*/  P2R R2, PR, RZ, 0x2 ;  /* 0x00000002ff027803 */ /* 0x000fc60000000000 */
[----:B------:R-:W0:Y:S02]  /*07c0*/  SHFL.DOWN PT, R6, R3, 0x2, 0x1f ;  /* 0x08401f0003067f89 */ /* 0x000e2400000e0000 */
[----:B0-----:R-:W-:-:S05]  /*07d0*/  FMNMX R6, R3, R6, !PT ;  /* 0x0000000603067209 */ /* 0x001fca0007800000 */
[----:B------:R-:W0:Y:S02]  /*07e0*/  SHFL.DOWN PT, R5, R6, 0x1, 0x1f ;  /* 0x08201f0006057f89 */ /* 0x000e2400000e0000 */
[----:B0-----:R-:W-:Y:S01]  /*07f0*/  FMNMX R7, R6, R5, !PT ;  /* 0x0000000506077209 */ /* 0x001fe20007800000 */
[----:B------:R-:W-:-:S04]  /*0800*/  IMAD.MOV.U32 R5, RZ, RZ, RZ ;  /* 0x000000ffff057224 */ /* 0x000fc800078e00ff */
[----:B------:R-:W-:Y:S04]  /*0810*/  @!P1 STS [RZ], R7 ;  /* 0x00000007ff009388 */ /* 0x000fe80000000800 */
[----:B------:R-:W-:Y:S06]  /*0820*/  BAR.SYNC 0x0 ;  /* 0x0000000000007b1d */ /* 0x000fec0000000000 */
[----:B------:R-:W0:Y:S04]  /*0830*/  @!P1 LDS R8, [RZ] ;  /* 0x00000000ff089984 */ /* 0x000e280000000800 */
[----:B0-----:R-:W-:Y:S04]  /*0840*/  @!P1 STS [0x48], R8 ;  /* 0x00004808ff009388 */ /* 0x001fe80000000800 */
[----:B------:R-:W-:Y:S06]  /*0850*/  BAR.SYNC 0x0 ;  /* 0x0000000000007b1d */ /* 0x000fec0000000000 */
[----:B------:R-:W-:Y:S05]  /*0860*/  @!P0 BRA `(.L_x_484) ;  /* 0x0000081000008947 */ /* 0x000fea0003800000 */
[----:B------:R-:W-:Y:S01]  /*0870*/  ISETP.GT.U32.AND P0, PT, R4, 0x1, PT ;  /* 0x000000010400780c */ /* 0x000fe20003f04070 */
[----:B------:R-:W0:Y:S01]  /*0880*/  LDS R6, [0x48] ;  /* 0x00004800ff067984 */ /* 0x000e220000000800 */
[----:B------:R-:W-:-:S02]  /*0890*/  IMAD.MOV.U32 R5, RZ, RZ, RZ ;  /* 0x000000ffff057224 */ /* 0x000fc400078e00ff */
[----:B------:R-:W-:Y:S01]  /*08a0*/  ISETP.GT.AND.EX P0, PT, R0, RZ, PT, P0 ;  /* 0x000000ff0000720c */ /* 0x000fe20003f04300 */
[----:B------:R-:W1:Y:S01]  /*08b0*/  S2R R7, SR_CTAID.X ;  /* 0x0000000000077919 */ /* 0x000e620000002500 */
[----:B------:R-:W-:Y:S02]  /*08c0*/  IMAD.MOV.U32 R9, RZ, RZ, RZ ;  /* 0x000000ffff097224 */ /* 0x000fe400078e00ff */
[----:B------:R-:W-:Y:S01]  /*08d0*/  SEL R13, R4, 0x1, P0 ;  /* 0x00000001040d7807 */ /* 0x000fe20000000000 */
[----:B------:R-:W-:Y:S01]  /*08e0*/  IMAD.MOV.U32 R12, RZ, RZ, RZ ;  /* 0x000000ffff0c7224 */ /* 0x000fe200078e00ff */
[----:B------:R-:W-:Y:S02]  /*08f0*/  SEL R17, R0, RZ, P0 ;  /* 0x000000ff00117207 */ /* 0x000fe40000000000 */
[C---:B------:R-:W-:Y:S02]  /*0900*/  IADD3 R2, P1, R13.reuse, -0x1, RZ ;  /* 0xffffffff0d027810 */ /* 0x040fe40007f3e0ff */
[----:B------:R-:W-:-:S02]  /*0910*/  LOP3.LUT R8, R13, 0x3, RZ, 0xc0, !PT ;  /* 0x000000030d087812 */ /* 0x000fc400078ec0ff */
[----:B------:R-:W-:Y:S02]  /*0920*/  ISETP.GE.U32.AND P0, PT, R2, 0x3, PT ;  /* 0x000000030200780c */ /* 0x000fe40003f06070 */
[----:B------:R-:W-:-:S04]  /*0930*/  IADD3.X R2, R17, -0x1, RZ, P1, !PT ;  /* 0xffffffff11027810 */ /* 0x000fc80000ffe4ff */
[----:B------:R-:W-:-:S13]  /*0940*/  ISETP.GE.U32.AND.EX P0, PT, R2, RZ, PT, P0 ;  /* 0x000000ff0200720c */ /* 0x000fda0003f06100 */
[----:B------:R-:W-:Y:S05]  /*0950*/  @!P0 BRA `(.L_x_485) ;  /* 0x000004d000008947 */ /* 0x000fea0003800000 */
[----:B-1----:R-:W-:Y:S01]  /*0960*/  IMAD.MOV.U32 R11, RZ, RZ, RZ ;  /* 0x000000ffff0b7224 */ /* 0x002fe200078e00ff */
[----:B------:R-:W-:Y:S01]  /*0970*/  IADD3 R14, P0, R8, -R13, RZ ;  /* 0x8000000d080e7210 */ /* 0x000fe20007f1e0ff */
[----:B------:R-:W-:Y:S02]  /*0980*/  IMAD.MOV.U32 R22, RZ, RZ, RZ ;  /* 0x000000ffff167224 */ /* 0x000fe400078e00ff */
[----:B------:R-:W-:-:S04]  /*0990*/  IMAD.WIDE.U32 R2, R7, c[0x0][0x170], R10 ;  /* 0x00005c0007027a25 */ /* 0x000fc800078e000a */
[----:B------:R-:W-:Y:S01]  /*09a0*/  IMAD R3, R7, c[0x0][0x174], R3 ;  /* 0x00005d0007037a24 */ /* 0x000fe200078e0203 */
[----:B------:R-:W-:Y:S01]  /*09b0*/  LEA R16, P1, R2, c[0x0][0x160], 0x2 ;  /* 0x0000580002107a11 */ /* 0x000fe200078210ff */
[----:B------:R-:W-:Y:S02]  /*09c0*/  IMAD.MOV.U32 R11, RZ, RZ, R10 ;  /* 0x000000ffff0b7224 */ /* 0x000fe400078e000a */
[----:B------:R-:W-:Y:S01]  /*09d0*/  IMAD.X R13, RZ, RZ, ~R17, P0 ;  /* 0x000000ffff0d7224 */ /* 0x000fe200000e0e11 */
[----:B------:R-:W-:Y:S02]  /*09e0*/  IADD3 R16, P2, R16, 0x800, RZ ;  /* 0x0000080010107810 */ /* 0x000fe40007f5e0ff */
[----:B------:R-:W-:-:S05]  /*09f0*/  LEA.HI.X R3, R2, c[0x0][0x164], R3, 0x2, P1 ;  /* 0x0000590002037a11 */ /* 0x000fca00008f1403 */
[----:B------:R-:W-:-:S02]  /*0a00*/  IMAD.X R3, RZ, RZ, R3, P2 ;  /* 0x000000ffff037224 */ /* 0x000fc400010e0603 */
.L_x_486:
[----:B------:R-:W-:Y:S01]  /*0a10*/  ISETP.GE.U32.AND P1, PT, R11, c[0x0][0x170], PT ;  /* 0x00005c000b007a0c */ /* 0x000fe20003f26070 */
[----:B------:R-:W-:-:S03]  /*0a20*/  IMAD.MOV.U32 R2, RZ, RZ, R16 ;  /* 0x000000ffff027224 */ /* 0x000fc600078e0010 */
[----:B------:R-:W-:-:S13]  /*0a30*/  ISETP.GE.AND.EX P1, PT, R22, c[0x0][0x174], PT, P1 ;  /* 0x00005d0016007a0c */ /* 0x000fda0003f26310 */
[----:B------:R-:W2:Y:S01]  /*0a40*/  @!P1 LDG.E.CONSTANT R17, [R2.64+-0x800] ;  /* 0xfff8000402119981 */ /* 0x000ea2000c1e9900 */
[----:B------:R-:W-:Y:S01]  /*0a50*/  PLOP3.LUT P0, PT, PT, PT, PT, 0x80, 0x0 ;  /* 0x000000000000781c */ /* 0x000fe20003f0f070 */
[----:B0-2---:R-:W-:-:S04]  /*0a60*/  @!P1 FADD R17, -R6, R17 ;  /* 0x0000001106119221 */ /* 0x005fc80000000100 */
[----:B------:R-:W-:-:S05]  /*0a70*/  @!P1 FMUL R17, R17, 1.4426950216293334961 ;  /* 0x3fb8aa3b11119820 */ /* 0x000fca0000400000 */
[----:B------:R-:W-:-:S04]  /*0a80*/  @!P1 FSETP.GEU.AND P2, PT, R17, -126, PT ;  /* 0xc2fc00001100980b */ /* 0x000fc80003f4e000 */
[----:B------:R-:W-:Y:S02]  /*0a90*/  @!P1 PLOP3.LUT P0, PT, P2, PT, PT, 0x80, 0x0 ;  /* 0x000000000000981c */ /* 0x000fe4000170f070 */
[----:B------:R-:W-:-:S04]  /*0aa0*/  IADD3 R16, P2, R11, 0x100, RZ ;  /* 0x000001000b107810 */ /* 0x000fc80007f5e0ff */
[----:B------:R-:W-:Y:S01]  /*0ab0*/  ISETP.GE.U32.AND P3, PT, R16, c[0x0][0x170], PT ;  /* 0x00005c0010007a0c */ /* 0x000fe20003f66070 */
[----:B------:R-:W-:-:S05]  /*0ac0*/  IMAD.X R18, RZ, RZ, R22, P2 ;  /* 0x000000ffff127224 */ /* 0x000fca00010e0616 */
[----:B------:R-:W-:-:S13]  /*0ad0*/  ISETP.GE.AND.EX P3, PT, R18, c[0x0][0x174], PT, P3 ;  /* 0x00005d0012007a0c */ /* 0x000fda0003f66330 */
[----:B------:R-:W2:Y:S01]  /*0ae0*/  @!P3 LDG.E.CONSTANT R19, [R2.64+-0x400] ;  /* 0xfffc00040213b981 */ /* 0x000ea2000c1e9900 */
[----:B------:R-:W-:-:S04]  /*0af0*/  @!P0 FMUL R17, R17, 0.5 ;  /* 0x3f00000011118820 */ /* 0x000fc80000400000 */
[----:B------:R-:W0:Y:S02]  /*0b00*/  @!P1 MUFU.EX2 R16, R17 ;  /* 0x0000001100109308 */ /* 0x000e240000000800 */
[----:B0-----:R-:W-:Y:S01]  /*0b10*/  @!P0 FMUL R16, R16, R16 ;  /* 0x0000001010108220 */ /* 0x001fe20000400000 */
[----:B------:R-:W-:-:S03]  /*0b20*/  PLOP3.LUT P0, PT, PT, PT, PT, 0x80, 0x0 ;  /* 0x000000000000781c */ /* 0x000fc60003f0f070 */
[----:B------:R-:W-:Y:S01]  /*0b30*/  @!P1 FADD R5, R5, R16 ;  /* 0x0000001005059221 */ /* 0x000fe20000000000 */
[----:B--2---:R-:W-:-:S04]  /*0b40*/  @!P3 FADD R19, -R6, R19 ;  /* 0x000000130613b221 */ /* 0x004fc80000000100 */
[----:B------:R-:W-:-:S05]  /*0b50*/  @!P3 FMUL R19, R19, 1.4426950216293334961 ;  /* 0x3fb8aa3b1313b820 */ /* 0x000fca0000400000 */
[----:B------:R-:W-:-:S04]  /*0b60*/  @!P3 FSETP.GEU.AND P1, PT, R19, -126, PT ;  /* 0xc2fc00001300b80b */ /* 0x000fc80003f2e000 */
[----:B------:R-:W-:Y:S02]  /*0b70*/  @!P3 PLOP3.LUT P0, PT, P1, PT, PT, 0x80, 0x0 ;  /* 0x000000000000b81c */ /* 0x000fe40000f0f070 */
[----:B------:R-:W-:-:S04]  /*0b80*/  IADD3 R18, P1, R11, 0x200, RZ ;  /* 0x000002000b127810 */ /* 0x000fc80007f3e0ff */
[----:B------:R-:W-:Y:S01]  /*0b90*/  ISETP.GE.U32.AND P4, PT, R18, c[0x0][0x170], PT ;  /* 0x00005c0012007a0c */ /* 0x000fe20003f86070 */
[----:B------:R-:W-:Y:S01]  /*0ba0*/  IMAD.X R20, RZ, RZ, R22, P1 ;  /* 0x000000ffff147224 */ /* 0x000fe200008e0616 */
[----:B------:R-:W-:-:S04]  /*0bb0*/  IADD3 R16, P1, R11, 0x300, RZ ;  /* 0x000003000b107810 */ /* 0x000fc80007f3e0ff */
[----:B------:R-:W-:Y:S01]  /*0bc0*/  ISETP.GE.AND.EX P4, PT, R20, c[0x0][0x174], PT, P4 ;  /* 0x00005d0014007a0c */ /* 0x000fe20003f86340 */
[----:B------:R-:W-:Y:S01]  /*0bd0*/  IMAD.X R21, RZ, RZ, R22, P1 ;  /* 0x000000ffff157224 */ /* 0x000fe200008e0616 */
[----:B------:R-:W-:-:S04]  /*0be0*/  ISETP.GE.U32.AND P5, PT, R16, c[0x0][0x170], PT ;  /* 0x00005c0010007a0c */ /* 0x000fc80003fa6070 */
[----:B------:R-:W-:-:S07]  /*0bf0*/  ISETP.GE.AND.EX P5, PT, R21, c[0x0][0x174], PT, P5 ;  /* 0x00005d0015007a0c */ /* 0x000fce0003fa6350 */
[----:B------:R-:W2:Y:S01]  /*0c00*/  @!P4 LDG.E.CONSTANT R17, [R2.64] ;  /* 0x000000040211c981 */ /* 0x000ea2000c1e9900 */
[----:B------:R-:W-:-:S05]  /*0c10*/  PLOP3.LUT P1, PT, PT, PT, PT, 0x80, 0x0 ;  /* 0x000000000000781c */ /* 0x000fca0003f2f070 */
[----:B------:R-:W3:Y:S01]  /*0c20*/  @!P5 LDG.E.CONSTANT R21, [R2.64+0x400] ;  /* 0x000400040215d981 */ /* 0x000ee2000c1e9900 */
[----:B------:R-:W-:-:S04]  /*0c30*/  @!P0 FMUL R19, R19, 0.5 ;  /* 0x3f00000013138820 */ /* 0x000fc80000400000 */
[----:B------:R-:W0:Y:S02]  /*0c40*/  @!P3 MUFU.EX2 R16, R19 ;  /* 0x000000130010b308 */ /* 0x000e240000000800 */
[----:B0-----:R-:W-:Y:S01]  /*0c50*/  @!P0 FMUL R16, R16, R16 ;  /* 0x0000001010108220 */ /* 0x001fe20000400000 */
[----:B------:R-:W-:-:S03]  /*0c60*/  IADD3 R9, P0, R9, 0x4, RZ ;  /* 0x0000000409097810 */ /* 0x000fc60007f1e0ff */
[----:B------:R-:W-:Y:S02]  /*0c70*/  @!P3 FADD R5, R5, R16 ;  /* 0x000000100505b221 */ /* 0x000fe40000000000 */
[----:B------:R-:W-:Y:S01]  /*0c80*/  IMAD.X R12, RZ, RZ, R12, P0 ;  /* 0x000000ffff0c7224 */ /* 0x000fe200000e060c */
[----:B--2---:R-:W-:-:S04]  /*0c90*/  @!P4 FADD R17, -R6, R17 ;  /* 0x000000110611c221 */ /* 0x004fc80000000100 */
[----:B------:R-:W-:-:S05]  /*0ca0*/  @!P4 FMUL R17, R17, 1.4426950216293334961 ;  /* 0x3fb8aa3b1111c820 */ /* 0x000fca0000400000 */
[----:B------:R-:W-:-:S04]  /*0cb0*/  @!P4 FSETP.GEU.AND P2, PT, R17, -126, PT ;  /* 0xc2fc00001100c80b */ /* 0x000fc80003f4e000 */
[----:B------:R-:W-:Y:S01]  /*0cc0*/  @!P4 PLOP3.LUT P1, PT, P2, PT, PT, 0x80, 0x0 ;  /* 0x000000000000c81c */ /* 0x000fe2000172f070 */
[----:B---3--:R-:W-:-:S04]  /*0cd0*/  @!P5 FADD R21, -R6, R21 ;  /* 0x000000150615d221 */ /* 0x008fc80000000100 */
[----:B------:R-:W-:Y:S01]  /*0ce0*/  @!P5 FMUL R21, R21, 1.4426950216293334961 ;  /* 0x3fb8aa3b1515d820 */ /* 0x000fe20000400000 */
[----:B------:R-:W-:-:S04]  /*0cf0*/  PLOP3.LUT P2, PT, PT, PT, PT, 0x80, 0x0 ;  /* 0x000000000000781c */ /* 0x000fc80003f4f070 */
[----:B------:R-:W-:-:S03]  /*0d00*/  @!P5 FSETP.GEU.AND P6, PT, R21, -126, PT ;  /* 0xc2fc00001500d80b */ /* 0x000fc60003fce000 */
[----:B------:R-:W-:Y:S01]  /*0d10*/  @!P1 FMUL R17, R17, 0.5 ;  /* 0x3f00000011119820 */ /* 0x000fe20000400000 */
[----:B------:R-:W-:-:S03]  /*0d20*/  @!P5 PLOP3.LUT P2, PT, P6, PT, PT, 0x80, 0x0 ;  /* 0x000000000000d81c */ /* 0x000fc6000374f070 */
[----:B------:R-:W0:Y:S10]  /*0d30*/  @!P4 MUFU.EX2 R18, R17 ;  /* 0x000000110012c308 */ /* 0x000e340000000800 */
[----:B------:R-:W-:Y:S01]  /*0d40*/  @!P2 FMUL R21, R21, 0.5 ;  /* 0x3f0000001515a820 */ /* 0x000fe20000400000 */
[----:B0-----:R-:W-:-:S03]  /*0d50*/  @!P1 FMUL R18, R18, R18 ;  /* 0x0000001212129220 */ /* 0x001fc60000400000 */
[----:B------:R-:W0:Y:S01]  /*0d60*/  @!P5 MUFU.EX2 R16, R21 ;  /* 0x000000150010d308 */ /* 0x000e220000000800 */
[----:B------:R-:W-:Y:S01]  /*0d70*/  @!P4 FADD R5, R5, R18 ;  /* 0x000000120505c221 */ /* 0x000fe20000000000 */
[----:B------:R-:W-:-:S04]  /*0d80*/  IADD3 R18, P1, R9, R14, RZ ;  /* 0x0000000e09127210 */ /* 0x000fc80007f3e0ff */
[----:B------:R-:W-:Y:S01]  /*0d90*/  ISETP.NE.U32.AND P0, PT, R18, RZ, PT ;  /* 0x000000ff1200720c */ /* 0x000fe20003f05070 */
[----:B------:R-:W-:-:S05]  /*0da0*/  IMAD.X R17, R12, 0x1, R13, P1 ;  /* 0x000000010c117824 */ /* 0x000fca00008e060d */
[----:B------:R-:W-:Y:S01]  /*0db0*/  ISETP.NE.AND.EX P0, PT, R17, RZ, PT, P0 ;  /* 0x000000ff1100720c */ /* 0x000fe20003f05300 */
[----:B0-----:R-:W-:Y:S01]  /*0dc0*/  @!P2 FMUL R16, R16, R16 ;  /* 0x000000101010a220 */ /* 0x001fe20000400000 */
[----:B------:R-:W-:-:S03]  /*0dd0*/  IADD3 R11, P1, R11, 0x400, RZ ;  /* 0x000004000b0b7810 */ /* 0x000fc60007f3e0ff */
[----:B------:R-:W-:Y:S01]  /*0de0*/  @!P5 FADD R5, R5, R16 ;  /* 0x000000100505d221 */ /* 0x000fe20000000000 */
[----:B------:R-:W-:Y:S01]  /*0df0*/  IADD3 R16, P2, R2, 0x1000, RZ ;  /* 0x0000100002107810 */ /* 0x000fe20007f5e0ff */
[----:B------:R-:W-:-:S04]  /*0e00*/  IMAD.X R22, RZ, RZ, R22, P1 ;  /* 0x000000ffff167224 */ /* 0x000fc800008e0616 */
[----:B------:R-:W-:Y:S02]  /*0e10*/  IMAD.X R3, RZ, RZ, R3, P2 ;  /* 0x000000ffff037224 */ /* 0x000fe400010e0603 */
[----:B------:R-:W-:Y:S05]  /*0e20*/  @P0 BRA `(.L_x_486) ;  /* 0xfffffbe000000947 */ /* 0x000fea000383ffff */
.L_x_485:
[----:B-1----:R-:W-:-:S04]  /*0e30*/  ISETP.NE.U32.AND P0, PT, R8, RZ, PT ;  /* 0x000000ff0800720c */ /* 0x002fc80003f05070 */
[----:B------:R-:W-:-:S13]  /*0e40*/  ISETP.NE.AND.EX P0, PT, RZ, RZ, PT, P0 ;  /* 0x000000ffff00720c */ /* 0x000fda0003f05300 */
[----:B------:R-:W-:Y:S05]  /*0e50*/  @!P0 BRA `(.L_x_484) ;  /* 0x0000022000008947 */ /* 0x000fea0003800000 */
[C---:B------:R-:W-:Y:S01]  /*0e60*/  SHF.L.U64.HI R13, R9.reuse, 0x8, R12 ;  /* 0x00000008090d7819 */ /* 0x040fe2000001020c */
[----:B------:R-:W-:Y:S01]  /*0e70*/  IMAD.SHL.U32 R12, R9, 0x100, RZ ;  /* 0x00000100090c7824 */ /* 0x000fe200078e00ff */
[----:B------:R-:W-:-:S03]  /*0e80*/  IADD3 R9, P1, RZ, -R8, RZ ;  /* 0x80000008ff097210 */ /* 0x000fc60007f3e0ff */
[----:B------:R-:W-:Y:S01]  /*0e90*/  IMAD.WIDE.U32 R2, R7, c[0x0][0x170], R12 ;  /* 0x00005c0007027a25 */ /* 0x000fe200078e000c */
[----:B------:R-:W-:-:S03]  /*0ea0*/  IADD3 R12, P0, R10, R12, RZ ;  /* 0x0000000c0a0c7210 */ /* 0x000fc60007f1e0ff */
[----:B------:R-:W-:Y:S01]  /*0eb0*/  IMAD R7, R7, c[0x0][0x174], R3 ;  /* 0x00005d0007077a24 */ /* 0x000fe200078e0203 */
[----:B------:R-:W-:Y:S01]  /*0ec0*/  IADD3 R3, P2, R10, R2, RZ ;  /* 0x000000020a037210 */ /* 0x000fe20007f5e0ff */
[----:B------:R-:W-:Y:S02]  /*0ed0*/  IMAD.X R11, RZ, RZ, -0x1, P1 ;  /* 0xffffffffff0b7424 */ /* 0x000fe400008e06ff */
[----:B------:R-:W-:Y:S02]  /*0ee0*/  IMAD.X R13, RZ, RZ, R13, P0 ;  /* 0x000000ffff0d7224 */ /* 0x000fe400000e060d */
[----:B------:R-:W-:Y:S01]  /*0ef0*/  IMAD.X R8, RZ, RZ, R7, P2 ;  /* 0x000000ffff087224 */ /* 0x000fe200010e0607 */
[----:B------:R-:W-:-:S04]  /*0f00*/  LEA R2, P2, R3, c[0x0][0x160], 0x2 ;  /* 0x0000580003027a11 */ /* 0x000fc800078410ff */
[----:B------:R-:W-:-:S02]  /*0f10*/  LEA.HI.X R17, R3, c[0x0][0x164], R8, 0x2, P2 ;  /* 0x0000590003117a11 */ /* 0x000fc400010f1408 */
.L_x_487:
[----:B------:R-:W-:-:S04]  /*0f20*/  ISETP.GE.U32.AND P1, PT, R12, c[0x0][0x170], PT ;  /* 0x00005c000c007a0c */ /* 0x000fc80003f26070 */
[----:B------:R-:W-:-:S13]  /*0f30*/  ISETP.GE.AND.EX P1, PT, R13, c[0x0][0x174], PT, P1 ;  /* 0x00005d000d007a0c */ /* 0x000fda0003f26310 */
[----:B------:R-:W-:-:S06]  /*0f40*/  @!P1 IMAD.MOV.U32 R3, RZ, RZ, R17 ;  /* 0x000000ffff039224 */ /* 0x000fcc00078e0011 */
[----:B------:R-:W2:Y:S01]  /*0f50*/  @!P1 LDG.E.CONSTANT R3, [R2.64] ;  /* 0x0000000402039981 */ /* 0x000ea2000c1e9900 */
[----:B------:R-:W-:Y:S01]  /*0f60*/  PLOP3.LUT P0, PT, PT, PT, PT, 0x80, 0x0 ;  /* 0x000000000000781c */ /* 0x000fe20003f0f070 */
[----:B0-2---:R-:W-:-:S04]  /*0f70*/  @!P1 FADD R7, -R6, R3 ;  /* 0x0000000306079221 */ /* 0x005fc80000000100 */
[----:B------:R-:W-:-:S05]  /*0f80*/  @!P1 FMUL R7, R7, 1.4426950216293334961 ;  /* 0x3fb8aa3b07079820 */ /* 0x000fca0000400000 */
[----:B------:R-:W-:-:S04]  /*0f90*/  @!P1 FSETP.GEU.AND P2, PT, R7, -126, PT ;  /* 0xc2fc00000700980b */ /* 0x000fc80003f4e000 */
[----:B------:R-:W-:Y:S02]  /*0fa0*/  @!P1 PLOP3.LUT P0, PT, P2, PT, PT, 0x80, 0x0 ;  /* 0x000000000000981c */ /* 0x000fe4000170f070 */
[----:B------:R-:W-:-:S05]  /*0fb0*/  IADD3 R9, P2, R9, 0x1, RZ ;  /* 0x0000000109097810 */ /* 0x000fca0007f5e0ff */
[----:B------:R-:W-:Y:S01]  /*0fc0*/  IMAD.X R11, RZ, RZ, R11, P2 ;  /* 0x000000ffff0b7224 */ /* 0x000fe200010e060b */
[----:B------:R-:W-:-:S05]  /*0fd0*/  IADD3 R12, P2, R12, 0x100, RZ ;  /* 0x000001000c0c7810 */ /* 0x000fca0007f5e0ff */
[----:B------:R-:W-:Y:S01]  /*0fe0*/  @!P0 FMUL R7, R7, 0.5 ;  /* 0x3f00000007078820 */ /* 0x000fe20000400000 */
[----:B------:R-:W-:-:S03]  /*0ff0*/  IMAD.X R13, RZ, RZ, R13, P2 ;  /* 0x000000ffff0d7224 */ /* 0x000fc600010e060d */
[----:B------:R-:W0:Y:S02]  /*1000*/  @!P1 MUFU.EX2 R8, R7 ;  /* 0x0000000700089308 */ /* 0x000e240000000800 */
[----:B0-----:R-:W-:Y:S01]  /*1010*/  @!P0 FMUL R8, R8, R8 ;  /* 0x0000000808088220 */ /* 0x001fe20000400000 */
[----:B------:R-:W-:-:S03]  /*1020*/  ISETP.NE.U32.AND P0, PT, R9, RZ, PT ;  /* 0x000000ff0900720c */ /* 0x000fc60003f05070 */
[----:B------:R-:W-:Y:S01]  /*1030*/  @!P1 FADD R5, R5, R8 ;  /* 0x0000000805059221 */ /* 0x000fe20000000000 */
[----:B------:R-:W-:Y:S02]  /*1040*/  ISETP.NE.AND.EX P0, PT, R11, RZ, PT, P0 ;  /* 0x000000ff0b00720c */ /* 0x000fe40003f05300 */
[----:B------:R-:W-:-:S05]  /*1050*/  IADD3 R2, P1, R2, 0x400, RZ ;  /* 0x0000040002027810 */ /* 0x000fca0007f3e0ff */
[----:B------:R-:W-:-:S06]  /*1060*/  IMAD.X R17, RZ, RZ, R17, P1 ;  /* 0x000000ffff117224 */ /* 0x000fcc00008e0611 */
[----:B------:R-:W-:Y:S05]  /*1070*/  @P0 BRA `(.L_x_487) ;  /* 0xfffffea000000947 */ /* 0x000fea000383ffff */
.L_x_484:
[----:B------:R-:W1:Y:S01]  /*1080*/  SHFL.DOWN PT, R2, R5, 0x10, 0x1f ;  /* 0x0a001f0005027f89 */ /* 0x000e6200000e0000 */
[C---:B------:R-:W-:Y:S02]  /*1090*/  LOP3.LUT P2, RZ, R10.reuse, 0x1f, RZ, 0xc0, !PT ;  /* 0x0000001f0aff7812 */ /* 0x040fe4000784c0ff */
[----:B------:R-:W-:Y:S02]  /*10a0*/  ISETP.GT.U32.AND P1, PT, R10, 0x7, PT ;  /* 0x000000070a00780c */ /* 0x000fe40003f24070 */
[----:B------:R-:W-:-:S09]  /*10b0*/  ISETP.NE.AND P0, PT, R15, RZ, PT ;  /* 0x000000ff0f00720c */ /* 0x000fd20003f05270 */
[----:B------:R-:W-:-:S04]  /*10c0*/  @!P2 SHF.R.U32.HI R9, RZ, 0x3, R10 ;  /* 0x00000003ff09a819 */ /* 0x000fc8000001160a */
[----:B------:R-:W-:Y:S01]  /*10d0*/  @!P2 LOP3.LUT R9, R9, 0x1ffffffc, RZ, 0xc0, !PT ;  /* 0x1ffffffc0909a812 */ /* 0x000fe200078ec0ff */
[----:B-1----:R-:W-:-:S05]  /*10e0*/  FADD R2, R2, R5 ;  /* 0x0000000502027221 */ /* 0x002fca0000000000 */
[----:B------:R-:W1:Y:S02]  /*10f0*/  SHFL.DOWN PT, R3, R2, 0x8, 0x1f ;  /* 0x09001f0002037f89 */ /* 0x000e6400000e0000 */
[----:B-1----:R-:W-:-:S05]  /*1100*/  FADD R3, R2, R3 ;  /* 0x0000000302037221 */ /* 0x002fca0000000000 */
[----:B0-----:R-:W0:Y:S02]  /*1110*/  SHFL.DOWN PT, R6, R3, 0x4, 0x1f ;  /* 0x08801f0003067f89 */ /* 0x001e2400000e0000 */
[----:B0-----:R-:W-:-:S05]  /*1120*/  FADD R6, R3, R6 ;  /* 0x0000000603067221 */ /* 0x001fca0000000000 */
[----:B------:R-:W0:Y:S02]  /*1130*/  SHFL.DOWN PT, R7, R6, 0x2, 0x1f ;  /* 0x08401f0006077f89 */ /* 0x000e2400000e0000 */
[----:B0-----:R-:W-:-:S05]  /*1140*/  FADD R7, R6, R7 ;  /* 0x0000000706077221 */ /* 0x001fca0000000000 */
[----:B------:R-:W0:Y:S02]  /*1150*/  SHFL.DOWN PT, R8, R7, 0x1, 0x1f ;  /* 0x08201f0007087f89 */ /* 0x000e2400000e0000 */
[----:B0-----:R-:W-:-:S05]  /*1160*/  FADD R8, R7, R8 ;  /* 0x0000000807087221 */ /* 0x001fca0000000000 */
[----:B------:R-:W-:Y:S04]  /*1170*/  @!P2 STS [R9+0x28], R8 ;  /* 0x000028080900a388 */ /* 0x000fe80000000800 */
[----:B------:R-:W-:Y:S06]  /*1180*/  BAR.SYNC 0x0 ;  /* 0x0000000000007b1d */ /* 0x000fec0000000000 */
[----:B------:R-:W0:Y:S01]  /*1190*/  @!P1 LDS R5, [R10.X4+0x28] ;  /* 0x000028000a059984 */ /* 0x000e220000004800 */
[----:B------:R-:W-:-:S03]  /*11a0*/  ISETP.NE.AND P1, PT, R10, RZ, PT ;  /* 0x000000ff0a00720c */ /* 0x000fc60003f25270 */
[----:B0-----:R-:W0:Y:S02]  /*11b0*/  SHFL.DOWN PT, R2, R5, 0x4, 0x1f ;  /* 0x08801f0005027f89 */ /* 0x001e2400000e0000 */
[----:B0-----:R-:W-:-:S05]  /*11c0*/  FADD R2, R5, R2 ;  /* 0x0000000205027221 */ /* 0x001fca0000000000 */
        /* <DEDUP_REMOVED lines=11> */
[----:B------:R-:W-:Y:S01]  /*1280*/  ISETP.GT.U32.AND P0, PT, R4, 0x1, PT ;  /* 0x000000010400780c */ /* 0x000fe20003f04070 */
[----:B------:R-:W-:-:S02]  /*1290*/  IMAD.MOV.U32 R13, RZ, RZ, RZ ;  /* 0x000000ffff0d7224 */ /* 0x000fc400078e00ff */
[----:B------:R-:W1:Y:S01]  /*12a0*/  S2R R12, SR_CTAID.X ;  /* 0x00000000000c7919 */ /* 0x000e620000002500 */
[----:B------:R-:W-:Y:S01]  /*12b0*/  ISETP.GT.AND.EX P0, PT, R0, RZ, PT, P0 ;  /* 0x000000ff0000720c */ /* 0x000fe20003f04300 */
[----:B------:R-:W-:-:S03]  /*12c0*/  IMAD.MOV.U32 R14, RZ, RZ, RZ ;  /* 0x000000ffff0e7224 */ /* 0x000fc600078e00ff */
        /* <DEDUP_REMOVED lines=8> */
[--C-:B-1----:R-:W-:Y:S01]  /*1350*/  IMAD.MOV.U32 R4, RZ, RZ, R10.reuse ;  /* 0x000000ffff047224 */ /* 0x102fe200078e000a */
[----:B------:R-:W-:Y:S01]  /*1360*/  IADD3 R16, P2, R11, -R16, RZ ;  /* 0x800000100b107210 */ /* 0x000fe20007f5e0ff */
[----:B------:R-:W-:Y:S02]  /*1370*/  IMAD.MOV.U32 R5, RZ, RZ, RZ ;  /* 0x000000ffff057224 */ /* 0x000fe400078e00ff */
[----:B------:R-:W-:Y:S02]  /*1380*/  IMAD.MOV.U32 R15, RZ, RZ, R10 ;  /* 0x000000ffff0f7224 */ /* 0x000fe400078e000a */
[----:B------:R-:W-:-:S04]  /*1390*/  IMAD.WIDE.U32 R4, R12, c[0x0][0x170], R4 ;  /* 0x00005c000c047a25 */ /* 0x000fc800078e0004 */
[----:B------:R-:W-:Y:S01]  /*13a0*/  IMAD R7, R12, c[0x0][0x174], R5 ;  /* 0x00005d000c077a24 */ /* 0x000fe200078e0205 */
[C---:B------:R-:W-:Y:S01]  /*13b0*/  LEA R0, P0, R4.reuse, c[0x0][0x168], 0x1 ;  /* 0x00005a0004007a11 */ /* 0x040fe200078008ff */
[----:B------:R-:W-:Y:S01]  /*13c0*/  IMAD.MOV.U32 R23, RZ, RZ, RZ ;  /* 0x000000ffff177224 */ /* 0x000fe200078e00ff */
[C---:B------:R-:W-:Y:S01]  /*13d0*/  LEA R6, P3, R4.reuse, c[0x0][0x160], 0x2 ;  /* 0x0000580004067a11 */ /* 0x040fe200078610ff */
[----:B------:R-:W-:Y:S01]  /*13e0*/  IMAD.X R17, RZ, RZ, ~R17, P2 ;  /* 0x000000ffff117224 */ /* 0x000fe200010e0e11 */
[--C-:B------:R-:W-:Y:S02]  /*13f0*/  LEA.HI.X R5, R4, c[0x0][0x16c], R7.reuse, 0x1, P0 ;  /* 0x00005b0004057a11 */ /* 0x100fe400000f0c07 */
[----:B------:R-:W-:Y:S02]  /*1400*/  IADD3 R0, P1, R0, 0x400, RZ ;  /* 0x0000040000007810 */ /* 0x000fe40007f3e0ff */
[----:B------:R-:W-:Y:S02]  /*1410*/  IADD3 R6, P4, R6, 0x800, RZ ;  /* 0x0000080006067810 */ /* 0x000fe40007f9e0ff */
[----:B------:R-:W-:Y:S01]  /*1420*/  LEA.HI.X R7, R4, c[0x0][0x164], R7, 0x2, P3 ;  /* 0x0000590004077a11 */ /* 0x000fe200018f1407 */
[----:B------:R-:W-:-:S04]  /*1430*/  IMAD.X R5, RZ, RZ, R5, P1 ;  /* 0x000000ffff057224 */ /* 0x000fc800008e0605 */
[----:B------:R-:W-:-:S02]  /*1440*/  IMAD.X R7, RZ, RZ, R7, P4 ;  /* 0x000000ffff077224 */ /* 0x000fc400020e0607 */
.L_x_505:
[----:B------:R-:W-:Y:S01]  /*1450*/  ISETP.GE.U32.AND P0, PT, R15, c[0x0][0x170], PT ;  /* 0x00005c000f007a0c */ /* 0x000fe20003f06070 */
[----:B------:R-:W-:Y:S01]  /*1460*/  BSSY B0, `(.L_x_489) ;  /* 0x000001a000007945 */ /* 0x000fe20003800000 */
[----:B------:R-:W-:Y:S02]  /*1470*/  IMAD.MOV.U32 R4, RZ, RZ, R0 ;  /* 0x000000ffff047224 */ /* 0x000fe400078e0000 */
[----:B------:R-:W-:-:S13]  /*1480*/  ISETP.GE.AND.EX P0, PT, R23, c[0x0][0x174], PT, P0 ;  /* 0x00005d0017007a0c */ /* 0x000fda0003f06300 */
[----:B------:R-:W-:Y:S05]  /*1490*/  @P0 BRA `(.L_x_490) ;  /* 0x0000016000000947 */ /* 0x000fea0003800000 */
[----:B------:R-:W2:Y:S01]  /*14a0*/  LDG.E.CONSTANT R9, [R6.64+-0x800] ;  /* 0xfff8000406097981 */ /* 0x000ea2000c1e9900 */
[----:B0-----:R-:W0:Y:S01]  /*14b0*/  MUFU.RCP R8, R3 ;  /* 0x0000000300087308 */ /* 0x001e220000001000 */
[----:B------:R-:W-:Y:S01]  /*14c0*/  BSSY B1, `(.L_x_491) ;  /* 0x0000011000017945 */ /* 0x000fe20003800000 */
[----:B0-----:R-:W-:-:S04]  /*14d0*/  FFMA R19, R8, -R3, 1 ;  /* 0x3f80000008137423 */ /* 0x001fc80000000803 */
[----:B------:R-:W-:Y:S01]  /*14e0*/  FFMA R19, R8, R19, R8 ;  /* 0x0000001308137223 */ /* 0x000fe20000000008 */
[----:B--2---:R-:W-:-:S04]  /*14f0*/  FADD R9, -R2, R9 ;  /* 0x0000000902097221 */ /* 0x004fc80000000100 */
        /* <DEDUP_REMOVED lines=11> */
[----:B------:R-:W-:Y:S05]  /*15b0*/  CALL.REL.NOINC `($softmax_n_1_to_256__m_769_to_1024__kernel$__cuda_sm3x_div_rn_noftz_f32_slowpath) ;  /* 0x00000a1000007944 */ /* 0x000fea0003c00000 */
[----:B0-----:R-:W-:-:S02]  /*15c0*/  IMAD.MOV.U32 R8, RZ, RZ, R0 ;  /* 0x000000ffff087224 */ /* 0x001fc400078e0000 */
.L_x_492:
[----:B------:R-:W-:Y:S05]  /*15d0*/  BSYNC B1 ;  /* 0x0000000000017941 */ /* 0x000fea0003800000 */
.L_x_491:
[----:B------:R-:W-:-:S05]  /*15e0*/  F2FP.PACK_AB R8, RZ, R8 ;  /* 0x00000008ff08723e */ /* 0x000fca00000000ff */
[----:B------:R0:W-:Y:S02]  /*15f0*/  STG.E.U16 [R4.64+-0x400], R8 ;  /* 0xfffc000804007986 */ /* 0x0001e4000c101504 */
.L_x_490:
[----:B------:R-:W-:Y:S05]  /*1600*/  BSYNC B0 ;  /* 0x0000000000007941 */ /* 0x000fea0003800000 */
.L_x_489:
[----:B------:R-:W-:Y:S01]  /*1610*/  IADD3 R0, P1, R15, 0x100, RZ ;  /* 0x000001000f007810 */ /* 0x000fe20007f3e0ff */
[----:B------:R-:W-:Y:S03]  /*1620*/  BSSY B0, `(.L_x_493) ;  /* 0x000001b000007945 */ /* 0x000fe60003800000 */
[----:B------:R-:W-:Y:S01]  /*1630*/  ISETP.GE.U32.AND P0, PT, R0, c[0x0][0x170], PT ;  /* 0x00005c0000007a0c */ /* 0x000fe20003f06070 */
[----:B------:R-:W-:-:S05]  /*1640*/  IMAD.X R0, RZ, RZ, R23, P1 ;  /* 0x000000ffff007224 */ /* 0x000fca00008e0617 */
        /* <DEDUP_REMOVED lines=20> */
[----:B------:R-:W-:Y:S05]  /*1790*/  CALL.REL.NOINC `($softmax_n_1_to_256__m_769_to_1024__kernel$__cuda_sm3x_div_rn_noftz_f32_slowpath) ;  /* 0x0000083000007944 */ /* 0x000fea0003c00000 */
.L_x_496:
[----:B------:R-:W-:Y:S05]  /*17a0*/  BSYNC B1 ;  /* 0x0000000000017941 */ /* 0x000fea0003800000 */
.L_x_495:
[----:B0-----:R-:W-:-:S05]  /*17b0*/  F2FP.PACK_AB R0, RZ, R0 ;  /* 0x00000000ff00723e */ /* 0x001fca00000000ff */
[----:B------:R0:W-:Y:S02]  /*17c0*/  STG.E.U16 [R4.64+-0x200], R0 ;  /* 0xfffe000004007986 */ /* 0x0001e4000c101504 */
.L_x_494:
[----:B------:R-:W-:Y:S05]  /*17d0*/  BSYNC B0 ;  /* 0x0000000000007941 */ /* 0x000fea0003800000 */
.L_x_493:
[----:B0-----:R-:W-:Y:S01]  /*17e0*/  IADD3 R0, P1, R15, 0x200, RZ ;  /* 0x000002000f007810 */ /* 0x001fe20007f3e0ff */
[----:B------:R-:W-:Y:S03]  /*17f0*/  BSSY B0, `(.L_x_497) ;  /* 0x000001b000007945 */ /* 0x000fe60003800000 */
[----:B------:R-:W-:Y:S01]  /*1800*/  ISETP.GE.U32.AND P0, PT, R0, c[0x0][0x170], PT ;  /* 0x00005c0000007a0c */ /* 0x000fe20003f06070 */
[----:B------:R-:W-:-:S05]  /*1810*/  IMAD.X R0, RZ, RZ, R23, P1 ;  /* 0x000000ffff007224 */ /* 0x000fca00008e0617 */
[----:B------:R-:W-:-:S13]  /*1820*/  ISETP.GE.AND.EX P0, PT, R0, c[0x0][0x174], PT, P0 ;  /* 0x00005d0000007a0c */ /* 0x000fda0003f06300 */
[----:B------:R-:W-:Y:S05]  /*1830*/  @P0 BRA `(.L_x_498) ;  /* 0x0000016000000947 */ /* 0x000fea0003800000 */
[----:B------:R-:W2:Y:S01]  /*1840*/  LDG.E.CONSTANT R9, [R6.64] ;  /* 0x0000000406097981 */ /* 0x000ea2000c1e9900 */
[----:B------:R-:W0:Y:S01]  /*1850*/  MUFU.RCP R0, R3 ;  /* 0x0000000300007308 */ /* 0x000e220000001000 */
        /* <DEDUP_REMOVED lines=17> */
.L_x_500:
[----:B------:R-:W-:Y:S05]  /*1970*/  BSYNC B1 ;  /* 0x0000000000017941 */ /* 0x000fea0003800000 */
.L_x_499:
[----:B0-----:R-:W-:-:S05]  /*1980*/  F2FP.PACK_AB R0, RZ, R0 ;  /* 0x00000000ff00723e */ /* 0x001fca00000000ff */
[----:B------:R0:W-:Y:S02]  /*1990*/  STG.E.U16 [R4.64], R0 ;  /* 0x0000000004007986 */ /* 0x0001e4000c101504 */
.L_x_498:
[----:B------:R-:W-:Y:S05]  /*19a0*/  BSYNC B0 ;  /* 0x0000000000007941 */ /* 0x000fea0003800000 */
.L_x_497:
[----:B0-----:R-:W-:Y:S01]  /*19b0*/  IADD3 R0, P1, R15, 0x300, RZ ;  /* 0x000003000f007810 */ /* 0x001fe20007f3e0ff */
[----:B------:R-:W-:Y:S03]  /*19c0*/  BSSY B0, `(.L_x_501) ;  /* 0x000001b000007945 */ /* 0x000fe60003800000 */
[----:B------:R-:W-:Y:S01]  /*19d0*/  ISETP.GE.U32.AND P0, PT, R0, c[0x0][0x170], PT ;  /* 0x00005c0000007a0c */ /* 0x000fe20003f06070 */
[----:B------:R-:W-:-:S05]  /*19e0*/  IMAD.X R0, RZ, RZ, R23, P1 ;  /* 0x000000ffff007224 */ /* 0x000fca00008e0617 */
[----:B------:R-:W-:-:S13]  /*19f0*/  ISETP.GE.AND.EX P0, PT, R0, c[0x0][0x174], PT, P0 ;  /* 0x00005d0000007a0c */ /* 0x000fda0003f06300 */
[----:B------:R-:W-:Y:S05]  /*1a00*/  @P0 BRA `(.L_x_502) ;  /* 0x0000016000000947 */ /* 0x000fea0003800000 */
[----:B------:R-:W2:Y:S01]  /*1a10*/  LDG.E.CONSTANT R9, [R6.64+0x400] ;  /* 0x0004000406097981 */ /* 0x000ea2000c1e9900 */
        /* <DEDUP_REMOVED lines=18> */
.L_x_504:
[----:B------:R-:W-:Y:S05]  /*1b40*/  BSYNC B1 ;  /* 0x0000000000017941 */ /* 0x000fea0003800000 */
.L_x_503:
[----:B0-----:R-:W-:-:S05]  /*1b50*/  F2FP.PACK_AB R0, RZ, R0 ;  /* 0x00000000ff00723e */ /* 0x001fca00000000ff */
[----:B------:R0:W-:Y:S02]  /*1b60*/  STG.E.U16 [R4.64+0x200], R0 ;  /* 0x0002000004007986 */ /* 0x0001e4000c101504 */
.L_x_502:
[----:B------:R-:W-:Y:S05]  /*1b70*/  BSYNC B0 ;  /* 0x0000000000007941 */ /* 0x000fea0003800000 */
.L_x_501:
[----:B------:R-:W-:Y:S02]  /*1b80*/  IADD3 R13, P0, R13, 0x4, RZ ;  /* 0x000000040d0d7810 */ /* 0x000fe40007f1e0ff */
[----:B------:R-:W-:Y:S02]  /*1b90*/  IADD3 R6, P3, R6, 0x1000, RZ ;  /* 0x0000100006067810 */ /* 0x000fe40007f7e0ff */
[----:B0-----:R-:W-:Y:S01]  /*1ba0*/  IADD3 R0, P1, R13, R16, RZ ;  /* 0x000000100d007210 */ /* 0x001fe20007f3e0ff */
[----:B------:R-:W-:Y:S02]  /*1bb0*/  IMAD.X R14, RZ, RZ, R14, P0 ;  /* 0x000000ffff0e7224 */ /* 0x000fe400000e060e */
[----:B------:R-:W-:Y:S01]  /*1bc0*/  IMAD.X R7, RZ, RZ, R7, P3 ;  /* 0x000000ffff077224 */ /* 0x000fe200018e0607 */
[----:B------:R-:W-:Y:S01]  /*1bd0*/  ISETP.NE.U32.AND P0, PT, R0, RZ, PT ;  /* 0x000000ff0000720c */ /* 0x000fe20003f05070 */
[----:B------:R-:W-:Y:S01]  /*1be0*/  IMAD.X R8, R14, 0x1, R17, P1 ;  /* 0x000000010e087824 */ /* 0x000fe200008e0611 */
[----:B------:R-:W-:-:S02]  /*1bf0*/  IADD3 R15, P1, R15, 0x400, RZ ;  /* 0x000004000f0f7810 */ /* 0x000fc40007f3e0ff */
[----:B------:R-:W-:Y:S02]  /*1c00*/  IADD3 R0, P2, R4, 0x800, RZ ;  /* 0x0000080004007810 */ /* 0x000fe40007f5e0ff */
[----:B------:R-:W-:Y:S01]  /*1c10*/  ISETP.NE.AND.EX P0, PT, R8, RZ, PT, P0 ;  /* 0x000000ff0800720c */ /* 0x000fe20003f05300 */
[----:B------:R-:W-:Y:S02]  /*1c20*/  IMAD.X R23, RZ, RZ, R23, P1 ;  /* 0x000000ffff177224 */ /* 0x000fe400008e0617 */
[----:B------:R-:W-:-:S10]  /*1c30*/  IMAD.X R5, RZ, RZ, R5, P2 ;  /* 0x000000ffff057224 */ /* 0x000fd400010e0605 */
[----:B------:R-:W-:Y:S05]  /*1c40*/  @P0 BRA `(.L_x_505) ;  /* 0xfffff80000000947 */ /* 0x000fea000383ffff */
.L_x_488:
[----:B-1----:R-:W-:-:S04]  /*1c50*/  ISETP.NE.U32.AND P0, PT, R11, RZ, PT ;  /* 0x000000ff0b00720c */ /* 0x002fc80003f05070 */
[----:B------:R-:W-:-:S13]  /*1c60*/  ISETP.NE.AND.EX P0, PT, RZ, RZ, PT, P0 ;  /* 0x000000ffff00720c */ /* 0x000fda0003f05300 */
[----:B------:R-:W-:Y:S05]  /*1c70*/  @!P0 EXIT ;  /* 0x000000000000894d */ /* 0x000fea0003800000 */
[C---:B------:R-:W-:Y:S01]  /*1c80*/  SHF.L.U64.HI R15, R13.reuse, 0x8, R14 ;  /* 0x000000080d0f7819 */ /* 0x040fe2000001020e */
[----:B------:R-:W-:Y:S01]  /*1c90*/  IMAD.SHL.U32 R14, R13, 0x100, RZ ;  /* 0x000001000d0e7824 */ /* 0x000fe200078e00ff */
[----:B------:R-:W-:-:S03]  /*1ca0*/  IADD3 R11, P3, RZ, -R11, RZ ;  /* 0x8000000bff0b7210 */ /* 0x000fc60007f7e0ff */
[----:B------:R-:W-:-:S04]  /*1cb0*/  IMAD.WIDE.U32 R4, R12, c[0x0][0x170], R14 ;  /* 0x00005c000c047a25 */ /* 0x000fc800078e000e */
[----:B------:R-:W-:Y:S01]  /*1cc0*/  IMAD R0, R12, c[0x0][0x174], R5 ;  /* 0x00005d000c007a24 */ /* 0x000fe200078e0205 */
[C---:B------:R-:W-:Y:S01]  /*1cd0*/  IADD3 R7, P0, R10.reuse, R4, RZ ;  /* 0x000000040a077210 */ /* 0x040fe20007f1e0ff */
[----:B------:R-:W-:Y:S01]  /*1ce0*/  IMAD.X R13, RZ, RZ, -0x1, P3 ;  /* 0xffffffffff0d7424 */ /* 0x000fe200018e06ff */
[----:B------:R-:W-:Y:S02]  /*1cf0*/  IADD3 R10, P2, R10, R14, RZ ;  /* 0x0000000e0a0a7210 */ /* 0x000fe40007f5e0ff */
[C---:B------:R-:W-:Y:S01]  /*1d00*/  LEA R6, P1, R7.reuse, c[0x0][0x160], 0x2 ;  /* 0x0000580007067a11 */ /* 0x040fe200078210ff */
[----:B------:R-:W-:Y:S01]  /*1d10*/  IMAD.X R0, RZ, RZ, R0, P0 ;  /* 0x000000ffff007224 */ /* 0x000fe200000e0600 */
[----:B------:R-:W-:Y:S01]  /*1d20*/  LEA R4, P0, R7, c[0x0][0x168], 0x1 ;  /* 0x00005a0007047a11 */ /* 0x000fe200078008ff */
[----:B------:R-:W-:-:S03]  /*1d30*/  IMAD.X R12, RZ, RZ, R15, P2 ;  /* 0x000000ffff0c7224 */ /* 0x000fc600010e060f */
[C-C-:B------:R-:W-:Y:S02]  /*1d40*/  LEA.HI.X R5, R7.reuse, c[0x0][0x16c], R0.reuse, 0x1, P0 ;  /* 0x00005b0007057a11 */ /* 0x140fe400000f0c00 */
[----:B------:R-:W-:-:S02]  /*1d50*/  LEA.HI.X R7, R7, c[0x0][0x164], R0, 0x2, P1 ;  /* 0x0000590007077a11 */ /* 0x000fc400008f1400 */
.L_x_510:
        /* <DEDUP_REMOVED lines=8> */
[----:B------:R-:W2:Y:S01]  /*1de0*/  LDG.E.CONSTANT R9, [R6.64] ;  /* 0x0000000406097981 */ /* 0x000ea2000c1e9900 */
        /* <DEDUP_REMOVED lines=18> */
.L_x_509:
[----:B------:R-:W-:Y:S05]  /*1f10*/  BSYNC B1 ;  /* 0x0000000000017941 */ /* 0x000fea0003800000 */
.L_x_508:
[----:B0-----:R-:W-:-:S05]  /*1f20*/  F2FP.PACK_AB R0, RZ, R0 ;  /* 0x00000000ff00723e */ /* 0x001fca00000000ff */
[----:B------:R0:W-:Y:S02]  /*1f30*/  STG.E.U16 [R4.64], R0 ;  /* 0x0000000004007986 */ /* 0x0001e4000c101504 */
.L_x_507:
[----:B------:R-:W-:Y:S05]  /*1f40*/  BSYNC B0 ;  /* 0x0000000000007941 */ /* 0x000fea0003800000 */
.L_x_506:
[----:B0-----:R-:W-:Y:S02]  /*1f50*/  IADD3 R4, P1, R4, 0x200, RZ ;  /* 0x0000020004047810 */ /* 0x001fe40007f3e0ff */
[----:B------:R-:W-:Y:S02]  /*1f60*/  IADD3 R6, P2, R6, 0x400, RZ ;  /* 0x0000040006067810 */ /* 0x000fe40007f5e0ff */
[----:B------:R-:W-:Y:S01]  /*1f70*/  IADD3 R10, P3, R10, 0x100, RZ ;  /* 0x000001000a0a7810 */ /* 0x000fe20007f7e0ff */
[----:B------:R-:W-:Y:S02]  /*1f80*/  IMAD.X R5, RZ, RZ, R5, P1 ;  /* 0x000000ffff057224 */ /* 0x000fe400008e0605 */
[----:B------:R-:W-:Y:S02]  /*1f90*/  IMAD.X R7, RZ, RZ, R7, P2 ;  /* 0x000000ffff077224 */ /* 0x000fe400010e0607 */
[----:B------:R-:W-:Y:S01]  /*1fa0*/  IMAD.X R12, RZ, RZ, R12, P3 ;  /* 0x000000ffff0c7224 */ /* 0x000fe200018e060c */
[----:B------:R-:W-:Y:S05]  /*1fb0*/  @P0 BRA `(.L_x_510) ;  /* 0xfffffda000000947 */ /* 0x000fea000383ffff */
[----:B------:R-:W-:Y:S05]  /*1fc0*/  EXIT ;  /* 0x000000000000794d */ /* 0x000fea0003800000 */
        .weak           $softmax_n_1_to_256__m_769_to_1024__kernel$__cuda_sm3x_div_rn_noftz_f32_slowpath
        .type           $softmax_n_1_to_256__m_769_to_1024__kernel$__cuda_sm3x_div_rn_noftz_f32_slowpath,@function
        .size           $softmax_n_1_to_256__m_769_to_1024__kernel$__cuda_sm3x_div_rn_noftz_f32_slowpath,(.L_x_574 - $softmax_n_1_to_256__m_769_to_1024__kernel$__cuda_sm3x_div_rn_noftz_f32_slowpath)
$softmax_n_1_to_256__m_769_to_1024__kernel$__cuda_sm3x_div_rn_noftz_f32_slowpath:
        /* <DEDUP_REMOVED lines=28> */
[----:B------:R-:W-:Y:S02]  /*2190*/  ISETP.GE.AND P1, PT, R20, RZ, PT ;  /* 0x000000ff1400720c */ /* 0x000fe40003f26270 */
[----:B------:R-:W-:-:S11]  /*21a0*/  ISETP.GE.AND P2, PT, R21, RZ, PT ;  /* 0x000000ff1500720c */ /* 0x000fd60003f46270 */
[----:B------:R-:W-:Y:S01]  /*21b0*/  @P1 IMAD.MOV.U32 R18, RZ, RZ, RZ ;  /* 0x000000ffff121224 */ /* 0x000fe200078e00ff */
[----:B------:R-:W-:Y:S01]  /*21c0*/  @!P1 FFMA R0, R0, 1.84467440737095516160e+19, RZ ;  /* 0x5f80000000009823 */ /* 0x000fe200000000ff */
[----:B------:R-:W-:Y:S01]  /*21d0*/  @!P1 IMAD.MOV.U32 R18, RZ, RZ, -0x40 ;  /* 0xffffffc0ff129424 */ /* 0x000fe200078e00ff */
[----:B------:R-:W-:-:S04]  /*21e0*/  @!P2 FFMA R19, R3, 1.84467440737095516160e+19, RZ ;  /* 0x5f8000000313a823 */ /* 0x000fc800000000ff */
[----:B------:R-:W-:-:S02]  /*21f0*/  @!P2 IADD3 R18, R18, 0x40, RZ ;  /* 0x000000401212a810 */ /* 0x000fc40007ffe0ff */
.L_x_512:
[----:B------:R-:W-:Y:S01]  /*2200*/  LEA R20, R9, 0xc0800000, 0x17 ;  /* 0xc080000009147811 */ /* 0x000fe200078eb8ff */
[----:B------:R-:W-:Y:S04]  /*2210*/  BSSY B3, `(.L_x_517) ;  /* 0x0000036000037945 */ /* 0x000fe80003800000 */
[----:B------:R-:W-:Y:S01]  /*2220*/  IMAD.IADD R24, R19, 0x1, -R20 ;  /* 0x0000000113187824 */ /* 0x000fe200078e0a14 */
[----:B------:R-:W-:-:S03]  /*2230*/  IADD3 R20, R22, -0x7f, RZ ;  /* 0xffffff8116147810 */ /* 0x000fc60007ffe0ff */
[----:B------:R-:W0:Y:S01]  /*2240*/  MUFU.RCP R19, R24 ;  /* 0x0000001800137308 */ /* 0x000e220000001000 */
[----:B------:R-:W-:Y:S01]  /*2250*/  FADD.FTZ R21, -R24, -RZ ;  /* 0x800000ff18157221 */ /* 0x000fe20000010100 */
[----:B------:R-:W-:-:S03]  /*2260*/  IMAD R0, R20, -0x800000, R0 ;  /* 0xff80000014007824 */ /* 0x000fc600078e0200 */
[----:B0-----:R-:W-:-:S04]  /*2270*/  FFMA R22, R19, R21, 1 ;  /* 0x3f80000013167423 */ /* 0x001fc80000000015 */
[----:B------:R-:W-:-:S04]  /*2280*/  FFMA R19, R19, R22, R19 ;  /* 0x0000001613137223 */ /* 0x000fc80000000013 */
[----:B------:R-:W-:-:S04]  /*2290*/  FFMA R22, R0, R19, RZ ;  /* 0x0000001300167223 */ /* 0x000fc800000000ff */
[----:B------:R-:W-:-:S04]  /*22a0*/  FFMA R25, R21, R22, R0 ;  /* 0x0000001615197223 */ /* 0x000fc80000000000 */
[----:B------:R-:W-:Y:S01]  /*22b0*/  FFMA R22, R19, R25, R22 ;  /* 0x0000001913167223 */ /* 0x000fe20000000016 */
[----:B------:R-:W-:-:S03]  /*22c0*/  IADD3 R25, R20, 0x7f, -R9 ;  /* 0x0000007f14197810 */ /* 0x000fc60007ffe809 */
[----:B------:R-:W-:Y:S02]  /*22d0*/  FFMA R21, R21, R22, R0 ;  /* 0x0000001615157223 */ /* 0x000fe40000000000 */
[----:B------:R-:W-:Y:S02]  /*22e0*/  IMAD.IADD R25, R25, 0x1, R18 ;  /* 0x0000000119197824 */ /* 0x000fe400078e0212 */
        /* <DEDUP_REMOVED lines=16> */
[C---:B------:R-:W-:Y:S02]  /*23f0*/  ISETP.NE.AND P2, PT, R20.reuse, RZ, PT ;  /* 0x000000ff1400720c */ /* 0x040fe40003f45270 */
        /* <DEDUP_REMOVED lines=19> */
.L_x_519:
[----:B------:R-:W-:-:S04]  /*2530*/  LOP3.LUT R0, R0, 0x80000000, RZ, 0xc0, !PT ;  /* 0x8000000000007812 */ /* 0x000fc800078ec0ff */
[----:B------:R-:W-:Y:S01]  /*2540*/  LOP3.LUT R0, R0, 0x7f800000, RZ, 0xfc, !PT ;  /* 0x7f80000000007812 */ /* 0x000fe200078efcff */
[----:B------:R-:W-:Y:S05]  /*2550*/  BRA `(.L_x_520) ;  /* 0x0000001000007947 */ /* 0x000fea0003800000 */
.L_x_518:
[----:B------:R-:W-:-:S02]  /*2560*/  IMAD R0, R25, 0x800000, R0 ;  /* 0x0080000019007824 */ /* 0x000fc400078e0200 */
.L_x_520:
[----:B------:R-:W-:Y:S05]  /*2570*/  BSYNC B3 ;  /* 0x0000000000037941 */ /* 0x000fea0003800000 */
.L_x_517:
[----:B------:R-:W-:Y:S05]  /*2580*/  BRA `(.L_x_521) ;  /* 0x0000008000007947 */ /* 0x000fea0003800000 */
.L_x_516:
[----:B------:R-:W-:-:S04]  /*2590*/  LOP3.LUT R0, R19, 0x80000000, R0, 0x48, !PT ;  /* 0x8000000013007812 */ /* 0x000fc800078e4800 */
[----:B------:R-:W-:Y:S01]  /*25a0*/  LOP3.LUT R0, R0, 0x7f800000, RZ, 0xfc, !PT ;  /* 0x7f80000000007812 */ /* 0x000fe200078efcff */
[----:B------:R-:W-:Y:S05]  /*25b0*/  BRA `(.L_x_521) ;  /* 0x0000005000007947 */ /* 0x000fea0003800000 */
.L_x_515:
[----:B------:R-:W-:Y:S01]  /*25c0*/  LOP3.LUT R0, R19, 0x80000000, R0, 0x48, !PT ;  /* 0x8000000013007812 */ /* 0x000fe200078e4800 */
[----:B------:R-:W-:Y:S05]  /*25d0*/  BRA `(.L_x_521) ;  /* 0x0000003000007947 */ /* 0x000fea0003800000 */
.L_x_514:
[----:B------:R-:W0:Y:S01]  /*25e0*/  MUFU.RSQ R0, -QNAN ;  /* 0xffc0000000007908 */ /* 0x000e220000001400 */
[----:B------:R-:W-:Y:S05]  /*25f0*/  BRA `(.L_x_521) ;  /* 0x0000001000007947 */ /* 0x000fea0003800000 */
.L_x_513:
[----:B------:R-:W-:-:S02]  /*2600*/  FADD.FTZ R0, R0, R3 ;  /* 0x0000000300007221 */ /* 0x000fc40000010000 */
.L_x_521:
[----:B------:R-:W-:Y:S05]  /*2610*/  BSYNC B2 ;  /* 0x0000000000027941 */ /* 0x000fea0003800000 */
.L_x_511:
[----:B------:R-:W-:-:S04]  /*2620*/  IMAD.MOV.U32 R9, RZ, RZ, 0x0 ;  /* 0x00000000ff097424 */ /* 0x000fc800078e00ff */
[----:B------:R-:W-:Y:S05]  /*2630*/  RET.REL.NODEC R8 `(softmax_n_1_to_256__m_769_to_1024__kernel) ;  /* 0xffffd9c008007950 */ /* 0x000fea0003c3ffff */
.L_x_522:
        /* <DEDUP_REMOVED lines=12> */
.L_x_574:


//--------------------- .text.softmax_n_1_to_2048__m_1_to_1024__kernel --------------------------
	.section	.text.softmax_n_1_to_2048__m_1_to_1024__kernel,"ax",@progbits
	.sectionflags	@"SHF_BARRIERS=1"
	.sectioninfo	@"SHI_REGISTERS=28"
	.align	128
        .global         softmax_n_1_to_2048__m_1_to_1024__kernel
        .type           softmax_n_1_to_2048__m_1_to_1024__kernel,@function
        .size           softmax_n_1_to_2048__m_1_to_1024__kernel,(.L_x_575 - softmax_n_1_to_2048__m_1_to_1024__kernel)
        .other          softmax_n_1_to_2048__m_1_to_1024__kernel,@"STO_CUDA_ENTRY STV_DEFAULT"
softmax_n_1_to_2048__m_1_to_1024__kernel:
.text.softmax_n_1_to_2048__m_1_to_1024__kernel:
        /* <DEDUP_REMOVED lines=40> */
.L_x_525:
        /* <DEDUP_REMOVED lines=34> */
.L_x_524:
        /* <DEDUP_REMOVED lines=13> */
.L_x_526:
        /* <DEDUP_REMOVED lines=13> */
.L_x_523:
        /* <DEDUP_REMOVED lines=14> */
[----:B0-----:R-:W-:Y:S01]  /*0720*/  FMNMX R8, R5, R8, !PT ;  /* 0x0000000805087209 */ /* 0x001fe20007800000 */
[----:B------:R-:W-:-:S04]  /*0730*/  IMAD.MOV.U32 R5, RZ, RZ, RZ ;  /* 0x000000ffff057224 */ /* 0x000fc800078e00ff */
        /* <DEDUP_REMOVED lines=43> */
.L_x_529:
        /* <DEDUP_REMOVED lines=66> */
.L_x_528:
        /* <DEDUP_REMOVED lines=15> */
.L_x_530:
        /* <DEDUP_REMOVED lines=22> */
.L_x_527:
        /* <DEDUP_REMOVED lines=59> */
.L_x_548:
        /* <DEDUP_REMOVED lines=22> */
[----:B------:R-:W-:Y:S05]  /*1570*/  CALL.REL.NOINC `($softmax_n_1_to_2048__m_1_to_1024__kernel$__cuda_sm3x_div_rn_noftz_f32_slowpath) ;  /* 0x00000a1000007944 */ /* 0x000fea0003c00000 */
[----:B0-----:R-:W-:-:S02]  /*1580*/  IMAD.MOV.U32 R8, RZ, RZ, R0 ;  /* 0x000000ffff087224 */ /* 0x001fc400078e0000 */
.L_x_535:
[----:B------:R-:W-:Y:S05]  /*1590*/  BSYNC B1 ;  /* 0x0000000000017941 */ /* 0x000fea0003800000 */
.L_x_534:
[----:B------:R-:W-:-:S05]  /*15a0*/  F2FP.PACK_AB R8, RZ, R8 ;  /* 0x00000008ff08723e */ /* 0x000fca00000000ff */
[----:B------:R0:W-:Y:S02]  /*15b0*/  STG.E.U16 [R4.64+-0x200], R8 ;  /* 0xfffe000804007986 */ /* 0x0001e4000c101504 */
.L_x_533:
[----:B------:R-:W-:Y:S05]  /*15c0*/  BSYNC B0 ;  /* 0x0000000000007941 */ /* 0x000fea0003800000 */
.L_x_532:
        /* <DEDUP_REMOVED lines=24> */
[----:B------:R-:W-:Y:S05]  /*1750*/  CALL.REL.NOINC `($softmax_n_1_to_2048__m_1_to_1024__kernel$__cuda_sm3x_div_rn_noftz_f32_slowpath) ;  /* 0x0000083000007944 */ /* 0x000fea0003c00000 */
.L_x_539:
[----:B------:R-:W-:Y:S05]  /*1760*/  BSYNC B1 ;  /* 0x0000000000017941 */ /* 0x000fea0003800000 */
.L_x_538:
[----:B0-----:R-:W-:-:S05]  /*1770*/  F2FP.PACK_AB R0, RZ, R0 ;  /* 0x00000000ff00723e */ /* 0x001fca00000000ff */
[----:B------:R0:W-:Y:S02]  /*1780*/  STG.E.U16 [R4.64+-0x100], R0 ;  /* 0xffff000004007986 */ /* 0x0001e4000c101504 */
.L_x_537:
[----:B------:R-:W-:Y:S05]  /*1790*/  BSYNC B0 ;  /* 0x0000000000007941 */ /* 0x000fea0003800000 */
.L_x_536:
        /* <DEDUP_REMOVED lines=25> */
.L_x_543:
[----:B------:R-:W-:Y:S05]  /*1930*/  BSYNC B1 ;  /* 0x0000000000017941 */ /* 0x000fea0003800000 */
.L_x_542:
[----:B0-----:R-:W-:-:S05]  /*1940*/  F2FP.PACK_AB R0, RZ, R0 ;  /* 0x00000000ff00723e */ /* 0x001fca00000000ff */
[----:B------:R0:W-:Y:S02]  /*1950*/  STG.E.U16 [R4.64], R0 ;  /* 0x0000000004007986 */ /* 0x0001e4000c101504 */
.L_x_541:
[----:B------:R-:W-:Y:S05]  /*1960*/  BSYNC B0 ;  /* 0x0000000000007941 */ /* 0x000fea0003800000 */
.L_x_540:
        /* <DEDUP_REMOVED lines=25> */
.L_x_547:
[----:B------:R-:W-:Y:S05]  /*1b00*/  BSYNC B1 ;  /* 0x0000000000017941 */ /* 0x000fea0003800000 */
.L_x_546:
[----:B0-----:R-:W-:-:S05]  /*1b10*/  F2FP.PACK_AB R0, RZ, R0 ;  /* 0x00000000ff00723e */ /* 0x001fca00000000ff */
[----:B------:R0:W-:Y:S02]  /*1b20*/  STG.E.U16 [R4.64+0x100], R0 ;  /* 0x0001000004007986 */ /* 0x0001e4000c101504 */
.L_x_545:
[----:B------:R-:W-:Y:S05]  /*1b30*/  BSYNC B0 ;  /* 0x0000000000007941 */ /* 0x000fea0003800000 */
.L_x_544:
        /* <DEDUP_REMOVED lines=13> */
.L_x_531:
        /* <DEDUP_REMOVED lines=17> */
.L_x_553:
        /* <DEDUP_REMOVED lines=27> */
.L_x_552:
[----:B------:R-:W-:Y:S05]  /*1ed0*/  BSYNC B1 ;  /* 0x0000000000017941 */ /* 0x000fea0003800000 */
.L_x_551:
[----:B0-----:R-:W-:-:S05]  /*1ee0*/  F2FP.PACK_AB R0, RZ, R0 ;  /* 0x00000000ff00723e */ /* 0x001fca00000000ff */
[----:B------:R0:W-:Y:S02]  /*1ef0*/  STG.E.U16 [R4.64], R0 ;  /* 0x0000000004007986 */ /* 0x0001e4000c101504 */
.L_x_550:
[----:B------:R-:W-:Y:S05]  /*1f00*/  BSYNC B0 ;  /* 0x0000000000007941 */ /* 0x000fea0003800000 */
.L_x_549:
        /* <DEDUP_REMOVED lines=8> */
        .weak           $softmax_n_1_to_2048__m_1_to_1024__kernel$__cuda_sm3x_div_rn_noftz_f32_slowpath
        .type           $softmax_n_1_to_2048__m_1_to_1024__kernel$__cuda_sm3x_div_rn_noftz_f32_slowpath,@function
        .size           $softmax_n_1_to_2048__m_1_to_1024__kernel$__cuda_sm3x_div_rn_noftz_f32_slowpath,(.L_x_575 - $softmax_n_1_to_2048__m_1_to_1024__kernel$__cuda_sm3x_div_rn_noftz_f32_slowpath)
$softmax_n_1_to_2048__m_1_to_1024__kernel$__cuda_sm3x_div_rn_noftz_f32_slowpath:
        /* <DEDUP_REMOVED lines=35> */
.L_x_555:
        /* <DEDUP_REMOVED lines=51> */
.L_x_562:
[----:B------:R-:W-:-:S04]  /*24f0*/  LOP3.LUT R0, R0, 0x80000000, RZ, 0xc0, !PT ;  /* 0x8000000000007812 */ /* 0x000fc800078ec0ff */
[----:B------:R-:W-:Y:S01]  /*2500*/  LOP3.LUT R0, R0, 0x7f800000, RZ, 0xfc, !PT ;  /* 0x7f80000000007812 */ /* 0x000fe200078efcff */
[----:B------:R-:W-:Y:S05]  /*2510*/  BRA `(.L_x_563) ;  /* 0x0000001000007947 */ /* 0x000fea0003800000 */
.L_x_561:
[----:B------:R-:W-:-:S02]  /*2520*/  IMAD R0, R25, 0x800000, R0 ;  /* 0x0080000019007824 */ /* 0x000fc400078e0200 */
.L_x_563:
[----:B------:R-:W-:Y:S05]  /*2530*/  BSYNC B3 ;  /* 0x0000000000037941 */ /* 0x000fea0003800000 */
.L_x_560:
[----:B------:R-:W-:Y:S05]  /*2540*/  BRA `(.L_x_564) ;  /* 0x0000008000007947 */ /* 0x000fea0003800000 */
.L_x_559:
[----:B------:R-:W-:-:S04]  /*2550*/  LOP3.LUT R0, R19, 0x80000000, R0, 0x48, !PT ;  /* 0x8000000013007812 */ /* 0x000fc800078e4800 */
[----:B------:R-:W-:Y:S01]  /*2560*/  LOP3.LUT R0, R0, 0x7f800000, RZ, 0xfc, !PT ;  /* 0x7f80000000007812 */ /* 0x000fe200078efcff */
[----:B------:R-:W-:Y:S05]  /*2570*/  BRA `(.L_x_564) ;  /* 0x0000005000007947 */ /* 0x000fea0003800000 */
.L_x_558:
[----:B------:R-:W-:Y:S01]  /*2580*/  LOP3.LUT R0, R19, 0x80000000, R0, 0x48, !PT ;  /* 0x8000000013007812 */ /* 0x000fe200078e4800 */
[----:B------:R-:W-:Y:S05]  /*2590*/  BRA `(.L_x_564) ;  /* 0x0000003000007947 */ /* 0x000fea0003800000 */
.L_x_557:
[----:B------:R-:W0:Y:S01]  /*25a0*/  MUFU.RSQ R0, -QNAN ;  /* 0xffc0000000007908 */ /* 0x000e220000001400 */
[----:B------:R-:W-:Y:S05]  /*25b0*/  BRA `(.L_x_564) ;  /* 0x0000001000007947 */ /* 0x000fea0003800000 */
.L_x_556:
[----:B------:R-:W-:-:S02]  /*25c0*/  FADD.FTZ R0, R0, R3 ;  /* 0x0000000300007221 */ /* 0x000fc40000010000 */
.L_x_564:
[----:B------:R-:W-:Y:S05]  /*25d0*/  BSYNC B2 ;  /* 0x0000000000027941 */ /* 0x000fea0003800000 */
.L_x_554:
[----:B------:R-:W-:-:S04]  /*25e0*/  IMAD.MOV.U32 R9, RZ, RZ, 0x0 ;  /* 0x00000000ff097424 */ /* 0x000fc800078e00ff */
[----:B------:R-:W-:Y:S05]  /*25f0*/  RET.REL.NODEC R8 `(softmax_n_1_to_2048__m_1_to_1024__kernel) ;  /* 0xffffda0008007950 */ /* 0x000fea0003c3ffff */
.L_x_565:
        /* <DEDUP_REMOVED lines=16> */
.L_x_575:


//--------------------- .nv.shared.softmax_n_1793_to_2048__m_1793_to_2048__kernel --------------------------
	.section	.nv.shared.softmax_n_1793_to_2048__m_1793_to_2048__kernel,"aw",@nobits
	.align	16
.nv.shared.softmax_n_1793_to_2048__m_1793_to_2048__kernel:
	.zero		64


//--------------------- .nv.shared.softmax_n_1793_to_2048__m_1025_to_1536__kernel --------------------------
	.section	.nv.shared.softmax_n_1793_to_2048__m_1025_to_1536__kernel,"aw",@nobits
	.align	16
.nv.shared.softmax_n_1793_to_2048__m_1025_to_1536__kernel:
	.zero		48


//--------------------- .nv.shared.softmax_n_1281_to_1792__m_1025_to_1792__kernel --------------------------
	.section	.nv.shared.softmax_n_1281_to_1792__m_1025_to_1792__kernel,"aw",@nobits
	.align	16
.nv.shared.softmax_n_1281_to_1792__m_1025_to_1792__kernel:
	.zero		48


//--------------------- .nv.shared.softmax_n_1025_to_1280__m_1281_to_2048__kernel --------------------------
	.section	.nv.shared.softmax_n_1025_to_1280__m_1281_to_2048__kernel,"aw",@nobits
	.align	16
.nv.shared.softmax_n_1025_to_1280__m_1281_to_2048__kernel:
	.zero		48


//--------------------- .nv.shared.softmax_n_769_to_1280__m_1025_to_1792__kernel --------------------------
	.section	.nv.shared.softmax_n_769_to_1280__m_1025_to_1792__kernel,"aw",@nobits
	.align	16
.nv.shared.softmax_n_769_to_1280__m_1025_to_1792__kernel:
	.zero		48


//--------------------- .nv.shared.softmax_n_513_to_768__m_1281_to_2048__kernel --------------------------
	.section	.nv.shared.softmax_n_513_to_768__m_1281_to_2048__kernel,"aw",@nobits
	.align	16
.nv.shared.softmax_n_513_to_768__m_1281_to_2048__kernel:
	.zero		48


//--------------------- .nv.shared.softmax_n_1_to_1792__m_1537_to_2048__kernel --------------------------
	.section	.nv.shared.softmax_n_1_to_1792__m_1537_to_2048__kernel,"aw",@nobits
	.align	16
.nv.shared.softmax_n_1_to_1792__m_1537_to_2048__kernel:
	.zero		64


//--------------------- .nv.shared.softmax_n_1_to_768__m_1025_to_1792__kernel --------------------------
	.section	.nv.shared.softmax_n_1_to_768__m_1025_to_1792__kernel,"aw",@nobits
	.align	16
.nv.shared.softmax_n_1_to_768__m_1025_to_1792__kernel:
	.zero		48


//--------------------- .nv.shared.softmax_n_1_to_256__m_769_to_1024__kernel --------------------------
	.section	.nv.shared.softmax_n_1_to_256__m_769_to_1024__kernel,"aw",@nobits
	.align	16
.nv.shared.softmax_n_1_to_256__m_769_to_1024__kernel:
	.zero		80


//--------------------- .nv.shared.softmax_n_1_to_2048__m_1_to_1024__kernel --------------------------
	.section	.nv.shared.softmax_n_1_to_2048__m_1_to_1024__kernel,"aw",@nobits
	.align	16
.nv.shared.softmax_n_1_to_2048__m_1_to_1024__kernel:
	.zero		48
